//
// Generated by NVIDIA NVVM Compiler
//
// Compiler Build ID: CL-36424714
// Cuda compilation tools, release 13.0, V13.0.88
// Based on NVVM 20.0.0
//

.version 9.0
.target sm_100
.address_size 64

	// .globl	_Z9histogramPiS_i
// _ZZN3cub18CUB_300001_SM_10006detail4scan16DeviceScanKernelINS2_10policy_hubIiiijN4cuda3std3__44plusIvEEE10Policy1000EN6thrust24THRUST_300001_SM_1000_NS10device_ptrIiEESF_NS0_13ScanTileStateIiLb1EEES9_NS0_8NullTypeEjiLb0ESI_EEvT0_T1_T2_iT3_T4_T5_E12temp_storage has been demoted
// _ZZN3cub18CUB_300001_SM_10006detail4scan16DeviceScanKernelINS2_10policy_hubIiiimN4cuda3std3__44plusIvEEE10Policy1000EN6thrust24THRUST_300001_SM_1000_NS10device_ptrIiEESF_NS0_13ScanTileStateIiLb1EEES9_NS0_8NullTypeEmiLb0ESI_EEvT0_T1_T2_iT3_T4_T5_E12temp_storage has been demoted
.global .align 1 .b8 _ZN34_INTERNAL_743b9ef8_4_k_cu_9e32c8af4cuda3std3__45__cpo5beginE[1];
.global .align 1 .b8 _ZN34_INTERNAL_743b9ef8_4_k_cu_9e32c8af4cuda3std3__45__cpo3endE[1];
.global .align 1 .b8 _ZN34_INTERNAL_743b9ef8_4_k_cu_9e32c8af4cuda3std3__45__cpo6cbeginE[1];
.global .align 1 .b8 _ZN34_INTERNAL_743b9ef8_4_k_cu_9e32c8af4cuda3std3__45__cpo4cendE[1];
.global .align 1 .b8 _ZN34_INTERNAL_743b9ef8_4_k_cu_9e32c8af4cuda3std3__45__cpo6rbeginE[1];
.global .align 1 .b8 _ZN34_INTERNAL_743b9ef8_4_k_cu_9e32c8af4cuda3std3__45__cpo4rendE[1];
.global .align 1 .b8 _ZN34_INTERNAL_743b9ef8_4_k_cu_9e32c8af4cuda3std3__45__cpo7crbeginE[1];
.global .align 1 .b8 _ZN34_INTERNAL_743b9ef8_4_k_cu_9e32c8af4cuda3std3__45__cpo5crendE[1];
.global .align 1 .b8 _ZN34_INTERNAL_743b9ef8_4_k_cu_9e32c8af4cuda3std3__436_GLOBAL__N__743b9ef8_4_k_cu_9e32c8af6ignoreE[1];
.global .align 1 .b8 _ZN34_INTERNAL_743b9ef8_4_k_cu_9e32c8af4cuda3std3__419piecewise_constructE[1];
.global .align 1 .b8 _ZN34_INTERNAL_743b9ef8_4_k_cu_9e32c8af4cuda3std3__48in_placeE[1];
.global .align 1 .b8 _ZN34_INTERNAL_743b9ef8_4_k_cu_9e32c8af4cuda3std3__420unreachable_sentinelE[1];
.global .align 1 .b8 _ZN34_INTERNAL_743b9ef8_4_k_cu_9e32c8af4cuda3std3__47nulloptE[1];
.global .align 1 .b8 _ZN34_INTERNAL_743b9ef8_4_k_cu_9e32c8af4cuda3std3__48unexpectE[1];
.global .align 1 .b8 _ZN34_INTERNAL_743b9ef8_4_k_cu_9e32c8af4cuda3std6ranges3__45__cpo4swapE[1];
.global .align 1 .b8 _ZN34_INTERNAL_743b9ef8_4_k_cu_9e32c8af4cuda3std6ranges3__45__cpo9iter_moveE[1];
.global .align 1 .b8 _ZN34_INTERNAL_743b9ef8_4_k_cu_9e32c8af4cuda3std6ranges3__45__cpo5beginE[1];
.global .align 1 .b8 _ZN34_INTERNAL_743b9ef8_4_k_cu_9e32c8af4cuda3std6ranges3__45__cpo3endE[1];
.global .align 1 .b8 _ZN34_INTERNAL_743b9ef8_4_k_cu_9e32c8af4cuda3std6ranges3__45__cpo6cbeginE[1];
.global .align 1 .b8 _ZN34_INTERNAL_743b9ef8_4_k_cu_9e32c8af4cuda3std6ranges3__45__cpo4cendE[1];
.global .align 1 .b8 _ZN34_INTERNAL_743b9ef8_4_k_cu_9e32c8af4cuda3std6ranges3__45__cpo7advanceE[1];
.global .align 1 .b8 _ZN34_INTERNAL_743b9ef8_4_k_cu_9e32c8af4cuda3std6ranges3__45__cpo9iter_swapE[1];
.global .align 1 .b8 _ZN34_INTERNAL_743b9ef8_4_k_cu_9e32c8af4cuda3std6ranges3__45__cpo4nextE[1];
.global .align 1 .b8 _ZN34_INTERNAL_743b9ef8_4_k_cu_9e32c8af4cuda3std6ranges3__45__cpo4prevE[1];
.global .align 1 .b8 _ZN34_INTERNAL_743b9ef8_4_k_cu_9e32c8af4cuda3std6ranges3__45__cpo4dataE[1];
.global .align 1 .b8 _ZN34_INTERNAL_743b9ef8_4_k_cu_9e32c8af4cuda3std6ranges3__45__cpo5cdataE[1];
.global .align 1 .b8 _ZN34_INTERNAL_743b9ef8_4_k_cu_9e32c8af4cuda3std6ranges3__45__cpo4sizeE[1];
.global .align 1 .b8 _ZN34_INTERNAL_743b9ef8_4_k_cu_9e32c8af4cuda3std6ranges3__45__cpo5ssizeE[1];
.global .align 1 .b8 _ZN34_INTERNAL_743b9ef8_4_k_cu_9e32c8af4cuda3std6ranges3__45__cpo8distanceE[1];
.global .align 1 .b8 _ZN34_INTERNAL_743b9ef8_4_k_cu_9e32c8af6thrust24THRUST_300001_SM_1000_NS8cuda_cub3parE[1];
.global .align 1 .b8 _ZN34_INTERNAL_743b9ef8_4_k_cu_9e32c8af6thrust24THRUST_300001_SM_1000_NS8cuda_cub10par_nosyncE[1];
.global .align 1 .b8 _ZN34_INTERNAL_743b9ef8_4_k_cu_9e32c8af6thrust24THRUST_300001_SM_1000_NS6system6detail10sequential3seqE[1];
.global .align 1 .b8 _ZN34_INTERNAL_743b9ef8_4_k_cu_9e32c8af6thrust24THRUST_300001_SM_1000_NS6system3cpp3parE[1];
.global .align 1 .b8 _ZN34_INTERNAL_743b9ef8_4_k_cu_9e32c8af6thrust24THRUST_300001_SM_1000_NS12placeholders2_1E[1];
.global .align 1 .b8 _ZN34_INTERNAL_743b9ef8_4_k_cu_9e32c8af6thrust24THRUST_300001_SM_1000_NS12placeholders2_2E[1];
.global .align 1 .b8 _ZN34_INTERNAL_743b9ef8_4_k_cu_9e32c8af6thrust24THRUST_300001_SM_1000_NS12placeholders2_3E[1];
.global .align 1 .b8 _ZN34_INTERNAL_743b9ef8_4_k_cu_9e32c8af6thrust24THRUST_300001_SM_1000_NS12placeholders2_4E[1];
.global .align 1 .b8 _ZN34_INTERNAL_743b9ef8_4_k_cu_9e32c8af6thrust24THRUST_300001_SM_1000_NS12placeholders2_5E[1];
.global .align 1 .b8 _ZN34_INTERNAL_743b9ef8_4_k_cu_9e32c8af6thrust24THRUST_300001_SM_1000_NS12placeholders2_6E[1];
.global .align 1 .b8 _ZN34_INTERNAL_743b9ef8_4_k_cu_9e32c8af6thrust24THRUST_300001_SM_1000_NS12placeholders2_7E[1];
.global .align 1 .b8 _ZN34_INTERNAL_743b9ef8_4_k_cu_9e32c8af6thrust24THRUST_300001_SM_1000_NS12placeholders2_8E[1];
.global .align 1 .b8 _ZN34_INTERNAL_743b9ef8_4_k_cu_9e32c8af6thrust24THRUST_300001_SM_1000_NS12placeholders2_9E[1];
.global .align 1 .b8 _ZN34_INTERNAL_743b9ef8_4_k_cu_9e32c8af6thrust24THRUST_300001_SM_1000_NS12placeholders3_10E[1];
.global .align 1 .b8 _ZN34_INTERNAL_743b9ef8_4_k_cu_9e32c8af6thrust24THRUST_300001_SM_1000_NS3seqE[1];
.global .align 1 .b8 _ZN34_INTERNAL_743b9ef8_4_k_cu_9e32c8af6thrust24THRUST_300001_SM_1000_NS6deviceE[1];

.visible .entry _Z9histogramPiS_i(
	.param .u64 .ptr .align 1 _Z9histogramPiS_i_param_0,
	.param .u64 .ptr .align 1 _Z9histogramPiS_i_param_1,
	.param .u32 _Z9histogramPiS_i_param_2
)
{
	.reg .pred 	%p<7>;
	.reg .b32 	%r<41>;
	.reg .b64 	%rd<23>;

	ld.param.u64 	%rd3, [_Z9histogramPiS_i_param_0];
	ld.param.u64 	%rd4, [_Z9histogramPiS_i_param_1];
	ld.param.u32 	%r12, [_Z9histogramPiS_i_param_2];
	cvta.to.global.u64 	%rd1, %rd3;
	cvta.to.global.u64 	%rd2, %rd4;
	mov.u32 	%r13, %ntid.x;
	mov.u32 	%r14, %ctaid.x;
	mov.u32 	%r15, %tid.x;
	mad.lo.s32 	%r39, %r13, %r14, %r15;
	mov.u32 	%r16, %nctaid.x;
	mul.lo.s32 	%r2, %r13, %r16;
	setp.ge.s32 	%p1, %r39, %r12;
	@%p1 bra 	$L__BB0_7;
	add.s32 	%r17, %r39, %r2;
	max.s32 	%r18, %r12, %r17;
	setp.lt.s32 	%p2, %r17, %r12;
	selp.u32 	%r19, 1, 0, %p2;
	add.s32 	%r20, %r17, %r19;
	sub.s32 	%r21, %r18, %r20;
	div.u32 	%r22, %r21, %r2;
	add.s32 	%r3, %r22, %r19;
	and.b32  	%r23, %r3, 3;
	setp.eq.s32 	%p3, %r23, 3;
	@%p3 bra 	$L__BB0_4;
	add.s32 	%r24, %r3, 1;
	and.b32  	%r25, %r24, 3;
	neg.s32 	%r37, %r25;
$L__BB0_3:
	.pragma "nounroll";
	mul.wide.s32 	%rd5, %r39, 4;
	add.s64 	%rd6, %rd2, %rd5;
	ld.global.u32 	%r26, [%rd6];
	mul.wide.s32 	%rd7, %r26, 4;
	add.s64 	%rd8, %rd1, %rd7;
	atom.global.add.u32 	%r27, [%rd8], 1;
	add.s32 	%r39, %r39, %r2;
	add.s32 	%r37, %r37, 1;
	setp.ne.s32 	%p4, %r37, 0;
	@%p4 bra 	$L__BB0_3;
$L__BB0_4:
	setp.lt.u32 	%p5, %r3, 3;
	@%p5 bra 	$L__BB0_7;
	mul.wide.s32 	%rd13, %r2, 4;
	shl.b32 	%r36, %r2, 2;
$L__BB0_6:
	mul.wide.s32 	%rd9, %r39, 4;
	add.s64 	%rd10, %rd2, %rd9;
	ld.global.u32 	%r28, [%rd10];
	mul.wide.s32 	%rd11, %r28, 4;
	add.s64 	%rd12, %rd1, %rd11;
	atom.global.add.u32 	%r29, [%rd12], 1;
	add.s64 	%rd14, %rd10, %rd13;
	ld.global.u32 	%r30, [%rd14];
	mul.wide.s32 	%rd15, %r30, 4;
	add.s64 	%rd16, %rd1, %rd15;
	atom.global.add.u32 	%r31, [%rd16], 1;
	add.s64 	%rd17, %rd14, %rd13;
	ld.global.u32 	%r32, [%rd17];
	mul.wide.s32 	%rd18, %r32, 4;
	add.s64 	%rd19, %rd1, %rd18;
	atom.global.add.u32 	%r33, [%rd19], 1;
	add.s64 	%rd20, %rd17, %rd13;
	ld.global.u32 	%r34, [%rd20];
	mul.wide.s32 	%rd21, %r34, 4;
	add.s64 	%rd22, %rd1, %rd21;
	atom.global.add.u32 	%r35, [%rd22], 1;
	add.s32 	%r39, %r36, %r39;
	setp.lt.s32 	%p6, %r39, %r12;
	@%p6 bra 	$L__BB0_6;
$L__BB0_7:
	ret;

}
	// .globl	_Z3outPiS_S_i
.visible .entry _Z3outPiS_S_i(
	.param .u64 .ptr .align 1 _Z3outPiS_S_i_param_0,
	.param .u64 .ptr .align 1 _Z3outPiS_S_i_param_1,
	.param .u64 .ptr .align 1 _Z3outPiS_S_i_param_2,
	.param .u32 _Z3outPiS_S_i_param_3
)
{
	.reg .pred 	%p<7>;
	.reg .b32 	%r<41>;
	.reg .b64 	%rd<35>;

	ld.param.u64 	%rd4, [_Z3outPiS_S_i_param_0];
	ld.param.u64 	%rd5, [_Z3outPiS_S_i_param_1];
	ld.param.u64 	%rd6, [_Z3outPiS_S_i_param_2];
	ld.param.u32 	%r12, [_Z3outPiS_S_i_param_3];
	cvta.to.global.u64 	%rd1, %rd6;
	cvta.to.global.u64 	%rd2, %rd4;
	cvta.to.global.u64 	%rd3, %rd5;
	mov.u32 	%r13, %ntid.x;
	mov.u32 	%r14, %ctaid.x;
	mov.u32 	%r15, %tid.x;
	mad.lo.s32 	%r39, %r13, %r14, %r15;
	mov.u32 	%r16, %nctaid.x;
	mul.lo.s32 	%r2, %r13, %r16;
	setp.ge.s32 	%p1, %r39, %r12;
	@%p1 bra 	$L__BB1_7;
	add.s32 	%r17, %r39, %r2;
	max.s32 	%r18, %r12, %r17;
	setp.lt.s32 	%p2, %r17, %r12;
	selp.u32 	%r19, 1, 0, %p2;
	add.s32 	%r20, %r17, %r19;
	sub.s32 	%r21, %r18, %r20;
	div.u32 	%r22, %r21, %r2;
	add.s32 	%r3, %r22, %r19;
	and.b32  	%r23, %r3, 3;
	setp.eq.s32 	%p3, %r23, 3;
	@%p3 bra 	$L__BB1_4;
	add.s32 	%r24, %r3, 1;
	and.b32  	%r25, %r24, 3;
	neg.s32 	%r37, %r25;
$L__BB1_3:
	.pragma "nounroll";
	mul.wide.s32 	%rd7, %r39, 4;
	add.s64 	%rd8, %rd3, %rd7;
	ld.global.u32 	%r26, [%rd8];
	mul.wide.s32 	%rd9, %r26, 4;
	add.s64 	%rd10, %rd2, %rd9;
	atom.global.add.u32 	%r27, [%rd10], -1;
	mul.wide.s32 	%rd11, %r27, 4;
	add.s64 	%rd12, %rd1, %rd11;
	st.global.u32 	[%rd12+-4], %r26;
	add.s32 	%r39, %r39, %r2;
	add.s32 	%r37, %r37, 1;
	setp.ne.s32 	%p4, %r37, 0;
	@%p4 bra 	$L__BB1_3;
$L__BB1_4:
	setp.lt.u32 	%p5, %r3, 3;
	@%p5 bra 	$L__BB1_7;
	mul.wide.s32 	%rd19, %r2, 4;
	shl.b32 	%r36, %r2, 2;
$L__BB1_6:
	mul.wide.s32 	%rd13, %r39, 4;
	add.s64 	%rd14, %rd3, %rd13;
	ld.global.u32 	%r28, [%rd14];
	mul.wide.s32 	%rd15, %r28, 4;
	add.s64 	%rd16, %rd2, %rd15;
	atom.global.add.u32 	%r29, [%rd16], -1;
	mul.wide.s32 	%rd17, %r29, 4;
	add.s64 	%rd18, %rd1, %rd17;
	st.global.u32 	[%rd18+-4], %r28;
	add.s64 	%rd20, %rd14, %rd19;
	ld.global.u32 	%r30, [%rd20];
	mul.wide.s32 	%rd21, %r30, 4;
	add.s64 	%rd22, %rd2, %rd21;
	atom.global.add.u32 	%r31, [%rd22], -1;
	mul.wide.s32 	%rd23, %r31, 4;
	add.s64 	%rd24, %rd1, %rd23;
	st.global.u32 	[%rd24+-4], %r30;
	add.s64 	%rd25, %rd20, %rd19;
	ld.global.u32 	%r32, [%rd25];
	mul.wide.s32 	%rd26, %r32, 4;
	add.s64 	%rd27, %rd2, %rd26;
	atom.global.add.u32 	%r33, [%rd27], -1;
	mul.wide.s32 	%rd28, %r33, 4;
	add.s64 	%rd29, %rd1, %rd28;
	st.global.u32 	[%rd29+-4], %r32;
	add.s64 	%rd30, %rd25, %rd19;
	ld.global.u32 	%r34, [%rd30];
	mul.wide.s32 	%rd31, %r34, 4;
	add.s64 	%rd32, %rd2, %rd31;
	atom.global.add.u32 	%r35, [%rd32], -1;
	mul.wide.s32 	%rd33, %r35, 4;
	add.s64 	%rd34, %rd1, %rd33;
	st.global.u32 	[%rd34+-4], %r34;
	add.s32 	%r39, %r36, %r39;
	setp.lt.s32 	%p6, %r39, %r12;
	@%p6 bra 	$L__BB1_6;
$L__BB1_7:
	ret;

}
	// .globl	_ZN3cub18CUB_300001_SM_10006detail11EmptyKernelIvEEvv
.visible .entry _ZN3cub18CUB_300001_SM_10006detail11EmptyKernelIvEEvv()
{


	ret;

}
	// .globl	_ZN3cub18CUB_300001_SM_10006detail4scan20DeviceScanInitKernelINS0_13ScanTileStateIiLb1EEEEEvT_i
.visible .entry _ZN3cub18CUB_300001_SM_10006detail4scan20DeviceScanInitKernelINS0_13ScanTileStateIiLb1EEEEEvT_i(
	.param .align 8 .b8 _ZN3cub18CUB_300001_SM_10006detail4scan20DeviceScanInitKernelINS0_13ScanTileStateIiLb1EEEEEvT_i_param_0[8],
	.param .u32 _ZN3cub18CUB_300001_SM_10006detail4scan20DeviceScanInitKernelINS0_13ScanTileStateIiLb1EEEEEvT_i_param_1
)
{
	.reg .pred 	%p<5>;
	.reg .b32 	%r<10>;
	.reg .b64 	%rd<7>;

	ld.param.u64 	%rd2, [_ZN3cub18CUB_300001_SM_10006detail4scan20DeviceScanInitKernelINS0_13ScanTileStateIiLb1EEEEEvT_i_param_0];
	ld.param.u32 	%r4, [_ZN3cub18CUB_300001_SM_10006detail4scan20DeviceScanInitKernelINS0_13ScanTileStateIiLb1EEEEEvT_i_param_1];
	cvta.to.global.u64 	%rd1, %rd2;
	mov.u32 	%r1, %ctaid.x;
	mov.u32 	%r5, %ntid.x;
	mov.u32 	%r2, %tid.x;
	mad.lo.s32 	%r3, %r1, %r5, %r2;
	setp.ge.s32 	%p1, %r3, %r4;
	@%p1 bra 	$L__BB3_2;
	mul.wide.s32 	%rd3, %r3, 8;
	add.s64 	%rd4, %rd1, %rd3;
	mov.b32 	%r6, 0;
	mov.b32 	%r7, 99;
	st.global.v2.u32 	[%rd4+256], {%r7, %r6};
$L__BB3_2:
	setp.ne.s32 	%p2, %r1, 0;
	setp.gt.u32 	%p3, %r2, 31;
	or.pred  	%p4, %p2, %p3;
	@%p4 bra 	$L__BB3_4;
	mul.wide.u32 	%rd5, %r2, 8;
	add.s64 	%rd6, %rd1, %rd5;
	mov.b32 	%r9, 0;
	st.global.v2.u32 	[%rd6], {%r9, %r9};
$L__BB3_4:
	ret;

}
	// .globl	_ZN3cub18CUB_300001_SM_10006detail4scan16DeviceScanKernelINS2_10policy_hubIiiijN4cuda3std3__44plusIvEEE10Policy1000EN6thrust24THRUST_300001_SM_1000_NS10device_ptrIiEESF_NS0_13ScanTileStateIiLb1EEES9_NS0_8NullTypeEjiLb0ESI_EEvT0_T1_T2_iT3_T4_T5_
.visible .entry _ZN3cub18CUB_300001_SM_10006detail4scan16DeviceScanKernelINS2_10policy_hubIiiijN4cuda3std3__44plusIvEEE10Policy1000EN6thrust24THRUST_300001_SM_1000_NS10device_ptrIiEESF_NS0_13ScanTileStateIiLb1EEES9_NS0_8NullTypeEjiLb0ESI_EEvT0_T1_T2_iT3_T4_T5_(
	.param .align 8 .b8 _ZN3cub18CUB_300001_SM_10006detail4scan16DeviceScanKernelINS2_10policy_hubIiiijN4cuda3std3__44plusIvEEE10Policy1000EN6thrust24THRUST_300001_SM_1000_NS10device_ptrIiEESF_NS0_13ScanTileStateIiLb1EEES9_NS0_8NullTypeEjiLb0ESI_EEvT0_T1_T2_iT3_T4_T5__param_0[8],
	.param .align 8 .b8 _ZN3cub18CUB_300001_SM_10006detail4scan16DeviceScanKernelINS2_10policy_hubIiiijN4cuda3std3__44plusIvEEE10Policy1000EN6thrust24THRUST_300001_SM_1000_NS10device_ptrIiEESF_NS0_13ScanTileStateIiLb1EEES9_NS0_8NullTypeEjiLb0ESI_EEvT0_T1_T2_iT3_T4_T5__param_1[8],
	.param .align 8 .b8 _ZN3cub18CUB_300001_SM_10006detail4scan16DeviceScanKernelINS2_10policy_hubIiiijN4cuda3std3__44plusIvEEE10Policy1000EN6thrust24THRUST_300001_SM_1000_NS10device_ptrIiEESF_NS0_13ScanTileStateIiLb1EEES9_NS0_8NullTypeEjiLb0ESI_EEvT0_T1_T2_iT3_T4_T5__param_2[8],
	.param .u32 _ZN3cub18CUB_300001_SM_10006detail4scan16DeviceScanKernelINS2_10policy_hubIiiijN4cuda3std3__44plusIvEEE10Policy1000EN6thrust24THRUST_300001_SM_1000_NS10device_ptrIiEESF_NS0_13ScanTileStateIiLb1EEES9_NS0_8NullTypeEjiLb0ESI_EEvT0_T1_T2_iT3_T4_T5__param_3,
	.param .align 1 .b8 _ZN3cub18CUB_300001_SM_10006detail4scan16DeviceScanKernelINS2_10policy_hubIiiijN4cuda3std3__44plusIvEEE10Policy1000EN6thrust24THRUST_300001_SM_1000_NS10device_ptrIiEESF_NS0_13ScanTileStateIiLb1EEES9_NS0_8NullTypeEjiLb0ESI_EEvT0_T1_T2_iT3_T4_T5__param_4[1],
	.param .align 1 .b8 _ZN3cub18CUB_300001_SM_10006detail4scan16DeviceScanKernelINS2_10policy_hubIiiijN4cuda3std3__44plusIvEEE10Policy1000EN6thrust24THRUST_300001_SM_1000_NS10device_ptrIiEESF_NS0_13ScanTileStateIiLb1EEES9_NS0_8NullTypeEjiLb0ESI_EEvT0_T1_T2_iT3_T4_T5__param_5[1],
	.param .u32 _ZN3cub18CUB_300001_SM_10006detail4scan16DeviceScanKernelINS2_10policy_hubIiiijN4cuda3std3__44plusIvEEE10Policy1000EN6thrust24THRUST_300001_SM_1000_NS10device_ptrIiEESF_NS0_13ScanTileStateIiLb1EEES9_NS0_8NullTypeEjiLb0ESI_EEvT0_T1_T2_iT3_T4_T5__param_6
)
.maxntid 384
{
	.reg .pred 	%p<160>;
	.reg .b32 	%r<1050>;
	.reg .b64 	%rd<55>;
	// demoted variable
	.shared .align 16 .b8 _ZZN3cub18CUB_300001_SM_10006detail4scan16DeviceScanKernelINS2_10policy_hubIiiijN4cuda3std3__44plusIvEEE10Policy1000EN6thrust24THRUST_300001_SM_1000_NS10device_ptrIiEESF_NS0_13ScanTileStateIiLb1EEES9_NS0_8NullTypeEjiLb0ESI_EEvT0_T1_T2_iT3_T4_T5_E12temp_storage[33808];
	ld.param.u64 	%rd1, [_ZN3cub18CUB_300001_SM_10006detail4scan16DeviceScanKernelINS2_10policy_hubIiiijN4cuda3std3__44plusIvEEE10Policy1000EN6thrust24THRUST_300001_SM_1000_NS10device_ptrIiEESF_NS0_13ScanTileStateIiLb1EEES9_NS0_8NullTypeEjiLb0ESI_EEvT0_T1_T2_iT3_T4_T5__param_2];
	ld.param.u64 	%rd13, [_ZN3cub18CUB_300001_SM_10006detail4scan16DeviceScanKernelINS2_10policy_hubIiiijN4cuda3std3__44plusIvEEE10Policy1000EN6thrust24THRUST_300001_SM_1000_NS10device_ptrIiEESF_NS0_13ScanTileStateIiLb1EEES9_NS0_8NullTypeEjiLb0ESI_EEvT0_T1_T2_iT3_T4_T5__param_1];
	ld.param.u64 	%rd14, [_ZN3cub18CUB_300001_SM_10006detail4scan16DeviceScanKernelINS2_10policy_hubIiiijN4cuda3std3__44plusIvEEE10Policy1000EN6thrust24THRUST_300001_SM_1000_NS10device_ptrIiEESF_NS0_13ScanTileStateIiLb1EEES9_NS0_8NullTypeEjiLb0ESI_EEvT0_T1_T2_iT3_T4_T5__param_0];
	ld.param.u32 	%r233, [_ZN3cub18CUB_300001_SM_10006detail4scan16DeviceScanKernelINS2_10policy_hubIiiijN4cuda3std3__44plusIvEEE10Policy1000EN6thrust24THRUST_300001_SM_1000_NS10device_ptrIiEESF_NS0_13ScanTileStateIiLb1EEES9_NS0_8NullTypeEjiLb0ESI_EEvT0_T1_T2_iT3_T4_T5__param_3];
	ld.param.u32 	%r234, [_ZN3cub18CUB_300001_SM_10006detail4scan16DeviceScanKernelINS2_10policy_hubIiiijN4cuda3std3__44plusIvEEE10Policy1000EN6thrust24THRUST_300001_SM_1000_NS10device_ptrIiEESF_NS0_13ScanTileStateIiLb1EEES9_NS0_8NullTypeEjiLb0ESI_EEvT0_T1_T2_iT3_T4_T5__param_6];
	cvta.to.global.u64 	%rd2, %rd14;
	cvta.to.global.u64 	%rd3, %rd13;
	mov.u32 	%r235, %ctaid.x;
	add.s32 	%r998, %r233, %r235;
	mul.lo.s32 	%r2, %r998, 8448;
	sub.s32 	%r3, %r234, %r2;
	setp.lt.u32 	%p1, %r3, 8449;
	@%p1 bra 	$L__BB4_26;
	cvt.u64.u32 	%rd37, %r2;
	mov.u32 	%r4, %tid.x;
	and.b32  	%r642, %r4, 31;
	and.b32  	%r643, %r4, 992;
	mul.lo.s32 	%r644, %r643, 22;
	or.b32  	%r645, %r644, %r642;
	cvt.u64.u32 	%rd38, %r645;
	add.s64 	%rd4, %rd38, %rd37;
	shl.b64 	%rd39, %rd4, 2;
	add.s64 	%rd40, %rd2, %rd39;
	ld.global.u32 	%r646, [%rd40];
	ld.global.u32 	%r647, [%rd40+128];
	ld.global.u32 	%r648, [%rd40+256];
	ld.global.u32 	%r649, [%rd40+384];
	ld.global.u32 	%r650, [%rd40+512];
	ld.global.u32 	%r651, [%rd40+640];
	ld.global.u32 	%r652, [%rd40+768];
	ld.global.u32 	%r653, [%rd40+896];
	ld.global.u32 	%r654, [%rd40+1024];
	ld.global.u32 	%r655, [%rd40+1152];
	ld.global.u32 	%r656, [%rd40+1280];
	ld.global.u32 	%r657, [%rd40+1408];
	ld.global.u32 	%r658, [%rd40+1536];
	ld.global.u32 	%r659, [%rd40+1664];
	ld.global.u32 	%r660, [%rd40+1792];
	ld.global.u32 	%r661, [%rd40+1920];
	ld.global.u32 	%r662, [%rd40+2048];
	ld.global.u32 	%r663, [%rd40+2176];
	ld.global.u32 	%r664, [%rd40+2304];
	ld.global.u32 	%r665, [%rd40+2432];
	ld.global.u32 	%r666, [%rd40+2560];
	ld.global.u32 	%r667, [%rd40+2688];
	// begin inline asm
	mov.u32 %r641, %laneid;
	// end inline asm
	shr.u32 	%r6, %r4, 5;
	mad.lo.s32 	%r668, %r6, 704, %r641;
	shl.b32 	%r669, %r668, 2;
	mov.u32 	%r670, _ZZN3cub18CUB_300001_SM_10006detail4scan16DeviceScanKernelINS2_10policy_hubIiiijN4cuda3std3__44plusIvEEE10Policy1000EN6thrust24THRUST_300001_SM_1000_NS10device_ptrIiEESF_NS0_13ScanTileStateIiLb1EEES9_NS0_8NullTypeEjiLb0ESI_EEvT0_T1_T2_iT3_T4_T5_E12temp_storage;
	add.s32 	%r7, %r670, %r669;
	st.shared.u32 	[%r7], %r646;
	st.shared.u32 	[%r7+128], %r647;
	st.shared.u32 	[%r7+256], %r648;
	st.shared.u32 	[%r7+384], %r649;
	st.shared.u32 	[%r7+512], %r650;
	st.shared.u32 	[%r7+640], %r651;
	st.shared.u32 	[%r7+768], %r652;
	st.shared.u32 	[%r7+896], %r653;
	st.shared.u32 	[%r7+1024], %r654;
	st.shared.u32 	[%r7+1152], %r655;
	st.shared.u32 	[%r7+1280], %r656;
	st.shared.u32 	[%r7+1408], %r657;
	st.shared.u32 	[%r7+1536], %r658;
	st.shared.u32 	[%r7+1664], %r659;
	st.shared.u32 	[%r7+1792], %r660;
	st.shared.u32 	[%r7+1920], %r661;
	st.shared.u32 	[%r7+2048], %r662;
	st.shared.u32 	[%r7+2176], %r663;
	st.shared.u32 	[%r7+2304], %r664;
	st.shared.u32 	[%r7+2432], %r665;
	st.shared.u32 	[%r7+2560], %r666;
	st.shared.u32 	[%r7+2688], %r667;
	bar.warp.sync 	-1;
	mad.lo.s32 	%r8, %r641, 84, %r7;
	ld.shared.v2.u32 	{%r9, %r10}, [%r8];
	ld.shared.v2.u32 	{%r11, %r12}, [%r8+8];
	ld.shared.v2.u32 	{%r13, %r14}, [%r8+16];
	ld.shared.v2.u32 	{%r15, %r16}, [%r8+24];
	ld.shared.v2.u32 	{%r17, %r18}, [%r8+32];
	ld.shared.v2.u32 	{%r19, %r20}, [%r8+40];
	ld.shared.v2.u32 	{%r21, %r22}, [%r8+48];
	ld.shared.v2.u32 	{%r23, %r24}, [%r8+56];
	ld.shared.v2.u32 	{%r25, %r26}, [%r8+64];
	ld.shared.v2.u32 	{%r27, %r28}, [%r8+72];
	ld.shared.v2.u32 	{%r29, %r30}, [%r8+80];
	bar.sync 	0;
	setp.ne.s32 	%p104, %r998, 0;
	@%p104 bra 	$L__BB4_6;
	add.s32 	%r892, %r10, %r9;
	add.s32 	%r893, %r11, %r892;
	add.s32 	%r894, %r12, %r893;
	add.s32 	%r895, %r13, %r894;
	add.s32 	%r896, %r14, %r895;
	add.s32 	%r897, %r15, %r896;
	add.s32 	%r898, %r16, %r897;
	add.s32 	%r899, %r17, %r898;
	add.s32 	%r900, %r18, %r899;
	add.s32 	%r901, %r19, %r900;
	add.s32 	%r902, %r20, %r901;
	add.s32 	%r903, %r21, %r902;
	add.s32 	%r904, %r22, %r903;
	add.s32 	%r905, %r23, %r904;
	add.s32 	%r906, %r24, %r905;
	add.s32 	%r907, %r25, %r906;
	add.s32 	%r908, %r26, %r907;
	add.s32 	%r909, %r27, %r908;
	add.s32 	%r910, %r28, %r909;
	add.s32 	%r911, %r29, %r910;
	add.s32 	%r866, %r30, %r911;
	mov.b32 	%r864, 1;
	mov.b32 	%r889, 0;
	mov.b32 	%r891, -1;
	// begin inline asm
	{  .reg .s32 r0;  .reg .pred p;  shfl.sync.up.b32 r0|p, %r866, %r864, %r889, %r891;  @p add.s32 r0, r0, %r866;  mov.s32 %r862, r0;}
	// end inline asm
	mov.b32 	%r870, 2;
	// begin inline asm
	{  .reg .s32 r0;  .reg .pred p;  shfl.sync.up.b32 r0|p, %r862, %r870, %r889, %r891;  @p add.s32 r0, r0, %r862;  mov.s32 %r868, r0;}
	// end inline asm
	mov.b32 	%r876, 4;
	// begin inline asm
	{  .reg .s32 r0;  .reg .pred p;  shfl.sync.up.b32 r0|p, %r868, %r876, %r889, %r891;  @p add.s32 r0, r0, %r868;  mov.s32 %r874, r0;}
	// end inline asm
	mov.b32 	%r882, 8;
	// begin inline asm
	{  .reg .s32 r0;  .reg .pred p;  shfl.sync.up.b32 r0|p, %r874, %r882, %r889, %r891;  @p add.s32 r0, r0, %r874;  mov.s32 %r880, r0;}
	// end inline asm
	mov.b32 	%r888, 16;
	// begin inline asm
	{  .reg .s32 r0;  .reg .pred p;  shfl.sync.up.b32 r0|p, %r880, %r888, %r889, %r891;  @p add.s32 r0, r0, %r880;  mov.s32 %r886, r0;}
	// end inline asm
	setp.ne.s32 	%p146, %r641, 31;
	@%p146 bra 	$L__BB4_4;
	shl.b32 	%r912, %r6, 2;
	add.s32 	%r914, %r670, %r912;
	st.shared.u32 	[%r914+16], %r886;
$L__BB4_4:
	sub.s32 	%r915, %r886, %r866;
	bar.sync 	0;
	ld.shared.v4.u32 	{%r916, %r917, %r918, %r919}, [_ZZN3cub18CUB_300001_SM_10006detail4scan16DeviceScanKernelINS2_10policy_hubIiiijN4cuda3std3__44plusIvEEE10Policy1000EN6thrust24THRUST_300001_SM_1000_NS10device_ptrIiEESF_NS0_13ScanTileStateIiLb1EEES9_NS0_8NullTypeEjiLb0ESI_EEvT0_T1_T2_iT3_T4_T5_E12temp_storage+16];
	add.s32 	%r920, %r917, %r916;
	setp.eq.s32 	%p147, %r6, 2;
	selp.b32 	%r921, %r920, %r916, %p147;
	add.s32 	%r922, %r920, %r918;
	setp.eq.s32 	%p148, %r6, 3;
	selp.b32 	%r923, %r922, %r921, %p148;
	add.s32 	%r924, %r922, %r919;
	setp.eq.s32 	%p149, %r6, 4;
	selp.b32 	%r925, %r924, %r923, %p149;
	ld.shared.v4.u32 	{%r926, %r927, %r928, %r929}, [_ZZN3cub18CUB_300001_SM_10006detail4scan16DeviceScanKernelINS2_10policy_hubIiiijN4cuda3std3__44plusIvEEE10Policy1000EN6thrust24THRUST_300001_SM_1000_NS10device_ptrIiEESF_NS0_13ScanTileStateIiLb1EEES9_NS0_8NullTypeEjiLb0ESI_EEvT0_T1_T2_iT3_T4_T5_E12temp_storage+32];
	add.s32 	%r930, %r924, %r926;
	setp.eq.s32 	%p150, %r6, 5;
	selp.b32 	%r931, %r930, %r925, %p150;
	add.s32 	%r932, %r930, %r927;
	setp.eq.s32 	%p151, %r6, 6;
	selp.b32 	%r933, %r932, %r931, %p151;
	add.s32 	%r934, %r932, %r928;
	setp.eq.s32 	%p152, %r6, 7;
	selp.b32 	%r935, %r934, %r933, %p152;
	add.s32 	%r936, %r934, %r929;
	setp.eq.s32 	%p153, %r6, 8;
	selp.b32 	%r937, %r936, %r935, %p153;
	ld.shared.v4.u32 	{%r938, %r939, %r940, %r941}, [_ZZN3cub18CUB_300001_SM_10006detail4scan16DeviceScanKernelINS2_10policy_hubIiiijN4cuda3std3__44plusIvEEE10Policy1000EN6thrust24THRUST_300001_SM_1000_NS10device_ptrIiEESF_NS0_13ScanTileStateIiLb1EEES9_NS0_8NullTypeEjiLb0ESI_EEvT0_T1_T2_iT3_T4_T5_E12temp_storage+48];
	add.s32 	%r942, %r936, %r938;
	setp.eq.s32 	%p154, %r6, 9;
	selp.b32 	%r943, %r942, %r937, %p154;
	add.s32 	%r944, %r942, %r939;
	setp.eq.s32 	%p155, %r6, 10;
	selp.b32 	%r945, %r944, %r943, %p155;
	add.s32 	%r946, %r944, %r940;
	setp.eq.s32 	%p156, %r6, 11;
	selp.b32 	%r947, %r946, %r945, %p156;
	add.s32 	%r33, %r946, %r941;
	setp.lt.u32 	%p157, %r4, 32;
	setp.eq.s32 	%p158, %r641, 0;
	selp.b32 	%r948, 0, %r915, %p158;
	add.s32 	%r949, %r947, %r948;
	selp.b32 	%r1012, %r915, %r949, %p157;
	setp.ne.s32 	%p159, %r4, 0;
	@%p159 bra 	$L__BB4_25;
	add.s64 	%rd52, %rd1, 256;
	mov.b32 	%r950, 101;
	// begin inline asm
	st.relaxed.gpu.v2.u32 [%rd52], {%r950, %r33};
	// end inline asm
	mov.b32 	%r1012, 0;
	bra.uni 	$L__BB4_25;
$L__BB4_6:
	add.s32 	%r701, %r10, %r9;
	add.s32 	%r702, %r11, %r701;
	add.s32 	%r703, %r12, %r702;
	add.s32 	%r704, %r13, %r703;
	add.s32 	%r705, %r14, %r704;
	add.s32 	%r706, %r15, %r705;
	add.s32 	%r707, %r16, %r706;
	add.s32 	%r708, %r17, %r707;
	add.s32 	%r709, %r18, %r708;
	add.s32 	%r710, %r19, %r709;
	add.s32 	%r711, %r20, %r710;
	add.s32 	%r712, %r21, %r711;
	add.s32 	%r713, %r22, %r712;
	add.s32 	%r714, %r23, %r713;
	add.s32 	%r715, %r24, %r714;
	add.s32 	%r716, %r25, %r715;
	add.s32 	%r717, %r26, %r716;
	add.s32 	%r718, %r27, %r717;
	add.s32 	%r719, %r28, %r718;
	add.s32 	%r720, %r29, %r719;
	add.s32 	%r675, %r30, %r720;
	mov.b32 	%r673, 1;
	mov.b32 	%r698, 0;
	mov.b32 	%r700, -1;
	// begin inline asm
	{  .reg .s32 r0;  .reg .pred p;  shfl.sync.up.b32 r0|p, %r675, %r673, %r698, %r700;  @p add.s32 r0, r0, %r675;  mov.s32 %r671, r0;}
	// end inline asm
	mov.b32 	%r679, 2;
	// begin inline asm
	{  .reg .s32 r0;  .reg .pred p;  shfl.sync.up.b32 r0|p, %r671, %r679, %r698, %r700;  @p add.s32 r0, r0, %r671;  mov.s32 %r677, r0;}
	// end inline asm
	mov.b32 	%r685, 4;
	// begin inline asm
	{  .reg .s32 r0;  .reg .pred p;  shfl.sync.up.b32 r0|p, %r677, %r685, %r698, %r700;  @p add.s32 r0, r0, %r677;  mov.s32 %r683, r0;}
	// end inline asm
	mov.b32 	%r691, 8;
	// begin inline asm
	{  .reg .s32 r0;  .reg .pred p;  shfl.sync.up.b32 r0|p, %r683, %r691, %r698, %r700;  @p add.s32 r0, r0, %r683;  mov.s32 %r689, r0;}
	// end inline asm
	mov.b32 	%r697, 16;
	// begin inline asm
	{  .reg .s32 r0;  .reg .pred p;  shfl.sync.up.b32 r0|p, %r689, %r697, %r698, %r700;  @p add.s32 r0, r0, %r689;  mov.s32 %r695, r0;}
	// end inline asm
	setp.ne.s32 	%p105, %r641, 31;
	@%p105 bra 	$L__BB4_8;
	shl.b32 	%r721, %r6, 2;
	add.s32 	%r723, %r670, %r721;
	st.shared.u32 	[%r723+16], %r695;
$L__BB4_8:
	sub.s32 	%r724, %r695, %r675;
	bar.sync 	0;
	ld.shared.v4.u32 	{%r725, %r726, %r727, %r728}, [_ZZN3cub18CUB_300001_SM_10006detail4scan16DeviceScanKernelINS2_10policy_hubIiiijN4cuda3std3__44plusIvEEE10Policy1000EN6thrust24THRUST_300001_SM_1000_NS10device_ptrIiEESF_NS0_13ScanTileStateIiLb1EEES9_NS0_8NullTypeEjiLb0ESI_EEvT0_T1_T2_iT3_T4_T5_E12temp_storage+16];
	add.s32 	%r729, %r726, %r725;
	setp.eq.s32 	%p106, %r6, 2;
	selp.b32 	%r730, %r729, %r725, %p106;
	add.s32 	%r731, %r729, %r727;
	setp.eq.s32 	%p107, %r6, 3;
	selp.b32 	%r732, %r731, %r730, %p107;
	add.s32 	%r733, %r731, %r728;
	setp.eq.s32 	%p108, %r6, 4;
	selp.b32 	%r734, %r733, %r732, %p108;
	ld.shared.v4.u32 	{%r735, %r736, %r737, %r738}, [_ZZN3cub18CUB_300001_SM_10006detail4scan16DeviceScanKernelINS2_10policy_hubIiiijN4cuda3std3__44plusIvEEE10Policy1000EN6thrust24THRUST_300001_SM_1000_NS10device_ptrIiEESF_NS0_13ScanTileStateIiLb1EEES9_NS0_8NullTypeEjiLb0ESI_EEvT0_T1_T2_iT3_T4_T5_E12temp_storage+32];
	add.s32 	%r739, %r733, %r735;
	setp.eq.s32 	%p109, %r6, 5;
	selp.b32 	%r740, %r739, %r734, %p109;
	add.s32 	%r741, %r739, %r736;
	setp.eq.s32 	%p110, %r6, 6;
	selp.b32 	%r742, %r741, %r740, %p110;
	add.s32 	%r743, %r741, %r737;
	setp.eq.s32 	%p111, %r6, 7;
	selp.b32 	%r744, %r743, %r742, %p111;
	add.s32 	%r745, %r743, %r738;
	setp.eq.s32 	%p112, %r6, 8;
	selp.b32 	%r746, %r745, %r744, %p112;
	ld.shared.v4.u32 	{%r747, %r748, %r749, %r750}, [_ZZN3cub18CUB_300001_SM_10006detail4scan16DeviceScanKernelINS2_10policy_hubIiiijN4cuda3std3__44plusIvEEE10Policy1000EN6thrust24THRUST_300001_SM_1000_NS10device_ptrIiEESF_NS0_13ScanTileStateIiLb1EEES9_NS0_8NullTypeEjiLb0ESI_EEvT0_T1_T2_iT3_T4_T5_E12temp_storage+48];
	add.s32 	%r751, %r745, %r747;
	setp.eq.s32 	%p113, %r6, 9;
	selp.b32 	%r752, %r751, %r746, %p113;
	add.s32 	%r753, %r751, %r748;
	setp.eq.s32 	%p114, %r6, 10;
	selp.b32 	%r754, %r753, %r752, %p114;
	add.s32 	%r755, %r753, %r749;
	setp.eq.s32 	%p115, %r6, 11;
	selp.b32 	%r756, %r755, %r754, %p115;
	add.s32 	%r37, %r755, %r750;
	setp.gt.u32 	%p116, %r4, 31;
	setp.lt.u32 	%p117, %r4, 32;
	setp.eq.s32 	%p118, %r641, 0;
	selp.b32 	%r757, 0, %r724, %p118;
	add.s32 	%r1011, %r756, %r757;
	selp.b32 	%r39, %r724, %r1011, %p117;
	@%p116 bra 	$L__BB4_24;
	setp.ne.s32 	%p119, %r4, 0;
	mul.wide.s32 	%rd41, %r998, 8;
	add.s64 	%rd5, %rd1, %rd41;
	@%p119 bra 	$L__BB4_11;
	st.shared.u32 	[_ZZN3cub18CUB_300001_SM_10006detail4scan16DeviceScanKernelINS2_10policy_hubIiiijN4cuda3std3__44plusIvEEE10Policy1000EN6thrust24THRUST_300001_SM_1000_NS10device_ptrIiEESF_NS0_13ScanTileStateIiLb1EEES9_NS0_8NullTypeEjiLb0ESI_EEvT0_T1_T2_iT3_T4_T5_E12temp_storage+12], %r37;
	add.s64 	%rd42, %rd5, 256;
	mov.b32 	%r758, 100;
	// begin inline asm
	st.relaxed.gpu.v2.u32 [%rd42], {%r758, %r37};
	// end inline asm
$L__BB4_11:
	not.b32 	%r764, %r4;
	add.s32 	%r1006, %r998, %r764;
	mov.b32 	%r760, 830;
	// begin inline asm
	nanosleep.u32 %r760;
	// end inline asm
	mul.wide.s32 	%rd44, %r1006, 8;
	add.s64 	%rd45, %rd1, %rd44;
	add.s64 	%rd43, %rd45, 256;
	// begin inline asm
	ld.relaxed.gpu.v2.u32 {%r1008, %r1000}, [%rd43];
	// end inline asm
	mov.b32 	%r1001, 952;
$L__BB4_12:
	setp.eq.s32 	%p120, %r1008, 99;
	mov.b32 	%r765, -1;
	vote.sync.any.pred 	%p121, %p120, %r765;
	not.pred 	%p122, %p121;
	@%p122 bra 	$L__BB4_14;
	mul.lo.s32 	%r860, %r998, 16807;
	and.b32  	%r998, %r860, 2147483647;
	add.s32 	%r861, %r1001, 1;
	rem.u32 	%r857, %r998, %r861;
	// begin inline asm
	nanosleep.u32 %r857;
	// end inline asm
	shr.u32 	%r1001, %r1001, 1;
	// begin inline asm
	ld.relaxed.gpu.v2.u32 {%r1008, %r1000}, [%rd43];
	// end inline asm
	bra.uni 	$L__BB4_12;
$L__BB4_14:
	setp.eq.s32 	%p123, %r1008, 101;
	mov.b32 	%r792, -1;
	vote.sync.ballot.b32 	%r794, %p123, %r792;
	// begin inline asm
	mov.u32 %r767, %lanemask_ge;
	// end inline asm
	and.b32  	%r795, %r794, %r767;
	or.b32  	%r796, %r795, -2147483648;
	add.s32 	%r797, %r796, -1;
	not.b32 	%r798, %r796;
	and.b32  	%r799, %r798, %r797;
	popc.b32 	%r771, %r799;
	mov.b32 	%r770, 1;
	// begin inline asm
	shfl.sync.down.b32 %r768, %r1000, %r770, %r771, %r792;
	// end inline asm
	setp.lt.s32 	%p125, %r641, %r771;
	selp.b32 	%r800, %r768, 0, %p125;
	add.s32 	%r774, %r800, %r1000;
	mov.b32 	%r775, 2;
	// begin inline asm
	shfl.sync.down.b32 %r773, %r774, %r775, %r771, %r792;
	// end inline asm
	add.s32 	%r54, %r641, 2;
	setp.gt.s32 	%p126, %r54, %r771;
	selp.b32 	%r801, 0, %r773, %p126;
	add.s32 	%r779, %r774, %r801;
	mov.b32 	%r780, 4;
	// begin inline asm
	shfl.sync.down.b32 %r778, %r779, %r780, %r771, %r792;
	// end inline asm
	add.s32 	%r55, %r641, 4;
	setp.gt.s32 	%p127, %r55, %r771;
	selp.b32 	%r802, 0, %r778, %p127;
	add.s32 	%r784, %r779, %r802;
	mov.b32 	%r785, 8;
	// begin inline asm
	shfl.sync.down.b32 %r783, %r784, %r785, %r771, %r792;
	// end inline asm
	add.s32 	%r56, %r641, 8;
	setp.gt.s32 	%p128, %r56, %r771;
	selp.b32 	%r803, 0, %r783, %p128;
	add.s32 	%r789, %r784, %r803;
	mov.b32 	%r790, 16;
	// begin inline asm
	shfl.sync.down.b32 %r788, %r789, %r790, %r771, %r792;
	// end inline asm
	add.s32 	%r57, %r641, 16;
	setp.gt.s32 	%p129, %r57, %r771;
	selp.b32 	%r804, 0, %r788, %p129;
	add.s32 	%r1005, %r789, %r804;
	add.s64 	%rd7, %rd1, 256;
	mov.b32 	%r1002, 952;
$L__BB4_15:
	setp.ne.s32 	%p130, %r1008, 101;
	mov.b32 	%r805, -1;
	vote.sync.all.pred 	%p131, %p130, %r805;
	not.pred 	%p132, %p131;
	@%p132 bra 	$L__BB4_20;
	shr.u32 	%r1002, %r1002, 1;
	mul.wide.s32 	%rd48, %r1006, 8;
	add.s64 	%rd49, %rd7, %rd48;
	add.s64 	%rd47, %rd49, -256;
	// begin inline asm
	ld.relaxed.gpu.v2.u32 {%r1008, %r1009}, [%rd47];
	// end inline asm
	mov.u32 	%r1010, %r1002;
$L__BB4_17:
	setp.eq.s32 	%p136, %r1008, 99;
	mov.b32 	%r813, -1;
	vote.sync.any.pred 	%p137, %p136, %r813;
	not.pred 	%p138, %p137;
	@%p138 bra 	$L__BB4_19;
	mul.lo.s32 	%r855, %r998, 16807;
	and.b32  	%r998, %r855, 2147483647;
	add.s32 	%r856, %r1010, 1;
	rem.u32 	%r852, %r998, %r856;
	// begin inline asm
	nanosleep.u32 %r852;
	// end inline asm
	shr.u32 	%r1010, %r1010, 1;
	// begin inline asm
	ld.relaxed.gpu.v2.u32 {%r1008, %r1009}, [%rd47];
	// end inline asm
	bra.uni 	$L__BB4_17;
$L__BB4_19:
	setp.eq.s32 	%p139, %r1008, 101;
	mov.b32 	%r839, -1;
	vote.sync.ballot.b32 	%r840, %p139, %r839;
	and.b32  	%r841, %r840, %r767;
	or.b32  	%r842, %r841, -2147483648;
	add.s32 	%r843, %r842, -1;
	not.b32 	%r844, %r842;
	and.b32  	%r845, %r844, %r843;
	popc.b32 	%r818, %r845;
	mov.b32 	%r817, 1;
	// begin inline asm
	shfl.sync.down.b32 %r815, %r1009, %r817, %r818, %r839;
	// end inline asm
	setp.lt.s32 	%p141, %r641, %r818;
	selp.b32 	%r846, %r815, 0, %p141;
	add.s32 	%r821, %r846, %r1009;
	mov.b32 	%r822, 2;
	// begin inline asm
	shfl.sync.down.b32 %r820, %r821, %r822, %r818, %r839;
	// end inline asm
	setp.gt.s32 	%p142, %r54, %r818;
	selp.b32 	%r847, 0, %r820, %p142;
	add.s32 	%r826, %r821, %r847;
	mov.b32 	%r827, 4;
	// begin inline asm
	shfl.sync.down.b32 %r825, %r826, %r827, %r818, %r839;
	// end inline asm
	setp.gt.s32 	%p143, %r55, %r818;
	selp.b32 	%r848, 0, %r825, %p143;
	add.s32 	%r831, %r826, %r848;
	mov.b32 	%r832, 8;
	// begin inline asm
	shfl.sync.down.b32 %r830, %r831, %r832, %r818, %r839;
	// end inline asm
	setp.gt.s32 	%p144, %r56, %r818;
	selp.b32 	%r849, 0, %r830, %p144;
	add.s32 	%r836, %r831, %r849;
	mov.b32 	%r837, 16;
	// begin inline asm
	shfl.sync.down.b32 %r835, %r836, %r837, %r818, %r839;
	// end inline asm
	setp.gt.s32 	%p145, %r57, %r818;
	selp.b32 	%r850, 0, %r835, %p145;
	add.s32 	%r851, %r850, %r1005;
	add.s32 	%r1005, %r851, %r836;
	add.s32 	%r1006, %r1006, -32;
	bra.uni 	$L__BB4_15;
$L__BB4_20:
	@%p119 bra 	$L__BB4_22;
	add.s32 	%r808, %r1005, %r37;
	add.s64 	%rd46, %rd5, 256;
	mov.b32 	%r807, 101;
	// begin inline asm
	st.relaxed.gpu.v2.u32 [%rd46], {%r807, %r808};
	// end inline asm
	st.shared.u32 	[_ZZN3cub18CUB_300001_SM_10006detail4scan16DeviceScanKernelINS2_10policy_hubIiiijN4cuda3std3__44plusIvEEE10Policy1000EN6thrust24THRUST_300001_SM_1000_NS10device_ptrIiEESF_NS0_13ScanTileStateIiLb1EEES9_NS0_8NullTypeEjiLb0ESI_EEvT0_T1_T2_iT3_T4_T5_E12temp_storage+4], %r1005;
	st.shared.u32 	[_ZZN3cub18CUB_300001_SM_10006detail4scan16DeviceScanKernelINS2_10policy_hubIiiijN4cuda3std3__44plusIvEEE10Policy1000EN6thrust24THRUST_300001_SM_1000_NS10device_ptrIiEESF_NS0_13ScanTileStateIiLb1EEES9_NS0_8NullTypeEjiLb0ESI_EEvT0_T1_T2_iT3_T4_T5_E12temp_storage+8], %r808;
$L__BB4_22:
	setp.ne.s32 	%p134, %r641, 0;
	mov.u32 	%r1011, %r39;
	@%p134 bra 	$L__BB4_24;
	st.shared.u32 	[_ZZN3cub18CUB_300001_SM_10006detail4scan16DeviceScanKernelINS2_10policy_hubIiiijN4cuda3std3__44plusIvEEE10Policy1000EN6thrust24THRUST_300001_SM_1000_NS10device_ptrIiEESF_NS0_13ScanTileStateIiLb1EEES9_NS0_8NullTypeEjiLb0ESI_EEvT0_T1_T2_iT3_T4_T5_E12temp_storage+76], %r1005;
	mov.u32 	%r1011, %r1005;
$L__BB4_24:
	bar.sync 	0;
	setp.eq.s32 	%p135, %r4, 0;
	ld.shared.u32 	%r809, [_ZZN3cub18CUB_300001_SM_10006detail4scan16DeviceScanKernelINS2_10policy_hubIiiijN4cuda3std3__44plusIvEEE10Policy1000EN6thrust24THRUST_300001_SM_1000_NS10device_ptrIiEESF_NS0_13ScanTileStateIiLb1EEES9_NS0_8NullTypeEjiLb0ESI_EEvT0_T1_T2_iT3_T4_T5_E12temp_storage+76];
	selp.b32 	%r810, 0, %r809, %p135;
	add.s32 	%r1012, %r810, %r1011;
$L__BB4_25:
	add.s32 	%r953, %r1012, %r9;
	add.s32 	%r954, %r10, %r953;
	add.s32 	%r955, %r11, %r954;
	add.s32 	%r956, %r12, %r955;
	add.s32 	%r957, %r13, %r956;
	add.s32 	%r958, %r14, %r957;
	add.s32 	%r959, %r15, %r958;
	add.s32 	%r960, %r16, %r959;
	add.s32 	%r961, %r17, %r960;
	add.s32 	%r962, %r18, %r961;
	add.s32 	%r963, %r19, %r962;
	add.s32 	%r964, %r20, %r963;
	add.s32 	%r965, %r21, %r964;
	add.s32 	%r966, %r22, %r965;
	add.s32 	%r967, %r23, %r966;
	add.s32 	%r968, %r24, %r967;
	add.s32 	%r969, %r25, %r968;
	add.s32 	%r970, %r26, %r969;
	add.s32 	%r971, %r27, %r970;
	add.s32 	%r972, %r28, %r971;
	add.s32 	%r973, %r29, %r972;
	add.s32 	%r974, %r30, %r973;
	bar.sync 	0;
	st.shared.v2.u32 	[%r8], {%r953, %r954};
	st.shared.v2.u32 	[%r8+8], {%r955, %r956};
	st.shared.v2.u32 	[%r8+16], {%r957, %r958};
	st.shared.v2.u32 	[%r8+24], {%r959, %r960};
	st.shared.v2.u32 	[%r8+32], {%r961, %r962};
	st.shared.v2.u32 	[%r8+40], {%r963, %r964};
	st.shared.v2.u32 	[%r8+48], {%r965, %r966};
	st.shared.v2.u32 	[%r8+56], {%r967, %r968};
	st.shared.v2.u32 	[%r8+64], {%r969, %r970};
	st.shared.v2.u32 	[%r8+72], {%r971, %r972};
	st.shared.v2.u32 	[%r8+80], {%r973, %r974};
	bar.warp.sync 	-1;
	ld.shared.u32 	%r975, [%r7];
	ld.shared.u32 	%r976, [%r7+128];
	ld.shared.u32 	%r977, [%r7+256];
	ld.shared.u32 	%r978, [%r7+384];
	ld.shared.u32 	%r979, [%r7+512];
	ld.shared.u32 	%r980, [%r7+640];
	ld.shared.u32 	%r981, [%r7+768];
	ld.shared.u32 	%r982, [%r7+896];
	ld.shared.u32 	%r983, [%r7+1024];
	ld.shared.u32 	%r984, [%r7+1152];
	ld.shared.u32 	%r985, [%r7+1280];
	ld.shared.u32 	%r986, [%r7+1408];
	ld.shared.u32 	%r987, [%r7+1536];
	ld.shared.u32 	%r988, [%r7+1664];
	ld.shared.u32 	%r989, [%r7+1792];
	ld.shared.u32 	%r990, [%r7+1920];
	ld.shared.u32 	%r991, [%r7+2048];
	ld.shared.u32 	%r992, [%r7+2176];
	ld.shared.u32 	%r993, [%r7+2304];
	ld.shared.u32 	%r994, [%r7+2432];
	ld.shared.u32 	%r995, [%r7+2560];
	ld.shared.u32 	%r996, [%r7+2688];
	add.s64 	%rd54, %rd3, %rd39;
	st.global.u32 	[%rd54], %r975;
	st.global.u32 	[%rd54+128], %r976;
	st.global.u32 	[%rd54+256], %r977;
	st.global.u32 	[%rd54+384], %r978;
	st.global.u32 	[%rd54+512], %r979;
	st.global.u32 	[%rd54+640], %r980;
	st.global.u32 	[%rd54+768], %r981;
	st.global.u32 	[%rd54+896], %r982;
	st.global.u32 	[%rd54+1024], %r983;
	st.global.u32 	[%rd54+1152], %r984;
	st.global.u32 	[%rd54+1280], %r985;
	st.global.u32 	[%rd54+1408], %r986;
	st.global.u32 	[%rd54+1536], %r987;
	st.global.u32 	[%rd54+1664], %r988;
	st.global.u32 	[%rd54+1792], %r989;
	st.global.u32 	[%rd54+1920], %r990;
	st.global.u32 	[%rd54+2048], %r991;
	st.global.u32 	[%rd54+2176], %r992;
	st.global.u32 	[%rd54+2304], %r993;
	st.global.u32 	[%rd54+2432], %r994;
	st.global.u32 	[%rd54+2560], %r995;
	st.global.u32 	[%rd54+2688], %r996;
	bra.uni 	$L__BB4_140;
$L__BB4_26:
	setp.eq.s32 	%p2, %r3, 0;
	@%p2 bra 	$L__BB4_140;
	mul.wide.u32 	%rd15, %r2, 4;
	add.s64 	%rd16, %rd2, %rd15;
	mov.u32 	%r82, %tid.x;
	ld.global.u32 	%r1034, [%rd16];
	and.b32  	%r236, %r82, 31;
	and.b32  	%r237, %r82, 992;
	mul.lo.s32 	%r238, %r237, 22;
	or.b32  	%r84, %r238, %r236;
	setp.ge.u32 	%p3, %r84, %r3;
	shl.b32 	%r239, %r84, 2;
	cvt.u64.u32 	%rd17, %r239;
	add.s64 	%rd9, %rd16, %rd17;
	mov.u32 	%r1013, %r1034;
	@%p3 bra 	$L__BB4_29;
	ld.global.u32 	%r1013, [%rd9];
$L__BB4_29:
	add.s32 	%r240, %r84, 32;
	setp.ge.u32 	%p4, %r240, %r3;
	mov.u32 	%r1014, %r1034;
	@%p4 bra 	$L__BB4_31;
	ld.global.u32 	%r1014, [%rd9+128];
$L__BB4_31:
	add.s32 	%r89, %r84, 64;
	setp.ge.u32 	%p5, %r89, %r3;
	mov.u32 	%r1015, %r1034;
	@%p5 bra 	$L__BB4_33;
	ld.global.u32 	%r1015, [%rd9+256];
$L__BB4_33:
	add.s32 	%r92, %r84, 96;
	setp.ge.u32 	%p6, %r92, %r3;
	mov.u32 	%r1016, %r1034;
	@%p6 bra 	$L__BB4_35;
	ld.global.u32 	%r1016, [%rd9+384];
$L__BB4_35:
	add.s32 	%r241, %r84, 128;
	setp.ge.u32 	%p7, %r241, %r3;
	mov.u32 	%r1017, %r1034;
	@%p7 bra 	$L__BB4_37;
	ld.global.u32 	%r1017, [%rd9+512];
$L__BB4_37:
	add.s32 	%r242, %r84, 160;
	setp.ge.u32 	%p8, %r242, %r3;
	mov.u32 	%r1018, %r1034;
	@%p8 bra 	$L__BB4_39;
	ld.global.u32 	%r1018, [%rd9+640];
$L__BB4_39:
	add.s32 	%r243, %r84, 192;
	setp.ge.u32 	%p9, %r243, %r3;
	mov.u32 	%r1019, %r1034;
	@%p9 bra 	$L__BB4_41;
	ld.global.u32 	%r1019, [%rd9+768];
$L__BB4_41:
	add.s32 	%r101, %r84, 224;
	setp.ge.u32 	%p10, %r101, %r3;
	mov.u32 	%r1020, %r1034;
	@%p10 bra 	$L__BB4_43;
	ld.global.u32 	%r1020, [%rd9+896];
$L__BB4_43:
	add.s32 	%r244, %r84, 256;
	setp.ge.u32 	%p11, %r244, %r3;
	mov.u32 	%r1021, %r1034;
	@%p11 bra 	$L__BB4_45;
	ld.global.u32 	%r1021, [%rd9+1024];
$L__BB4_45:
	add.s32 	%r245, %r84, 288;
	setp.ge.u32 	%p12, %r245, %r3;
	mov.u32 	%r1022, %r1034;
	@%p12 bra 	$L__BB4_47;
	ld.global.u32 	%r1022, [%rd9+1152];
$L__BB4_47:
	add.s32 	%r246, %r84, 320;
	setp.ge.u32 	%p13, %r246, %r3;
	mov.u32 	%r1023, %r1034;
	@%p13 bra 	$L__BB4_49;
	ld.global.u32 	%r1023, [%rd9+1280];
$L__BB4_49:
	add.s32 	%r110, %r84, 352;
	setp.ge.u32 	%p14, %r110, %r3;
	mov.u32 	%r1024, %r1034;
	@%p14 bra 	$L__BB4_51;
	ld.global.u32 	%r1024, [%rd9+1408];
$L__BB4_51:
	add.s32 	%r113, %r84, 384;
	setp.ge.u32 	%p15, %r113, %r3;
	mov.u32 	%r1025, %r1034;
	@%p15 bra 	$L__BB4_53;
	ld.global.u32 	%r1025, [%rd9+1536];
$L__BB4_53:
	add.s32 	%r116, %r84, 416;
	setp.ge.u32 	%p16, %r116, %r3;
	mov.u32 	%r1026, %r1034;
	@%p16 bra 	$L__BB4_55;
	ld.global.u32 	%r1026, [%rd9+1664];
$L__BB4_55:
	add.s32 	%r119, %r84, 448;
	setp.ge.u32 	%p17, %r119, %r3;
	mov.u32 	%r1027, %r1034;
	@%p17 bra 	$L__BB4_57;
	ld.global.u32 	%r1027, [%rd9+1792];
$L__BB4_57:
	add.s32 	%r247, %r84, 480;
	setp.ge.u32 	%p18, %r247, %r3;
	mov.u32 	%r1028, %r1034;
	@%p18 bra 	$L__BB4_59;
	ld.global.u32 	%r1028, [%rd9+1920];
$L__BB4_59:
	add.s32 	%r248, %r84, 512;
	setp.ge.u32 	%p19, %r248, %r3;
	mov.u32 	%r1029, %r1034;
	@%p19 bra 	$L__BB4_61;
	ld.global.u32 	%r1029, [%rd9+2048];
$L__BB4_61:
	add.s32 	%r126, %r84, 544;
	setp.ge.u32 	%p20, %r126, %r3;
	mov.u32 	%r1030, %r1034;
	@%p20 bra 	$L__BB4_63;
	ld.global.u32 	%r1030, [%rd9+2176];
$L__BB4_63:
	add.s32 	%r249, %r84, 576;
	setp.ge.u32 	%p21, %r249, %r3;
	mov.u32 	%r1031, %r1034;
	@%p21 bra 	$L__BB4_65;
	ld.global.u32 	%r1031, [%rd9+2304];
$L__BB4_65:
	add.s32 	%r131, %r84, 608;
	setp.ge.u32 	%p22, %r131, %r3;
	mov.u32 	%r1032, %r1034;
	@%p22 bra 	$L__BB4_67;
	ld.global.u32 	%r1032, [%rd9+2432];
$L__BB4_67:
	add.s32 	%r250, %r84, 640;
	setp.ge.u32 	%p23, %r250, %r3;
	mov.u32 	%r1033, %r1034;
	@%p23 bra 	$L__BB4_69;
	ld.global.u32 	%r1033, [%rd9+2560];
$L__BB4_69:
	add.s32 	%r251, %r84, 672;
	setp.ge.u32 	%p24, %r251, %r3;
	@%p24 bra 	$L__BB4_71;
	ld.global.u32 	%r1034, [%rd9+2688];
$L__BB4_71:
	// begin inline asm
	mov.u32 %r252, %laneid;
	// end inline asm
	shr.u32 	%r139, %r82, 5;
	mad.lo.s32 	%r253, %r139, 704, %r252;
	shl.b32 	%r254, %r253, 2;
	mov.u32 	%r255, _ZZN3cub18CUB_300001_SM_10006detail4scan16DeviceScanKernelINS2_10policy_hubIiiijN4cuda3std3__44plusIvEEE10Policy1000EN6thrust24THRUST_300001_SM_1000_NS10device_ptrIiEESF_NS0_13ScanTileStateIiLb1EEES9_NS0_8NullTypeEjiLb0ESI_EEvT0_T1_T2_iT3_T4_T5_E12temp_storage;
	add.s32 	%r140, %r255, %r254;
	st.shared.u32 	[%r140], %r1013;
	st.shared.u32 	[%r140+128], %r1014;
	st.shared.u32 	[%r140+256], %r1015;
	st.shared.u32 	[%r140+384], %r1016;
	st.shared.u32 	[%r140+512], %r1017;
	st.shared.u32 	[%r140+640], %r1018;
	st.shared.u32 	[%r140+768], %r1019;
	st.shared.u32 	[%r140+896], %r1020;
	st.shared.u32 	[%r140+1024], %r1021;
	st.shared.u32 	[%r140+1152], %r1022;
	st.shared.u32 	[%r140+1280], %r1023;
	st.shared.u32 	[%r140+1408], %r1024;
	st.shared.u32 	[%r140+1536], %r1025;
	st.shared.u32 	[%r140+1664], %r1026;
	st.shared.u32 	[%r140+1792], %r1027;
	st.shared.u32 	[%r140+1920], %r1028;
	st.shared.u32 	[%r140+2048], %r1029;
	st.shared.u32 	[%r140+2176], %r1030;
	st.shared.u32 	[%r140+2304], %r1031;
	st.shared.u32 	[%r140+2432], %r1032;
	st.shared.u32 	[%r140+2560], %r1033;
	st.shared.u32 	[%r140+2688], %r1034;
	bar.warp.sync 	-1;
	mad.lo.s32 	%r141, %r252, 84, %r140;
	ld.shared.v2.u32 	{%r142, %r143}, [%r141];
	ld.shared.v2.u32 	{%r144, %r145}, [%r141+8];
	ld.shared.v2.u32 	{%r146, %r147}, [%r141+16];
	ld.shared.v2.u32 	{%r148, %r149}, [%r141+24];
	ld.shared.v2.u32 	{%r150, %r151}, [%r141+32];
	ld.shared.v2.u32 	{%r152, %r153}, [%r141+40];
	ld.shared.v2.u32 	{%r154, %r155}, [%r141+48];
	ld.shared.v2.u32 	{%r156, %r157}, [%r141+56];
	ld.shared.v2.u32 	{%r158, %r159}, [%r141+64];
	ld.shared.v2.u32 	{%r160, %r161}, [%r141+72];
	ld.shared.v2.u32 	{%r162, %r163}, [%r141+80];
	bar.sync 	0;
	setp.ne.s32 	%p25, %r998, 0;
	@%p25 bra 	$L__BB4_75;
	add.s32 	%r485, %r143, %r142;
	add.s32 	%r486, %r144, %r485;
	add.s32 	%r487, %r145, %r486;
	add.s32 	%r488, %r146, %r487;
	add.s32 	%r489, %r147, %r488;
	add.s32 	%r490, %r148, %r489;
	add.s32 	%r491, %r149, %r490;
	add.s32 	%r492, %r150, %r491;
	add.s32 	%r493, %r151, %r492;
	add.s32 	%r494, %r152, %r493;
	add.s32 	%r495, %r153, %r494;
	add.s32 	%r496, %r154, %r495;
	add.s32 	%r497, %r155, %r496;
	add.s32 	%r498, %r156, %r497;
	add.s32 	%r499, %r157, %r498;
	add.s32 	%r500, %r158, %r499;
	add.s32 	%r501, %r159, %r500;
	add.s32 	%r502, %r160, %r501;
	add.s32 	%r503, %r161, %r502;
	add.s32 	%r504, %r162, %r503;
	add.s32 	%r459, %r163, %r504;
	mov.b32 	%r457, 1;
	mov.b32 	%r482, 0;
	mov.b32 	%r484, -1;
	// begin inline asm
	{  .reg .s32 r0;  .reg .pred p;  shfl.sync.up.b32 r0|p, %r459, %r457, %r482, %r484;  @p add.s32 r0, r0, %r459;  mov.s32 %r455, r0;}
	// end inline asm
	mov.b32 	%r463, 2;
	// begin inline asm
	{  .reg .s32 r0;  .reg .pred p;  shfl.sync.up.b32 r0|p, %r455, %r463, %r482, %r484;  @p add.s32 r0, r0, %r455;  mov.s32 %r461, r0;}
	// end inline asm
	mov.b32 	%r469, 4;
	// begin inline asm
	{  .reg .s32 r0;  .reg .pred p;  shfl.sync.up.b32 r0|p, %r461, %r469, %r482, %r484;  @p add.s32 r0, r0, %r461;  mov.s32 %r467, r0;}
	// end inline asm
	mov.b32 	%r475, 8;
	// begin inline asm
	{  .reg .s32 r0;  .reg .pred p;  shfl.sync.up.b32 r0|p, %r467, %r475, %r482, %r484;  @p add.s32 r0, r0, %r467;  mov.s32 %r473, r0;}
	// end inline asm
	mov.b32 	%r481, 16;
	// begin inline asm
	{  .reg .s32 r0;  .reg .pred p;  shfl.sync.up.b32 r0|p, %r473, %r481, %r482, %r484;  @p add.s32 r0, r0, %r473;  mov.s32 %r479, r0;}
	// end inline asm
	setp.ne.s32 	%p67, %r252, 31;
	@%p67 bra 	$L__BB4_74;
	shl.b32 	%r505, %r139, 2;
	mov.u32 	%r506, _ZZN3cub18CUB_300001_SM_10006detail4scan16DeviceScanKernelINS2_10policy_hubIiiijN4cuda3std3__44plusIvEEE10Policy1000EN6thrust24THRUST_300001_SM_1000_NS10device_ptrIiEESF_NS0_13ScanTileStateIiLb1EEES9_NS0_8NullTypeEjiLb0ESI_EEvT0_T1_T2_iT3_T4_T5_E12temp_storage;
	add.s32 	%r507, %r506, %r505;
	st.shared.u32 	[%r507+16], %r479;
$L__BB4_74:
	sub.s32 	%r508, %r479, %r459;
	bar.sync 	0;
	ld.shared.v4.u32 	{%r509, %r510, %r511, %r512}, [_ZZN3cub18CUB_300001_SM_10006detail4scan16DeviceScanKernelINS2_10policy_hubIiiijN4cuda3std3__44plusIvEEE10Policy1000EN6thrust24THRUST_300001_SM_1000_NS10device_ptrIiEESF_NS0_13ScanTileStateIiLb1EEES9_NS0_8NullTypeEjiLb0ESI_EEvT0_T1_T2_iT3_T4_T5_E12temp_storage+16];
	add.s32 	%r513, %r510, %r509;
	setp.eq.s32 	%p68, %r139, 2;
	selp.b32 	%r514, %r513, %r509, %p68;
	add.s32 	%r515, %r513, %r511;
	setp.eq.s32 	%p69, %r139, 3;
	selp.b32 	%r516, %r515, %r514, %p69;
	add.s32 	%r517, %r515, %r512;
	setp.eq.s32 	%p70, %r139, 4;
	selp.b32 	%r518, %r517, %r516, %p70;
	ld.shared.v4.u32 	{%r519, %r520, %r521, %r522}, [_ZZN3cub18CUB_300001_SM_10006detail4scan16DeviceScanKernelINS2_10policy_hubIiiijN4cuda3std3__44plusIvEEE10Policy1000EN6thrust24THRUST_300001_SM_1000_NS10device_ptrIiEESF_NS0_13ScanTileStateIiLb1EEES9_NS0_8NullTypeEjiLb0ESI_EEvT0_T1_T2_iT3_T4_T5_E12temp_storage+32];
	add.s32 	%r523, %r517, %r519;
	setp.eq.s32 	%p71, %r139, 5;
	selp.b32 	%r524, %r523, %r518, %p71;
	add.s32 	%r525, %r523, %r520;
	setp.eq.s32 	%p72, %r139, 6;
	selp.b32 	%r526, %r525, %r524, %p72;
	add.s32 	%r527, %r525, %r521;
	setp.eq.s32 	%p73, %r139, 7;
	selp.b32 	%r528, %r527, %r526, %p73;
	add.s32 	%r529, %r527, %r522;
	setp.eq.s32 	%p74, %r139, 8;
	selp.b32 	%r530, %r529, %r528, %p74;
	.pragma "used_bytes_mask 4095";
	ld.shared.v4.u32 	{%r531, %r532, %r533, %r534}, [_ZZN3cub18CUB_300001_SM_10006detail4scan16DeviceScanKernelINS2_10policy_hubIiiijN4cuda3std3__44plusIvEEE10Policy1000EN6thrust24THRUST_300001_SM_1000_NS10device_ptrIiEESF_NS0_13ScanTileStateIiLb1EEES9_NS0_8NullTypeEjiLb0ESI_EEvT0_T1_T2_iT3_T4_T5_E12temp_storage+48];
	add.s32 	%r535, %r529, %r531;
	setp.eq.s32 	%p75, %r139, 9;
	selp.b32 	%r536, %r535, %r530, %p75;
	add.s32 	%r537, %r535, %r532;
	setp.eq.s32 	%p76, %r139, 10;
	selp.b32 	%r538, %r537, %r536, %p76;
	add.s32 	%r539, %r537, %r533;
	setp.eq.s32 	%p77, %r139, 11;
	selp.b32 	%r540, %r539, %r538, %p77;
	setp.lt.u32 	%p78, %r82, 32;
	setp.eq.s32 	%p79, %r252, 0;
	selp.b32 	%r541, 0, %r508, %p79;
	add.s32 	%r542, %r540, %r541;
	selp.b32 	%r543, %r508, %r542, %p78;
	setp.eq.s32 	%p80, %r82, 0;
	selp.b32 	%r1049, 0, %r543, %p80;
	bra.uni 	$L__BB4_94;
$L__BB4_75:
	add.s32 	%r286, %r143, %r142;
	add.s32 	%r287, %r144, %r286;
	add.s32 	%r288, %r145, %r287;
	add.s32 	%r289, %r146, %r288;
	add.s32 	%r290, %r147, %r289;
	add.s32 	%r291, %r148, %r290;
	add.s32 	%r292, %r149, %r291;
	add.s32 	%r293, %r150, %r292;
	add.s32 	%r294, %r151, %r293;
	add.s32 	%r295, %r152, %r294;
	add.s32 	%r296, %r153, %r295;
	add.s32 	%r297, %r154, %r296;
	add.s32 	%r298, %r155, %r297;
	add.s32 	%r299, %r156, %r298;
	add.s32 	%r300, %r157, %r299;
	add.s32 	%r301, %r158, %r300;
	add.s32 	%r302, %r159, %r301;
	add.s32 	%r303, %r160, %r302;
	add.s32 	%r304, %r161, %r303;
	add.s32 	%r305, %r162, %r304;
	add.s32 	%r260, %r163, %r305;
	mov.b32 	%r258, 1;
	mov.b32 	%r283, 0;
	mov.b32 	%r285, -1;
	// begin inline asm
	{  .reg .s32 r0;  .reg .pred p;  shfl.sync.up.b32 r0|p, %r260, %r258, %r283, %r285;  @p add.s32 r0, r0, %r260;  mov.s32 %r256, r0;}
	// end inline asm
	mov.b32 	%r264, 2;
	// begin inline asm
	{  .reg .s32 r0;  .reg .pred p;  shfl.sync.up.b32 r0|p, %r256, %r264, %r283, %r285;  @p add.s32 r0, r0, %r256;  mov.s32 %r262, r0;}
	// end inline asm
	mov.b32 	%r270, 4;
	// begin inline asm
	{  .reg .s32 r0;  .reg .pred p;  shfl.sync.up.b32 r0|p, %r262, %r270, %r283, %r285;  @p add.s32 r0, r0, %r262;  mov.s32 %r268, r0;}
	// end inline asm
	mov.b32 	%r276, 8;
	// begin inline asm
	{  .reg .s32 r0;  .reg .pred p;  shfl.sync.up.b32 r0|p, %r268, %r276, %r283, %r285;  @p add.s32 r0, r0, %r268;  mov.s32 %r274, r0;}
	// end inline asm
	mov.b32 	%r282, 16;
	// begin inline asm
	{  .reg .s32 r0;  .reg .pred p;  shfl.sync.up.b32 r0|p, %r274, %r282, %r283, %r285;  @p add.s32 r0, r0, %r274;  mov.s32 %r280, r0;}
	// end inline asm
	setp.ne.s32 	%p26, %r252, 31;
	@%p26 bra 	$L__BB4_77;
	shl.b32 	%r306, %r139, 2;
	mov.u32 	%r307, _ZZN3cub18CUB_300001_SM_10006detail4scan16DeviceScanKernelINS2_10policy_hubIiiijN4cuda3std3__44plusIvEEE10Policy1000EN6thrust24THRUST_300001_SM_1000_NS10device_ptrIiEESF_NS0_13ScanTileStateIiLb1EEES9_NS0_8NullTypeEjiLb0ESI_EEvT0_T1_T2_iT3_T4_T5_E12temp_storage;
	add.s32 	%r308, %r307, %r306;
	st.shared.u32 	[%r308+16], %r280;
$L__BB4_77:
	sub.s32 	%r309, %r280, %r260;
	bar.sync 	0;
	ld.shared.v4.u32 	{%r310, %r311, %r312, %r313}, [_ZZN3cub18CUB_300001_SM_10006detail4scan16DeviceScanKernelINS2_10policy_hubIiiijN4cuda3std3__44plusIvEEE10Policy1000EN6thrust24THRUST_300001_SM_1000_NS10device_ptrIiEESF_NS0_13ScanTileStateIiLb1EEES9_NS0_8NullTypeEjiLb0ESI_EEvT0_T1_T2_iT3_T4_T5_E12temp_storage+16];
	add.s32 	%r314, %r311, %r310;
	setp.eq.s32 	%p27, %r139, 2;
	selp.b32 	%r315, %r314, %r310, %p27;
	add.s32 	%r316, %r314, %r312;
	setp.eq.s32 	%p28, %r139, 3;
	selp.b32 	%r317, %r316, %r315, %p28;
	add.s32 	%r318, %r316, %r313;
	setp.eq.s32 	%p29, %r139, 4;
	selp.b32 	%r319, %r318, %r317, %p29;
	ld.shared.v4.u32 	{%r320, %r321, %r322, %r323}, [_ZZN3cub18CUB_300001_SM_10006detail4scan16DeviceScanKernelINS2_10policy_hubIiiijN4cuda3std3__44plusIvEEE10Policy1000EN6thrust24THRUST_300001_SM_1000_NS10device_ptrIiEESF_NS0_13ScanTileStateIiLb1EEES9_NS0_8NullTypeEjiLb0ESI_EEvT0_T1_T2_iT3_T4_T5_E12temp_storage+32];
	add.s32 	%r324, %r318, %r320;
	setp.eq.s32 	%p30, %r139, 5;
	selp.b32 	%r325, %r324, %r319, %p30;
	add.s32 	%r326, %r324, %r321;
	setp.eq.s32 	%p31, %r139, 6;
	selp.b32 	%r327, %r326, %r325, %p31;
	add.s32 	%r328, %r326, %r322;
	setp.eq.s32 	%p32, %r139, 7;
	selp.b32 	%r329, %r328, %r327, %p32;
	add.s32 	%r330, %r328, %r323;
	setp.eq.s32 	%p33, %r139, 8;
	selp.b32 	%r331, %r330, %r329, %p33;
	ld.shared.v4.u32 	{%r332, %r333, %r334, %r335}, [_ZZN3cub18CUB_300001_SM_10006detail4scan16DeviceScanKernelINS2_10policy_hubIiiijN4cuda3std3__44plusIvEEE10Policy1000EN6thrust24THRUST_300001_SM_1000_NS10device_ptrIiEESF_NS0_13ScanTileStateIiLb1EEES9_NS0_8NullTypeEjiLb0ESI_EEvT0_T1_T2_iT3_T4_T5_E12temp_storage+48];
	add.s32 	%r336, %r330, %r332;
	setp.eq.s32 	%p34, %r139, 9;
	selp.b32 	%r337, %r336, %r331, %p34;
	add.s32 	%r338, %r336, %r333;
	setp.eq.s32 	%p35, %r139, 10;
	selp.b32 	%r339, %r338, %r337, %p35;
	add.s32 	%r340, %r338, %r334;
	setp.eq.s32 	%p36, %r139, 11;
	selp.b32 	%r341, %r340, %r339, %p36;
	add.s32 	%r169, %r340, %r335;
	setp.gt.u32 	%p37, %r82, 31;
	setp.lt.u32 	%p38, %r82, 32;
	setp.eq.s32 	%p39, %r252, 0;
	selp.b32 	%r342, 0, %r309, %p39;
	add.s32 	%r1048, %r341, %r342;
	selp.b32 	%r171, %r309, %r1048, %p38;
	@%p37 bra 	$L__BB4_93;
	setp.ne.s32 	%p40, %r82, 0;
	mul.wide.s32 	%rd18, %r998, 8;
	add.s64 	%rd10, %rd1, %rd18;
	@%p40 bra 	$L__BB4_80;
	st.shared.u32 	[_ZZN3cub18CUB_300001_SM_10006detail4scan16DeviceScanKernelINS2_10policy_hubIiiijN4cuda3std3__44plusIvEEE10Policy1000EN6thrust24THRUST_300001_SM_1000_NS10device_ptrIiEESF_NS0_13ScanTileStateIiLb1EEES9_NS0_8NullTypeEjiLb0ESI_EEvT0_T1_T2_iT3_T4_T5_E12temp_storage+12], %r169;
	add.s64 	%rd19, %rd10, 256;
	mov.b32 	%r343, 100;
	// begin inline asm
	st.relaxed.gpu.v2.u32 [%rd19], {%r343, %r169};
	// end inline asm
$L__BB4_80:
	not.b32 	%r349, %r82;
	add.s32 	%r1043, %r998, %r349;
	mov.b32 	%r345, 830;
	// begin inline asm
	nanosleep.u32 %r345;
	// end inline asm
	mul.wide.s32 	%rd21, %r1043, 8;
	add.s64 	%rd22, %rd1, %rd21;
	add.s64 	%rd20, %rd22, 256;
	// begin inline asm
	ld.relaxed.gpu.v2.u32 {%r1045, %r1037}, [%rd20];
	// end inline asm
	mov.b32 	%r1038, 952;
$L__BB4_81:
	setp.eq.s32 	%p41, %r1045, 99;
	mov.b32 	%r350, -1;
	vote.sync.any.pred 	%p42, %p41, %r350;
	not.pred 	%p43, %p42;
	@%p43 bra 	$L__BB4_83;
	mul.lo.s32 	%r453, %r998, 16807;
	and.b32  	%r998, %r453, 2147483647;
	add.s32 	%r454, %r1038, 1;
	rem.u32 	%r450, %r998, %r454;
	// begin inline asm
	nanosleep.u32 %r450;
	// end inline asm
	shr.u32 	%r1038, %r1038, 1;
	// begin inline asm
	ld.relaxed.gpu.v2.u32 {%r1045, %r1037}, [%rd20];
	// end inline asm
	bra.uni 	$L__BB4_81;
$L__BB4_83:
	setp.eq.s32 	%p44, %r1045, 101;
	mov.b32 	%r377, -1;
	vote.sync.ballot.b32 	%r379, %p44, %r377;
	// begin inline asm
	mov.u32 %r352, %lanemask_ge;
	// end inline asm
	and.b32  	%r380, %r379, %r352;
	or.b32  	%r381, %r380, -2147483648;
	add.s32 	%r382, %r381, -1;
	not.b32 	%r383, %r381;
	and.b32  	%r384, %r383, %r382;
	popc.b32 	%r356, %r384;
	mov.b32 	%r355, 1;
	// begin inline asm
	shfl.sync.down.b32 %r353, %r1037, %r355, %r356, %r377;
	// end inline asm
	setp.lt.s32 	%p46, %r252, %r356;
	selp.b32 	%r385, %r353, 0, %p46;
	add.s32 	%r359, %r385, %r1037;
	mov.b32 	%r360, 2;
	// begin inline asm
	shfl.sync.down.b32 %r358, %r359, %r360, %r356, %r377;
	// end inline asm
	add.s32 	%r386, %r252, 2;
	setp.gt.s32 	%p47, %r386, %r356;
	selp.b32 	%r387, 0, %r358, %p47;
	add.s32 	%r364, %r359, %r387;
	mov.b32 	%r365, 4;
	// begin inline asm
	shfl.sync.down.b32 %r363, %r364, %r365, %r356, %r377;
	// end inline asm
	add.s32 	%r388, %r252, 4;
	setp.gt.s32 	%p48, %r388, %r356;
	selp.b32 	%r389, 0, %r363, %p48;
	add.s32 	%r369, %r364, %r389;
	mov.b32 	%r370, 8;
	// begin inline asm
	shfl.sync.down.b32 %r368, %r369, %r370, %r356, %r377;
	// end inline asm
	add.s32 	%r390, %r252, 8;
	setp.gt.s32 	%p49, %r390, %r356;
	selp.b32 	%r391, 0, %r368, %p49;
	add.s32 	%r374, %r369, %r391;
	mov.b32 	%r375, 16;
	// begin inline asm
	shfl.sync.down.b32 %r373, %r374, %r375, %r356, %r377;
	// end inline asm
	add.s32 	%r392, %r252, 16;
	setp.gt.s32 	%p50, %r392, %r356;
	selp.b32 	%r393, 0, %r373, %p50;
	add.s32 	%r1041, %r374, %r393;
	add.s64 	%rd11, %rd1, 256;
	mov.b32 	%r1039, 952;
$L__BB4_84:
	setp.ne.s32 	%p51, %r1045, 101;
	mov.b32 	%r394, -1;
	vote.sync.all.pred 	%p52, %p51, %r394;
	not.pred 	%p53, %p52;
	@%p53 bra 	$L__BB4_89;
	shr.u32 	%r1039, %r1039, 1;
	mul.wide.s32 	%rd25, %r1043, 8;
	add.s64 	%rd26, %rd11, %rd25;
	add.s64 	%rd24, %rd26, -256;
	// begin inline asm
	ld.relaxed.gpu.v2.u32 {%r1045, %r1046}, [%rd24];
	// end inline asm
	mov.u32 	%r1047, %r1039;
$L__BB4_86:
	setp.eq.s32 	%p57, %r1045, 99;
	mov.b32 	%r402, -1;
	vote.sync.any.pred 	%p58, %p57, %r402;
	not.pred 	%p59, %p58;
	@%p59 bra 	$L__BB4_88;
	mul.lo.s32 	%r448, %r998, 16807;
	and.b32  	%r998, %r448, 2147483647;
	add.s32 	%r449, %r1047, 1;
	rem.u32 	%r445, %r998, %r449;
	// begin inline asm
	nanosleep.u32 %r445;
	// end inline asm
	shr.u32 	%r1047, %r1047, 1;
	// begin inline asm
	ld.relaxed.gpu.v2.u32 {%r1045, %r1046}, [%rd24];
	// end inline asm
	bra.uni 	$L__BB4_86;
$L__BB4_88:
	setp.eq.s32 	%p60, %r1045, 101;
	mov.b32 	%r428, -1;
	vote.sync.ballot.b32 	%r429, %p60, %r428;
	and.b32  	%r430, %r429, %r352;
	or.b32  	%r431, %r430, -2147483648;
	add.s32 	%r432, %r431, -1;
	not.b32 	%r433, %r431;
	and.b32  	%r434, %r433, %r432;
	popc.b32 	%r407, %r434;
	mov.b32 	%r406, 1;
	// begin inline asm
	shfl.sync.down.b32 %r404, %r1046, %r406, %r407, %r428;
	// end inline asm
	setp.lt.s32 	%p62, %r252, %r407;
	selp.b32 	%r435, %r404, 0, %p62;
	add.s32 	%r410, %r435, %r1046;
	mov.b32 	%r411, 2;
	// begin inline asm
	shfl.sync.down.b32 %r409, %r410, %r411, %r407, %r428;
	// end inline asm
	add.s32 	%r436, %r252, 2;
	setp.gt.s32 	%p63, %r436, %r407;
	selp.b32 	%r437, 0, %r409, %p63;
	add.s32 	%r415, %r410, %r437;
	mov.b32 	%r416, 4;
	// begin inline asm
	shfl.sync.down.b32 %r414, %r415, %r416, %r407, %r428;
	// end inline asm
	add.s32 	%r438, %r252, 4;
	setp.gt.s32 	%p64, %r438, %r407;
	selp.b32 	%r439, 0, %r414, %p64;
	add.s32 	%r420, %r415, %r439;
	mov.b32 	%r421, 8;
	// begin inline asm
	shfl.sync.down.b32 %r419, %r420, %r421, %r407, %r428;
	// end inline asm
	add.s32 	%r440, %r252, 8;
	setp.gt.s32 	%p65, %r440, %r407;
	selp.b32 	%r441, 0, %r419, %p65;
	add.s32 	%r425, %r420, %r441;
	mov.b32 	%r426, 16;
	// begin inline asm
	shfl.sync.down.b32 %r424, %r425, %r426, %r407, %r428;
	// end inline asm
	add.s32 	%r442, %r252, 16;
	setp.gt.s32 	%p66, %r442, %r407;
	selp.b32 	%r443, 0, %r424, %p66;
	add.s32 	%r444, %r443, %r1041;
	add.s32 	%r1041, %r444, %r425;
	add.s32 	%r1043, %r1043, -32;
	bra.uni 	$L__BB4_84;
$L__BB4_89:
	@%p40 bra 	$L__BB4_91;
	add.s32 	%r397, %r1041, %r169;
	add.s64 	%rd23, %rd10, 256;
	mov.b32 	%r396, 101;
	// begin inline asm
	st.relaxed.gpu.v2.u32 [%rd23], {%r396, %r397};
	// end inline asm
	st.shared.u32 	[_ZZN3cub18CUB_300001_SM_10006detail4scan16DeviceScanKernelINS2_10policy_hubIiiijN4cuda3std3__44plusIvEEE10Policy1000EN6thrust24THRUST_300001_SM_1000_NS10device_ptrIiEESF_NS0_13ScanTileStateIiLb1EEES9_NS0_8NullTypeEjiLb0ESI_EEvT0_T1_T2_iT3_T4_T5_E12temp_storage+4], %r1041;
	st.shared.u32 	[_ZZN3cub18CUB_300001_SM_10006detail4scan16DeviceScanKernelINS2_10policy_hubIiiijN4cuda3std3__44plusIvEEE10Policy1000EN6thrust24THRUST_300001_SM_1000_NS10device_ptrIiEESF_NS0_13ScanTileStateIiLb1EEES9_NS0_8NullTypeEjiLb0ESI_EEvT0_T1_T2_iT3_T4_T5_E12temp_storage+8], %r397;
$L__BB4_91:
	setp.ne.s32 	%p55, %r252, 0;
	mov.u32 	%r1048, %r171;
	@%p55 bra 	$L__BB4_93;
	st.shared.u32 	[_ZZN3cub18CUB_300001_SM_10006detail4scan16DeviceScanKernelINS2_10policy_hubIiiijN4cuda3std3__44plusIvEEE10Policy1000EN6thrust24THRUST_300001_SM_1000_NS10device_ptrIiEESF_NS0_13ScanTileStateIiLb1EEES9_NS0_8NullTypeEjiLb0ESI_EEvT0_T1_T2_iT3_T4_T5_E12temp_storage+76], %r1041;
	mov.u32 	%r1048, %r1041;
$L__BB4_93:
	bar.sync 	0;
	setp.eq.s32 	%p56, %r82, 0;
	ld.shared.u32 	%r398, [_ZZN3cub18CUB_300001_SM_10006detail4scan16DeviceScanKernelINS2_10policy_hubIiiijN4cuda3std3__44plusIvEEE10Policy1000EN6thrust24THRUST_300001_SM_1000_NS10device_ptrIiEESF_NS0_13ScanTileStateIiLb1EEES9_NS0_8NullTypeEjiLb0ESI_EEvT0_T1_T2_iT3_T4_T5_E12temp_storage+76];
	selp.b32 	%r399, 0, %r398, %p56;
	add.s32 	%r1049, %r399, %r1048;
$L__BB4_94:
	add.s32 	%r544, %r1049, %r142;
	add.s32 	%r545, %r143, %r544;
	add.s32 	%r546, %r144, %r545;
	add.s32 	%r547, %r145, %r546;
	add.s32 	%r548, %r146, %r547;
	add.s32 	%r549, %r147, %r548;
	add.s32 	%r550, %r148, %r549;
	add.s32 	%r551, %r149, %r550;
	add.s32 	%r552, %r150, %r551;
	add.s32 	%r553, %r151, %r552;
	add.s32 	%r554, %r152, %r553;
	add.s32 	%r555, %r153, %r554;
	add.s32 	%r556, %r154, %r555;
	add.s32 	%r557, %r155, %r556;
	add.s32 	%r558, %r156, %r557;
	add.s32 	%r559, %r157, %r558;
	add.s32 	%r560, %r158, %r559;
	add.s32 	%r561, %r159, %r560;
	add.s32 	%r562, %r160, %r561;
	add.s32 	%r563, %r161, %r562;
	add.s32 	%r564, %r162, %r563;
	add.s32 	%r565, %r163, %r564;
	bar.sync 	0;
	st.shared.v2.u32 	[%r141], {%r544, %r545};
	st.shared.v2.u32 	[%r141+8], {%r546, %r547};
	st.shared.v2.u32 	[%r141+16], {%r548, %r549};
	st.shared.v2.u32 	[%r141+24], {%r550, %r551};
	st.shared.v2.u32 	[%r141+32], {%r552, %r553};
	st.shared.v2.u32 	[%r141+40], {%r554, %r555};
	st.shared.v2.u32 	[%r141+48], {%r556, %r557};
	st.shared.v2.u32 	[%r141+56], {%r558, %r559};
	st.shared.v2.u32 	[%r141+64], {%r560, %r561};
	st.shared.v2.u32 	[%r141+72], {%r562, %r563};
	st.shared.v2.u32 	[%r141+80], {%r564, %r565};
	bar.warp.sync 	-1;
	ld.shared.u32 	%r210, [%r140];
	ld.shared.u32 	%r211, [%r140+128];
	ld.shared.u32 	%r212, [%r140+256];
	ld.shared.u32 	%r213, [%r140+384];
	ld.shared.u32 	%r214, [%r140+512];
	ld.shared.u32 	%r215, [%r140+640];
	ld.shared.u32 	%r216, [%r140+768];
	ld.shared.u32 	%r217, [%r140+896];
	ld.shared.u32 	%r218, [%r140+1024];
	ld.shared.u32 	%r219, [%r140+1152];
	ld.shared.u32 	%r220, [%r140+1280];
	ld.shared.u32 	%r221, [%r140+1408];
	ld.shared.u32 	%r222, [%r140+1536];
	ld.shared.u32 	%r223, [%r140+1664];
	ld.shared.u32 	%r224, [%r140+1792];
	ld.shared.u32 	%r225, [%r140+1920];
	ld.shared.u32 	%r226, [%r140+2048];
	ld.shared.u32 	%r227, [%r140+2176];
	ld.shared.u32 	%r228, [%r140+2304];
	ld.shared.u32 	%r229, [%r140+2432];
	ld.shared.u32 	%r230, [%r140+2560];
	ld.shared.u32 	%r231, [%r140+2688];
	setp.ne.s32 	%p81, %r82, 0;
	@%p81 bra 	$L__BB4_96;
	st.volatile.shared.u32 	[_ZZN3cub18CUB_300001_SM_10006detail4scan16DeviceScanKernelINS2_10policy_hubIiiijN4cuda3std3__44plusIvEEE10Policy1000EN6thrust24THRUST_300001_SM_1000_NS10device_ptrIiEESF_NS0_13ScanTileStateIiLb1EEES9_NS0_8NullTypeEjiLb0ESI_EEvT0_T1_T2_iT3_T4_T5_E12temp_storage+33792], %r3;
$L__BB4_96:
	ld.param.u32 	%r997, [_ZN3cub18CUB_300001_SM_10006detail4scan16DeviceScanKernelINS2_10policy_hubIiiijN4cuda3std3__44plusIvEEE10Policy1000EN6thrust24THRUST_300001_SM_1000_NS10device_ptrIiEESF_NS0_13ScanTileStateIiLb1EEES9_NS0_8NullTypeEjiLb0ESI_EEvT0_T1_T2_iT3_T4_T5__param_3];
	bar.sync 	0;
	ld.volatile.shared.u32 	%r232, [_ZZN3cub18CUB_300001_SM_10006detail4scan16DeviceScanKernelINS2_10policy_hubIiiijN4cuda3std3__44plusIvEEE10Policy1000EN6thrust24THRUST_300001_SM_1000_NS10device_ptrIiEESF_NS0_13ScanTileStateIiLb1EEES9_NS0_8NullTypeEjiLb0ESI_EEvT0_T1_T2_iT3_T4_T5_E12temp_storage+33792];
	cvt.u64.u32 	%rd33, %r84;
	mov.u32 	%r566, %ctaid.x;
	add.s32 	%r567, %r997, %r566;
	mul.lo.s32 	%r568, %r567, 8448;
	cvt.u64.u32 	%rd34, %r568;
	add.s64 	%rd35, %rd33, %rd34;
	setp.ge.s32 	%p82, %r84, %r232;
	shl.b64 	%rd36, %rd35, 2;
	add.s64 	%rd12, %rd3, %rd36;
	@%p82 bra 	$L__BB4_98;
	st.global.u32 	[%rd12], %r210;
$L__BB4_98:
	mov.u32 	%r569, %tid.x;
	and.b32  	%r570, %r569, 992;
	mul.lo.s32 	%r571, %r570, 22;
	and.b32  	%r572, %r569, 31;
	or.b32  	%r573, %r571, %r572;
	or.b32  	%r574, %r573, 32;
	setp.ge.s32 	%p83, %r574, %r232;
	@%p83 bra 	$L__BB4_100;
	st.global.u32 	[%rd12+128], %r211;
$L__BB4_100:
	setp.ge.s32 	%p84, %r89, %r232;
	@%p84 bra 	$L__BB4_102;
	st.global.u32 	[%rd12+256], %r212;
$L__BB4_102:
	setp.ge.s32 	%p85, %r92, %r232;
	@%p85 bra 	$L__BB4_104;
	st.global.u32 	[%rd12+384], %r213;
$L__BB4_104:
	add.s32 	%r580, %r573, 128;
	setp.ge.s32 	%p86, %r580, %r232;
	@%p86 bra 	$L__BB4_106;
	st.global.u32 	[%rd12+512], %r214;
$L__BB4_106:
	add.s32 	%r586, %r573, 160;
	setp.ge.s32 	%p87, %r586, %r232;
	@%p87 bra 	$L__BB4_108;
	st.global.u32 	[%rd12+640], %r215;
$L__BB4_108:
	add.s32 	%r592, %r573, 192;
	setp.ge.s32 	%p88, %r592, %r232;
	@%p88 bra 	$L__BB4_110;
	st.global.u32 	[%rd12+768], %r216;
$L__BB4_110:
	setp.ge.s32 	%p89, %r101, %r232;
	@%p89 bra 	$L__BB4_112;
	st.global.u32 	[%rd12+896], %r217;
$L__BB4_112:
	add.s32 	%r598, %r573, 256;
	setp.ge.s32 	%p90, %r598, %r232;
	@%p90 bra 	$L__BB4_114;
	st.global.u32 	[%rd12+1024], %r218;
$L__BB4_114:
	add.s32 	%r604, %r573, 288;
	setp.ge.s32 	%p91, %r604, %r232;
	@%p91 bra 	$L__BB4_116;
	st.global.u32 	[%rd12+1152], %r219;
$L__BB4_116:
	add.s32 	%r610, %r573, 320;
	setp.ge.s32 	%p92, %r610, %r232;
	@%p92 bra 	$L__BB4_118;
	st.global.u32 	[%rd12+1280], %r220;
$L__BB4_118:
	setp.ge.s32 	%p93, %r110, %r232;
	@%p93 bra 	$L__BB4_120;
	st.global.u32 	[%rd12+1408], %r221;
$L__BB4_120:
	setp.ge.s32 	%p94, %r113, %r232;
	@%p94 bra 	$L__BB4_122;
	st.global.u32 	[%rd12+1536], %r222;
$L__BB4_122:
	setp.ge.s32 	%p95, %r116, %r232;
	@%p95 bra 	$L__BB4_124;
	st.global.u32 	[%rd12+1664], %r223;
$L__BB4_124:
	setp.ge.s32 	%p96, %r119, %r232;
	@%p96 bra 	$L__BB4_126;
	st.global.u32 	[%rd12+1792], %r224;
$L__BB4_126:
	add.s32 	%r616, %r573, 480;
	setp.ge.s32 	%p97, %r616, %r232;
	@%p97 bra 	$L__BB4_128;
	st.global.u32 	[%rd12+1920], %r225;
$L__BB4_128:
	add.s32 	%r622, %r573, 512;
	setp.ge.s32 	%p98, %r622, %r232;
	@%p98 bra 	$L__BB4_130;
	st.global.u32 	[%rd12+2048], %r226;
$L__BB4_130:
	setp.ge.s32 	%p99, %r126, %r232;
	@%p99 bra 	$L__BB4_132;
	st.global.u32 	[%rd12+2176], %r227;
$L__BB4_132:
	add.s32 	%r628, %r573, 576;
	setp.ge.s32 	%p100, %r628, %r232;
	@%p100 bra 	$L__BB4_134;
	st.global.u32 	[%rd12+2304], %r228;
$L__BB4_134:
	setp.ge.s32 	%p101, %r131, %r232;
	@%p101 bra 	$L__BB4_136;
	st.global.u32 	[%rd12+2432], %r229;
$L__BB4_136:
	add.s32 	%r634, %r573, 640;
	setp.ge.s32 	%p102, %r634, %r232;
	@%p102 bra 	$L__BB4_138;
	st.global.u32 	[%rd12+2560], %r230;
$L__BB4_138:
	add.s32 	%r640, %r573, 672;
	setp.ge.s32 	%p103, %r640, %r232;
	@%p103 bra 	$L__BB4_140;
	st.global.u32 	[%rd12+2688], %r231;
$L__BB4_140:
	ret;

}
	// .globl	_ZN3cub18CUB_300001_SM_10006detail4scan16DeviceScanKernelINS2_10policy_hubIiiimN4cuda3std3__44plusIvEEE10Policy1000EN6thrust24THRUST_300001_SM_1000_NS10device_ptrIiEESF_NS0_13ScanTileStateIiLb1EEES9_NS0_8NullTypeEmiLb0ESI_EEvT0_T1_T2_iT3_T4_T5_
.visible .entry _ZN3cub18CUB_300001_SM_10006detail4scan16DeviceScanKernelINS2_10policy_hubIiiimN4cuda3std3__44plusIvEEE10Policy1000EN6thrust24THRUST_300001_SM_1000_NS10device_ptrIiEESF_NS0_13ScanTileStateIiLb1EEES9_NS0_8NullTypeEmiLb0ESI_EEvT0_T1_T2_iT3_T4_T5_(
	.param .align 8 .b8 _ZN3cub18CUB_300001_SM_10006detail4scan16DeviceScanKernelINS2_10policy_hubIiiimN4cuda3std3__44plusIvEEE10Policy1000EN6thrust24THRUST_300001_SM_1000_NS10device_ptrIiEESF_NS0_13ScanTileStateIiLb1EEES9_NS0_8NullTypeEmiLb0ESI_EEvT0_T1_T2_iT3_T4_T5__param_0[8],
	.param .align 8 .b8 _ZN3cub18CUB_300001_SM_10006detail4scan16DeviceScanKernelINS2_10policy_hubIiiimN4cuda3std3__44plusIvEEE10Policy1000EN6thrust24THRUST_300001_SM_1000_NS10device_ptrIiEESF_NS0_13ScanTileStateIiLb1EEES9_NS0_8NullTypeEmiLb0ESI_EEvT0_T1_T2_iT3_T4_T5__param_1[8],
	.param .align 8 .b8 _ZN3cub18CUB_300001_SM_10006detail4scan16DeviceScanKernelINS2_10policy_hubIiiimN4cuda3std3__44plusIvEEE10Policy1000EN6thrust24THRUST_300001_SM_1000_NS10device_ptrIiEESF_NS0_13ScanTileStateIiLb1EEES9_NS0_8NullTypeEmiLb0ESI_EEvT0_T1_T2_iT3_T4_T5__param_2[8],
	.param .u32 _ZN3cub18CUB_300001_SM_10006detail4scan16DeviceScanKernelINS2_10policy_hubIiiimN4cuda3std3__44plusIvEEE10Policy1000EN6thrust24THRUST_300001_SM_1000_NS10device_ptrIiEESF_NS0_13ScanTileStateIiLb1EEES9_NS0_8NullTypeEmiLb0ESI_EEvT0_T1_T2_iT3_T4_T5__param_3,
	.param .align 1 .b8 _ZN3cub18CUB_300001_SM_10006detail4scan16DeviceScanKernelINS2_10policy_hubIiiimN4cuda3std3__44plusIvEEE10Policy1000EN6thrust24THRUST_300001_SM_1000_NS10device_ptrIiEESF_NS0_13ScanTileStateIiLb1EEES9_NS0_8NullTypeEmiLb0ESI_EEvT0_T1_T2_iT3_T4_T5__param_4[1],
	.param .align 1 .b8 _ZN3cub18CUB_300001_SM_10006detail4scan16DeviceScanKernelINS2_10policy_hubIiiimN4cuda3std3__44plusIvEEE10Policy1000EN6thrust24THRUST_300001_SM_1000_NS10device_ptrIiEESF_NS0_13ScanTileStateIiLb1EEES9_NS0_8NullTypeEmiLb0ESI_EEvT0_T1_T2_iT3_T4_T5__param_5[1],
	.param .u64 _ZN3cub18CUB_300001_SM_10006detail4scan16DeviceScanKernelINS2_10policy_hubIiiimN4cuda3std3__44plusIvEEE10Policy1000EN6thrust24THRUST_300001_SM_1000_NS10device_ptrIiEESF_NS0_13ScanTileStateIiLb1EEES9_NS0_8NullTypeEmiLb0ESI_EEvT0_T1_T2_iT3_T4_T5__param_6
)
.maxntid 416
{
	.reg .pred 	%p<158>;
	.reg .b32 	%r<1009>;
	.reg .b64 	%rd<55>;
	// demoted variable
	.shared .align 16 .b8 _ZZN3cub18CUB_300001_SM_10006detail4scan16DeviceScanKernelINS2_10policy_hubIiiimN4cuda3std3__44plusIvEEE10Policy1000EN6thrust24THRUST_300001_SM_1000_NS10device_ptrIiEESF_NS0_13ScanTileStateIiLb1EEES9_NS0_8NullTypeEmiLb0ESI_EEvT0_T1_T2_iT3_T4_T5_E12temp_storage[31632];
	ld.param.u64 	%rd1, [_ZN3cub18CUB_300001_SM_10006detail4scan16DeviceScanKernelINS2_10policy_hubIiiimN4cuda3std3__44plusIvEEE10Policy1000EN6thrust24THRUST_300001_SM_1000_NS10device_ptrIiEESF_NS0_13ScanTileStateIiLb1EEES9_NS0_8NullTypeEmiLb0ESI_EEvT0_T1_T2_iT3_T4_T5__param_2];
	ld.param.u64 	%rd16, [_ZN3cub18CUB_300001_SM_10006detail4scan16DeviceScanKernelINS2_10policy_hubIiiimN4cuda3std3__44plusIvEEE10Policy1000EN6thrust24THRUST_300001_SM_1000_NS10device_ptrIiEESF_NS0_13ScanTileStateIiLb1EEES9_NS0_8NullTypeEmiLb0ESI_EEvT0_T1_T2_iT3_T4_T5__param_1];
	ld.param.u64 	%rd17, [_ZN3cub18CUB_300001_SM_10006detail4scan16DeviceScanKernelINS2_10policy_hubIiiimN4cuda3std3__44plusIvEEE10Policy1000EN6thrust24THRUST_300001_SM_1000_NS10device_ptrIiEESF_NS0_13ScanTileStateIiLb1EEES9_NS0_8NullTypeEmiLb0ESI_EEvT0_T1_T2_iT3_T4_T5__param_0];
	ld.param.u32 	%r200, [_ZN3cub18CUB_300001_SM_10006detail4scan16DeviceScanKernelINS2_10policy_hubIiiimN4cuda3std3__44plusIvEEE10Policy1000EN6thrust24THRUST_300001_SM_1000_NS10device_ptrIiEESF_NS0_13ScanTileStateIiLb1EEES9_NS0_8NullTypeEmiLb0ESI_EEvT0_T1_T2_iT3_T4_T5__param_3];
	ld.param.u64 	%rd18, [_ZN3cub18CUB_300001_SM_10006detail4scan16DeviceScanKernelINS2_10policy_hubIiiimN4cuda3std3__44plusIvEEE10Policy1000EN6thrust24THRUST_300001_SM_1000_NS10device_ptrIiEESF_NS0_13ScanTileStateIiLb1EEES9_NS0_8NullTypeEmiLb0ESI_EEvT0_T1_T2_iT3_T4_T5__param_6];
	cvta.to.global.u64 	%rd2, %rd17;
	cvta.to.global.u64 	%rd3, %rd16;
	mov.u32 	%r201, %ctaid.x;
	add.s32 	%r1, %r200, %r201;
	mul.wide.s32 	%rd4, %r1, 7904;
	sub.s64 	%rd5, %rd18, %rd4;
	setp.lt.u64 	%p1, %rd5, 7905;
	@%p1 bra 	$L__BB5_26;
	mov.u32 	%r2, %tid.x;
	and.b32  	%r625, %r2, 31;
	and.b32  	%r626, %r2, 992;
	mul.lo.s32 	%r627, %r626, 19;
	or.b32  	%r628, %r627, %r625;
	cvt.u64.u32 	%rd38, %r628;
	add.s64 	%rd6, %rd4, %rd38;
	shl.b64 	%rd39, %rd6, 2;
	add.s64 	%rd40, %rd2, %rd39;
	ld.global.u32 	%r629, [%rd40];
	ld.global.u32 	%r630, [%rd40+128];
	ld.global.u32 	%r631, [%rd40+256];
	ld.global.u32 	%r632, [%rd40+384];
	ld.global.u32 	%r633, [%rd40+512];
	ld.global.u32 	%r634, [%rd40+640];
	ld.global.u32 	%r635, [%rd40+768];
	ld.global.u32 	%r636, [%rd40+896];
	ld.global.u32 	%r637, [%rd40+1024];
	ld.global.u32 	%r638, [%rd40+1152];
	ld.global.u32 	%r639, [%rd40+1280];
	ld.global.u32 	%r640, [%rd40+1408];
	ld.global.u32 	%r641, [%rd40+1536];
	ld.global.u32 	%r642, [%rd40+1664];
	ld.global.u32 	%r643, [%rd40+1792];
	ld.global.u32 	%r644, [%rd40+1920];
	ld.global.u32 	%r645, [%rd40+2048];
	ld.global.u32 	%r646, [%rd40+2176];
	ld.global.u32 	%r647, [%rd40+2304];
	// begin inline asm
	mov.u32 %r624, %laneid;
	// end inline asm
	shr.u32 	%r4, %r2, 5;
	mad.lo.s32 	%r648, %r4, 608, %r624;
	shl.b32 	%r649, %r648, 2;
	mov.u32 	%r650, _ZZN3cub18CUB_300001_SM_10006detail4scan16DeviceScanKernelINS2_10policy_hubIiiimN4cuda3std3__44plusIvEEE10Policy1000EN6thrust24THRUST_300001_SM_1000_NS10device_ptrIiEESF_NS0_13ScanTileStateIiLb1EEES9_NS0_8NullTypeEmiLb0ESI_EEvT0_T1_T2_iT3_T4_T5_E12temp_storage;
	add.s32 	%r5, %r650, %r649;
	st.shared.u32 	[%r5], %r629;
	st.shared.u32 	[%r5+128], %r630;
	st.shared.u32 	[%r5+256], %r631;
	st.shared.u32 	[%r5+384], %r632;
	st.shared.u32 	[%r5+512], %r633;
	st.shared.u32 	[%r5+640], %r634;
	st.shared.u32 	[%r5+768], %r635;
	st.shared.u32 	[%r5+896], %r636;
	st.shared.u32 	[%r5+1024], %r637;
	st.shared.u32 	[%r5+1152], %r638;
	st.shared.u32 	[%r5+1280], %r639;
	st.shared.u32 	[%r5+1408], %r640;
	st.shared.u32 	[%r5+1536], %r641;
	st.shared.u32 	[%r5+1664], %r642;
	st.shared.u32 	[%r5+1792], %r643;
	st.shared.u32 	[%r5+1920], %r644;
	st.shared.u32 	[%r5+2048], %r645;
	st.shared.u32 	[%r5+2176], %r646;
	st.shared.u32 	[%r5+2304], %r647;
	bar.warp.sync 	-1;
	mad.lo.s32 	%r6, %r624, 72, %r5;
	ld.shared.u32 	%r7, [%r6];
	ld.shared.u32 	%r8, [%r6+4];
	ld.shared.u32 	%r9, [%r6+8];
	ld.shared.u32 	%r10, [%r6+12];
	ld.shared.u32 	%r11, [%r6+16];
	ld.shared.u32 	%r12, [%r6+20];
	ld.shared.u32 	%r13, [%r6+24];
	ld.shared.u32 	%r14, [%r6+28];
	ld.shared.u32 	%r15, [%r6+32];
	ld.shared.u32 	%r16, [%r6+36];
	ld.shared.u32 	%r17, [%r6+40];
	ld.shared.u32 	%r18, [%r6+44];
	ld.shared.u32 	%r19, [%r6+48];
	ld.shared.u32 	%r20, [%r6+52];
	ld.shared.u32 	%r21, [%r6+56];
	ld.shared.u32 	%r22, [%r6+60];
	ld.shared.u32 	%r23, [%r6+64];
	ld.shared.u32 	%r24, [%r6+68];
	ld.shared.u32 	%r25, [%r6+72];
	bar.sync 	0;
	setp.ne.s32 	%p100, %r1, 0;
	@%p100 bra 	$L__BB5_6;
	add.s32 	%r868, %r8, %r7;
	add.s32 	%r869, %r9, %r868;
	add.s32 	%r870, %r10, %r869;
	add.s32 	%r871, %r11, %r870;
	add.s32 	%r872, %r12, %r871;
	add.s32 	%r873, %r13, %r872;
	add.s32 	%r874, %r14, %r873;
	add.s32 	%r875, %r15, %r874;
	add.s32 	%r876, %r16, %r875;
	add.s32 	%r877, %r17, %r876;
	add.s32 	%r878, %r18, %r877;
	add.s32 	%r879, %r19, %r878;
	add.s32 	%r880, %r20, %r879;
	add.s32 	%r881, %r21, %r880;
	add.s32 	%r882, %r22, %r881;
	add.s32 	%r883, %r23, %r882;
	add.s32 	%r884, %r24, %r883;
	add.s32 	%r842, %r25, %r884;
	mov.b32 	%r840, 1;
	mov.b32 	%r865, 0;
	mov.b32 	%r867, -1;
	// begin inline asm
	{  .reg .s32 r0;  .reg .pred p;  shfl.sync.up.b32 r0|p, %r842, %r840, %r865, %r867;  @p add.s32 r0, r0, %r842;  mov.s32 %r838, r0;}
	// end inline asm
	mov.b32 	%r846, 2;
	// begin inline asm
	{  .reg .s32 r0;  .reg .pred p;  shfl.sync.up.b32 r0|p, %r838, %r846, %r865, %r867;  @p add.s32 r0, r0, %r838;  mov.s32 %r844, r0;}
	// end inline asm
	mov.b32 	%r852, 4;
	// begin inline asm
	{  .reg .s32 r0;  .reg .pred p;  shfl.sync.up.b32 r0|p, %r844, %r852, %r865, %r867;  @p add.s32 r0, r0, %r844;  mov.s32 %r850, r0;}
	// end inline asm
	mov.b32 	%r858, 8;
	// begin inline asm
	{  .reg .s32 r0;  .reg .pred p;  shfl.sync.up.b32 r0|p, %r850, %r858, %r865, %r867;  @p add.s32 r0, r0, %r850;  mov.s32 %r856, r0;}
	// end inline asm
	mov.b32 	%r864, 16;
	// begin inline asm
	{  .reg .s32 r0;  .reg .pred p;  shfl.sync.up.b32 r0|p, %r856, %r864, %r865, %r867;  @p add.s32 r0, r0, %r856;  mov.s32 %r862, r0;}
	// end inline asm
	setp.ne.s32 	%p143, %r624, 31;
	@%p143 bra 	$L__BB5_4;
	shl.b32 	%r885, %r4, 2;
	mov.u32 	%r886, _ZZN3cub18CUB_300001_SM_10006detail4scan16DeviceScanKernelINS2_10policy_hubIiiimN4cuda3std3__44plusIvEEE10Policy1000EN6thrust24THRUST_300001_SM_1000_NS10device_ptrIiEESF_NS0_13ScanTileStateIiLb1EEES9_NS0_8NullTypeEmiLb0ESI_EEvT0_T1_T2_iT3_T4_T5_E12temp_storage;
	add.s32 	%r887, %r886, %r885;
	st.shared.u32 	[%r887+16], %r862;
$L__BB5_4:
	sub.s32 	%r888, %r862, %r842;
	bar.sync 	0;
	ld.shared.v4.u32 	{%r889, %r890, %r891, %r892}, [_ZZN3cub18CUB_300001_SM_10006detail4scan16DeviceScanKernelINS2_10policy_hubIiiimN4cuda3std3__44plusIvEEE10Policy1000EN6thrust24THRUST_300001_SM_1000_NS10device_ptrIiEESF_NS0_13ScanTileStateIiLb1EEES9_NS0_8NullTypeEmiLb0ESI_EEvT0_T1_T2_iT3_T4_T5_E12temp_storage+16];
	add.s32 	%r893, %r890, %r889;
	setp.eq.s32 	%p144, %r4, 2;
	selp.b32 	%r894, %r893, %r889, %p144;
	add.s32 	%r895, %r893, %r891;
	setp.eq.s32 	%p145, %r4, 3;
	selp.b32 	%r896, %r895, %r894, %p145;
	add.s32 	%r897, %r895, %r892;
	setp.eq.s32 	%p146, %r4, 4;
	selp.b32 	%r898, %r897, %r896, %p146;
	ld.shared.v4.u32 	{%r899, %r900, %r901, %r902}, [_ZZN3cub18CUB_300001_SM_10006detail4scan16DeviceScanKernelINS2_10policy_hubIiiimN4cuda3std3__44plusIvEEE10Policy1000EN6thrust24THRUST_300001_SM_1000_NS10device_ptrIiEESF_NS0_13ScanTileStateIiLb1EEES9_NS0_8NullTypeEmiLb0ESI_EEvT0_T1_T2_iT3_T4_T5_E12temp_storage+32];
	add.s32 	%r903, %r897, %r899;
	setp.eq.s32 	%p147, %r4, 5;
	selp.b32 	%r904, %r903, %r898, %p147;
	add.s32 	%r905, %r903, %r900;
	setp.eq.s32 	%p148, %r4, 6;
	selp.b32 	%r906, %r905, %r904, %p148;
	add.s32 	%r907, %r905, %r901;
	setp.eq.s32 	%p149, %r4, 7;
	selp.b32 	%r908, %r907, %r906, %p149;
	add.s32 	%r909, %r907, %r902;
	setp.eq.s32 	%p150, %r4, 8;
	selp.b32 	%r910, %r909, %r908, %p150;
	ld.shared.v4.u32 	{%r911, %r912, %r913, %r914}, [_ZZN3cub18CUB_300001_SM_10006detail4scan16DeviceScanKernelINS2_10policy_hubIiiimN4cuda3std3__44plusIvEEE10Policy1000EN6thrust24THRUST_300001_SM_1000_NS10device_ptrIiEESF_NS0_13ScanTileStateIiLb1EEES9_NS0_8NullTypeEmiLb0ESI_EEvT0_T1_T2_iT3_T4_T5_E12temp_storage+48];
	add.s32 	%r915, %r909, %r911;
	setp.eq.s32 	%p151, %r4, 9;
	selp.b32 	%r916, %r915, %r910, %p151;
	add.s32 	%r917, %r915, %r912;
	setp.eq.s32 	%p152, %r4, 10;
	selp.b32 	%r918, %r917, %r916, %p152;
	add.s32 	%r919, %r917, %r913;
	setp.eq.s32 	%p153, %r4, 11;
	selp.b32 	%r920, %r919, %r918, %p153;
	add.s32 	%r28, %r919, %r914;
	setp.eq.s32 	%p154, %r4, 12;
	selp.b32 	%r921, %r28, %r920, %p154;
	setp.lt.u32 	%p155, %r2, 32;
	setp.eq.s32 	%p156, %r624, 0;
	selp.b32 	%r922, 0, %r888, %p156;
	add.s32 	%r923, %r921, %r922;
	selp.b32 	%r977, %r888, %r923, %p155;
	setp.ne.s32 	%p157, %r2, 0;
	@%p157 bra 	$L__BB5_25;
	ld.shared.u32 	%r927, [_ZZN3cub18CUB_300001_SM_10006detail4scan16DeviceScanKernelINS2_10policy_hubIiiimN4cuda3std3__44plusIvEEE10Policy1000EN6thrust24THRUST_300001_SM_1000_NS10device_ptrIiEESF_NS0_13ScanTileStateIiLb1EEES9_NS0_8NullTypeEmiLb0ESI_EEvT0_T1_T2_iT3_T4_T5_E12temp_storage+64];
	add.s64 	%rd52, %rd1, 256;
	add.s32 	%r925, %r28, %r927;
	mov.b32 	%r924, 101;
	// begin inline asm
	st.relaxed.gpu.v2.u32 [%rd52], {%r924, %r925};
	// end inline asm
	mov.b32 	%r977, 0;
	bra.uni 	$L__BB5_25;
$L__BB5_6:
	add.s32 	%r681, %r8, %r7;
	add.s32 	%r682, %r9, %r681;
	add.s32 	%r683, %r10, %r682;
	add.s32 	%r684, %r11, %r683;
	add.s32 	%r685, %r12, %r684;
	add.s32 	%r686, %r13, %r685;
	add.s32 	%r687, %r14, %r686;
	add.s32 	%r688, %r15, %r687;
	add.s32 	%r689, %r16, %r688;
	add.s32 	%r690, %r17, %r689;
	add.s32 	%r691, %r18, %r690;
	add.s32 	%r692, %r19, %r691;
	add.s32 	%r693, %r20, %r692;
	add.s32 	%r694, %r21, %r693;
	add.s32 	%r695, %r22, %r694;
	add.s32 	%r696, %r23, %r695;
	add.s32 	%r697, %r24, %r696;
	add.s32 	%r655, %r25, %r697;
	mov.b32 	%r653, 1;
	mov.b32 	%r678, 0;
	mov.b32 	%r680, -1;
	// begin inline asm
	{  .reg .s32 r0;  .reg .pred p;  shfl.sync.up.b32 r0|p, %r655, %r653, %r678, %r680;  @p add.s32 r0, r0, %r655;  mov.s32 %r651, r0;}
	// end inline asm
	mov.b32 	%r659, 2;
	// begin inline asm
	{  .reg .s32 r0;  .reg .pred p;  shfl.sync.up.b32 r0|p, %r651, %r659, %r678, %r680;  @p add.s32 r0, r0, %r651;  mov.s32 %r657, r0;}
	// end inline asm
	mov.b32 	%r665, 4;
	// begin inline asm
	{  .reg .s32 r0;  .reg .pred p;  shfl.sync.up.b32 r0|p, %r657, %r665, %r678, %r680;  @p add.s32 r0, r0, %r657;  mov.s32 %r663, r0;}
	// end inline asm
	mov.b32 	%r671, 8;
	// begin inline asm
	{  .reg .s32 r0;  .reg .pred p;  shfl.sync.up.b32 r0|p, %r663, %r671, %r678, %r680;  @p add.s32 r0, r0, %r663;  mov.s32 %r669, r0;}
	// end inline asm
	mov.b32 	%r677, 16;
	// begin inline asm
	{  .reg .s32 r0;  .reg .pred p;  shfl.sync.up.b32 r0|p, %r669, %r677, %r678, %r680;  @p add.s32 r0, r0, %r669;  mov.s32 %r675, r0;}
	// end inline asm
	setp.ne.s32 	%p101, %r624, 31;
	@%p101 bra 	$L__BB5_8;
	shl.b32 	%r698, %r4, 2;
	mov.u32 	%r699, _ZZN3cub18CUB_300001_SM_10006detail4scan16DeviceScanKernelINS2_10policy_hubIiiimN4cuda3std3__44plusIvEEE10Policy1000EN6thrust24THRUST_300001_SM_1000_NS10device_ptrIiEESF_NS0_13ScanTileStateIiLb1EEES9_NS0_8NullTypeEmiLb0ESI_EEvT0_T1_T2_iT3_T4_T5_E12temp_storage;
	add.s32 	%r700, %r699, %r698;
	st.shared.u32 	[%r700+16], %r675;
$L__BB5_8:
	sub.s32 	%r701, %r675, %r655;
	bar.sync 	0;
	ld.shared.v4.u32 	{%r702, %r703, %r704, %r705}, [_ZZN3cub18CUB_300001_SM_10006detail4scan16DeviceScanKernelINS2_10policy_hubIiiimN4cuda3std3__44plusIvEEE10Policy1000EN6thrust24THRUST_300001_SM_1000_NS10device_ptrIiEESF_NS0_13ScanTileStateIiLb1EEES9_NS0_8NullTypeEmiLb0ESI_EEvT0_T1_T2_iT3_T4_T5_E12temp_storage+16];
	add.s32 	%r706, %r703, %r702;
	setp.eq.s32 	%p102, %r4, 2;
	selp.b32 	%r707, %r706, %r702, %p102;
	add.s32 	%r708, %r706, %r704;
	setp.eq.s32 	%p103, %r4, 3;
	selp.b32 	%r709, %r708, %r707, %p103;
	add.s32 	%r710, %r708, %r705;
	setp.eq.s32 	%p104, %r4, 4;
	selp.b32 	%r711, %r710, %r709, %p104;
	ld.shared.v4.u32 	{%r712, %r713, %r714, %r715}, [_ZZN3cub18CUB_300001_SM_10006detail4scan16DeviceScanKernelINS2_10policy_hubIiiimN4cuda3std3__44plusIvEEE10Policy1000EN6thrust24THRUST_300001_SM_1000_NS10device_ptrIiEESF_NS0_13ScanTileStateIiLb1EEES9_NS0_8NullTypeEmiLb0ESI_EEvT0_T1_T2_iT3_T4_T5_E12temp_storage+32];
	add.s32 	%r716, %r710, %r712;
	setp.eq.s32 	%p105, %r4, 5;
	selp.b32 	%r717, %r716, %r711, %p105;
	add.s32 	%r718, %r716, %r713;
	setp.eq.s32 	%p106, %r4, 6;
	selp.b32 	%r719, %r718, %r717, %p106;
	add.s32 	%r720, %r718, %r714;
	setp.eq.s32 	%p107, %r4, 7;
	selp.b32 	%r721, %r720, %r719, %p107;
	add.s32 	%r722, %r720, %r715;
	setp.eq.s32 	%p108, %r4, 8;
	selp.b32 	%r723, %r722, %r721, %p108;
	ld.shared.v4.u32 	{%r724, %r725, %r726, %r727}, [_ZZN3cub18CUB_300001_SM_10006detail4scan16DeviceScanKernelINS2_10policy_hubIiiimN4cuda3std3__44plusIvEEE10Policy1000EN6thrust24THRUST_300001_SM_1000_NS10device_ptrIiEESF_NS0_13ScanTileStateIiLb1EEES9_NS0_8NullTypeEmiLb0ESI_EEvT0_T1_T2_iT3_T4_T5_E12temp_storage+48];
	add.s32 	%r728, %r722, %r724;
	setp.eq.s32 	%p109, %r4, 9;
	selp.b32 	%r729, %r728, %r723, %p109;
	add.s32 	%r730, %r728, %r725;
	setp.eq.s32 	%p110, %r4, 10;
	selp.b32 	%r731, %r730, %r729, %p110;
	add.s32 	%r732, %r730, %r726;
	setp.eq.s32 	%p111, %r4, 11;
	selp.b32 	%r733, %r732, %r731, %p111;
	add.s32 	%r734, %r732, %r727;
	setp.eq.s32 	%p112, %r4, 12;
	selp.b32 	%r735, %r734, %r733, %p112;
	ld.shared.u32 	%r736, [_ZZN3cub18CUB_300001_SM_10006detail4scan16DeviceScanKernelINS2_10policy_hubIiiimN4cuda3std3__44plusIvEEE10Policy1000EN6thrust24THRUST_300001_SM_1000_NS10device_ptrIiEESF_NS0_13ScanTileStateIiLb1EEES9_NS0_8NullTypeEmiLb0ESI_EEvT0_T1_T2_iT3_T4_T5_E12temp_storage+64];
	add.s32 	%r32, %r734, %r736;
	setp.gt.u32 	%p113, %r2, 31;
	setp.lt.u32 	%p114, %r2, 32;
	setp.eq.s32 	%p115, %r624, 0;
	selp.b32 	%r737, 0, %r701, %p115;
	add.s32 	%r976, %r735, %r737;
	selp.b32 	%r34, %r701, %r976, %p114;
	@%p113 bra 	$L__BB5_24;
	setp.ne.s32 	%p116, %r2, 0;
	mul.wide.s32 	%rd41, %r1, 8;
	add.s64 	%rd7, %rd1, %rd41;
	@%p116 bra 	$L__BB5_11;
	st.shared.u32 	[_ZZN3cub18CUB_300001_SM_10006detail4scan16DeviceScanKernelINS2_10policy_hubIiiimN4cuda3std3__44plusIvEEE10Policy1000EN6thrust24THRUST_300001_SM_1000_NS10device_ptrIiEESF_NS0_13ScanTileStateIiLb1EEES9_NS0_8NullTypeEmiLb0ESI_EEvT0_T1_T2_iT3_T4_T5_E12temp_storage+12], %r32;
	add.s64 	%rd42, %rd7, 256;
	mov.b32 	%r738, 100;
	// begin inline asm
	st.relaxed.gpu.v2.u32 [%rd42], {%r738, %r32};
	// end inline asm
$L__BB5_11:
	not.b32 	%r744, %r2;
	add.s32 	%r972, %r1, %r744;
	mov.b32 	%r740, 550;
	// begin inline asm
	nanosleep.u32 %r740;
	// end inline asm
	mul.wide.s32 	%rd44, %r972, 8;
	add.s64 	%rd45, %rd1, %rd44;
	add.s64 	%rd43, %rd45, 256;
	// begin inline asm
	ld.relaxed.gpu.v2.u32 {%r973, %r967}, [%rd43];
	// end inline asm
	mov.b32 	%r968, 478;
$L__BB5_12:
	setp.eq.s32 	%p117, %r973, 99;
	mov.b32 	%r745, -1;
	vote.sync.any.pred 	%p118, %p117, %r745;
	not.pred 	%p119, %p118;
	@%p119 bra 	$L__BB5_14;
	// begin inline asm
	nanosleep.u32 %r968;
	// end inline asm
	shr.u32 	%r968, %r968, 1;
	// begin inline asm
	ld.relaxed.gpu.v2.u32 {%r973, %r967}, [%rd43];
	// end inline asm
	bra.uni 	$L__BB5_12;
$L__BB5_14:
	setp.eq.s32 	%p120, %r973, 101;
	mov.b32 	%r772, -1;
	vote.sync.ballot.b32 	%r774, %p120, %r772;
	// begin inline asm
	mov.u32 %r747, %lanemask_ge;
	// end inline asm
	and.b32  	%r775, %r774, %r747;
	or.b32  	%r776, %r775, -2147483648;
	add.s32 	%r777, %r776, -1;
	not.b32 	%r778, %r776;
	and.b32  	%r779, %r778, %r777;
	popc.b32 	%r751, %r779;
	mov.b32 	%r750, 1;
	// begin inline asm
	shfl.sync.down.b32 %r748, %r967, %r750, %r751, %r772;
	// end inline asm
	setp.lt.s32 	%p122, %r624, %r751;
	selp.b32 	%r780, %r748, 0, %p122;
	add.s32 	%r754, %r780, %r967;
	mov.b32 	%r755, 2;
	// begin inline asm
	shfl.sync.down.b32 %r753, %r754, %r755, %r751, %r772;
	// end inline asm
	add.s32 	%r47, %r624, 2;
	setp.gt.s32 	%p123, %r47, %r751;
	selp.b32 	%r781, 0, %r753, %p123;
	add.s32 	%r759, %r754, %r781;
	mov.b32 	%r760, 4;
	// begin inline asm
	shfl.sync.down.b32 %r758, %r759, %r760, %r751, %r772;
	// end inline asm
	add.s32 	%r48, %r624, 4;
	setp.gt.s32 	%p124, %r48, %r751;
	selp.b32 	%r782, 0, %r758, %p124;
	add.s32 	%r764, %r759, %r782;
	mov.b32 	%r765, 8;
	// begin inline asm
	shfl.sync.down.b32 %r763, %r764, %r765, %r751, %r772;
	// end inline asm
	add.s32 	%r49, %r624, 8;
	setp.gt.s32 	%p125, %r49, %r751;
	selp.b32 	%r783, 0, %r763, %p125;
	add.s32 	%r769, %r764, %r783;
	mov.b32 	%r770, 16;
	// begin inline asm
	shfl.sync.down.b32 %r768, %r769, %r770, %r751, %r772;
	// end inline asm
	add.s32 	%r50, %r624, 16;
	setp.gt.s32 	%p126, %r50, %r751;
	selp.b32 	%r784, 0, %r768, %p126;
	add.s32 	%r971, %r769, %r784;
	add.s64 	%rd9, %rd1, 256;
	mov.b32 	%r969, 478;
$L__BB5_15:
	setp.ne.s32 	%p127, %r973, 101;
	mov.b32 	%r785, -1;
	vote.sync.all.pred 	%p128, %p127, %r785;
	not.pred 	%p129, %p128;
	@%p129 bra 	$L__BB5_20;
	shr.u32 	%r969, %r969, 1;
	mul.wide.s32 	%rd48, %r972, 8;
	add.s64 	%rd49, %rd9, %rd48;
	add.s64 	%rd47, %rd49, -256;
	// begin inline asm
	ld.relaxed.gpu.v2.u32 {%r973, %r974}, [%rd47];
	// end inline asm
	mov.u32 	%r975, %r969;
$L__BB5_17:
	setp.eq.s32 	%p133, %r973, 99;
	mov.b32 	%r793, -1;
	vote.sync.any.pred 	%p134, %p133, %r793;
	not.pred 	%p135, %p134;
	@%p135 bra 	$L__BB5_19;
	// begin inline asm
	nanosleep.u32 %r975;
	// end inline asm
	shr.u32 	%r975, %r975, 1;
	// begin inline asm
	ld.relaxed.gpu.v2.u32 {%r973, %r974}, [%rd47];
	// end inline asm
	bra.uni 	$L__BB5_17;
$L__BB5_19:
	setp.eq.s32 	%p136, %r973, 101;
	mov.b32 	%r819, -1;
	vote.sync.ballot.b32 	%r820, %p136, %r819;
	and.b32  	%r821, %r820, %r747;
	or.b32  	%r822, %r821, -2147483648;
	add.s32 	%r823, %r822, -1;
	not.b32 	%r824, %r822;
	and.b32  	%r825, %r824, %r823;
	popc.b32 	%r798, %r825;
	mov.b32 	%r797, 1;
	// begin inline asm
	shfl.sync.down.b32 %r795, %r974, %r797, %r798, %r819;
	// end inline asm
	setp.lt.s32 	%p138, %r624, %r798;
	selp.b32 	%r826, %r795, 0, %p138;
	add.s32 	%r801, %r826, %r974;
	mov.b32 	%r802, 2;
	// begin inline asm
	shfl.sync.down.b32 %r800, %r801, %r802, %r798, %r819;
	// end inline asm
	setp.gt.s32 	%p139, %r47, %r798;
	selp.b32 	%r827, 0, %r800, %p139;
	add.s32 	%r806, %r801, %r827;
	mov.b32 	%r807, 4;
	// begin inline asm
	shfl.sync.down.b32 %r805, %r806, %r807, %r798, %r819;
	// end inline asm
	setp.gt.s32 	%p140, %r48, %r798;
	selp.b32 	%r828, 0, %r805, %p140;
	add.s32 	%r811, %r806, %r828;
	mov.b32 	%r812, 8;
	// begin inline asm
	shfl.sync.down.b32 %r810, %r811, %r812, %r798, %r819;
	// end inline asm
	setp.gt.s32 	%p141, %r49, %r798;
	selp.b32 	%r829, 0, %r810, %p141;
	add.s32 	%r816, %r811, %r829;
	mov.b32 	%r817, 16;
	// begin inline asm
	shfl.sync.down.b32 %r815, %r816, %r817, %r798, %r819;
	// end inline asm
	setp.gt.s32 	%p142, %r50, %r798;
	selp.b32 	%r830, 0, %r815, %p142;
	add.s32 	%r831, %r830, %r971;
	add.s32 	%r971, %r831, %r816;
	add.s32 	%r972, %r972, -32;
	bra.uni 	$L__BB5_15;
$L__BB5_20:
	@%p116 bra 	$L__BB5_22;
	add.s32 	%r788, %r971, %r32;
	add.s64 	%rd46, %rd7, 256;
	mov.b32 	%r787, 101;
	// begin inline asm
	st.relaxed.gpu.v2.u32 [%rd46], {%r787, %r788};
	// end inline asm
	st.shared.u32 	[_ZZN3cub18CUB_300001_SM_10006detail4scan16DeviceScanKernelINS2_10policy_hubIiiimN4cuda3std3__44plusIvEEE10Policy1000EN6thrust24THRUST_300001_SM_1000_NS10device_ptrIiEESF_NS0_13ScanTileStateIiLb1EEES9_NS0_8NullTypeEmiLb0ESI_EEvT0_T1_T2_iT3_T4_T5_E12temp_storage+4], %r971;
	st.shared.u32 	[_ZZN3cub18CUB_300001_SM_10006detail4scan16DeviceScanKernelINS2_10policy_hubIiiimN4cuda3std3__44plusIvEEE10Policy1000EN6thrust24THRUST_300001_SM_1000_NS10device_ptrIiEESF_NS0_13ScanTileStateIiLb1EEES9_NS0_8NullTypeEmiLb0ESI_EEvT0_T1_T2_iT3_T4_T5_E12temp_storage+8], %r788;
$L__BB5_22:
	setp.ne.s32 	%p131, %r624, 0;
	mov.u32 	%r976, %r34;
	@%p131 bra 	$L__BB5_24;
	st.shared.u32 	[_ZZN3cub18CUB_300001_SM_10006detail4scan16DeviceScanKernelINS2_10policy_hubIiiimN4cuda3std3__44plusIvEEE10Policy1000EN6thrust24THRUST_300001_SM_1000_NS10device_ptrIiEESF_NS0_13ScanTileStateIiLb1EEES9_NS0_8NullTypeEmiLb0ESI_EEvT0_T1_T2_iT3_T4_T5_E12temp_storage+84], %r971;
	mov.u32 	%r976, %r971;
$L__BB5_24:
	bar.sync 	0;
	setp.eq.s32 	%p132, %r2, 0;
	ld.shared.u32 	%r789, [_ZZN3cub18CUB_300001_SM_10006detail4scan16DeviceScanKernelINS2_10policy_hubIiiimN4cuda3std3__44plusIvEEE10Policy1000EN6thrust24THRUST_300001_SM_1000_NS10device_ptrIiEESF_NS0_13ScanTileStateIiLb1EEES9_NS0_8NullTypeEmiLb0ESI_EEvT0_T1_T2_iT3_T4_T5_E12temp_storage+84];
	selp.b32 	%r790, 0, %r789, %p132;
	add.s32 	%r977, %r790, %r976;
$L__BB5_25:
	add.s32 	%r928, %r977, %r7;
	add.s32 	%r929, %r8, %r928;
	add.s32 	%r930, %r9, %r929;
	add.s32 	%r931, %r10, %r930;
	add.s32 	%r932, %r11, %r931;
	add.s32 	%r933, %r12, %r932;
	add.s32 	%r934, %r13, %r933;
	add.s32 	%r935, %r14, %r934;
	add.s32 	%r936, %r15, %r935;
	add.s32 	%r937, %r16, %r936;
	add.s32 	%r938, %r17, %r937;
	add.s32 	%r939, %r18, %r938;
	add.s32 	%r940, %r19, %r939;
	add.s32 	%r941, %r20, %r940;
	add.s32 	%r942, %r21, %r941;
	add.s32 	%r943, %r22, %r942;
	add.s32 	%r944, %r23, %r943;
	add.s32 	%r945, %r24, %r944;
	add.s32 	%r946, %r25, %r945;
	bar.sync 	0;
	st.shared.u32 	[%r6], %r928;
	st.shared.u32 	[%r6+4], %r929;
	st.shared.u32 	[%r6+8], %r930;
	st.shared.u32 	[%r6+12], %r931;
	st.shared.u32 	[%r6+16], %r932;
	st.shared.u32 	[%r6+20], %r933;
	st.shared.u32 	[%r6+24], %r934;
	st.shared.u32 	[%r6+28], %r935;
	st.shared.u32 	[%r6+32], %r936;
	st.shared.u32 	[%r6+36], %r937;
	st.shared.u32 	[%r6+40], %r938;
	st.shared.u32 	[%r6+44], %r939;
	st.shared.u32 	[%r6+48], %r940;
	st.shared.u32 	[%r6+52], %r941;
	st.shared.u32 	[%r6+56], %r942;
	st.shared.u32 	[%r6+60], %r943;
	st.shared.u32 	[%r6+64], %r944;
	st.shared.u32 	[%r6+68], %r945;
	st.shared.u32 	[%r6+72], %r946;
	bar.warp.sync 	-1;
	ld.shared.u32 	%r947, [%r5];
	ld.shared.u32 	%r948, [%r5+128];
	ld.shared.u32 	%r949, [%r5+256];
	ld.shared.u32 	%r950, [%r5+384];
	ld.shared.u32 	%r951, [%r5+512];
	ld.shared.u32 	%r952, [%r5+640];
	ld.shared.u32 	%r953, [%r5+768];
	ld.shared.u32 	%r954, [%r5+896];
	ld.shared.u32 	%r955, [%r5+1024];
	ld.shared.u32 	%r956, [%r5+1152];
	ld.shared.u32 	%r957, [%r5+1280];
	ld.shared.u32 	%r958, [%r5+1408];
	ld.shared.u32 	%r959, [%r5+1536];
	ld.shared.u32 	%r960, [%r5+1664];
	ld.shared.u32 	%r961, [%r5+1792];
	ld.shared.u32 	%r962, [%r5+1920];
	ld.shared.u32 	%r963, [%r5+2048];
	ld.shared.u32 	%r964, [%r5+2176];
	ld.shared.u32 	%r965, [%r5+2304];
	add.s64 	%rd54, %rd3, %rd39;
	st.global.u32 	[%rd54], %r947;
	st.global.u32 	[%rd54+128], %r948;
	st.global.u32 	[%rd54+256], %r949;
	st.global.u32 	[%rd54+384], %r950;
	st.global.u32 	[%rd54+512], %r951;
	st.global.u32 	[%rd54+640], %r952;
	st.global.u32 	[%rd54+768], %r953;
	st.global.u32 	[%rd54+896], %r954;
	st.global.u32 	[%rd54+1024], %r955;
	st.global.u32 	[%rd54+1152], %r956;
	st.global.u32 	[%rd54+1280], %r957;
	st.global.u32 	[%rd54+1408], %r958;
	st.global.u32 	[%rd54+1536], %r959;
	st.global.u32 	[%rd54+1664], %r960;
	st.global.u32 	[%rd54+1792], %r961;
	st.global.u32 	[%rd54+1920], %r962;
	st.global.u32 	[%rd54+2048], %r963;
	st.global.u32 	[%rd54+2176], %r964;
	st.global.u32 	[%rd54+2304], %r965;
	bra.uni 	$L__BB5_128;
$L__BB5_26:
	setp.eq.s64 	%p2, %rd5, 0;
	@%p2 bra 	$L__BB5_128;
	cvt.u32.u64 	%r72, %rd5;
	shl.b64 	%rd19, %rd4, 2;
	add.s64 	%rd20, %rd2, %rd19;
	mov.u32 	%r73, %tid.x;
	ld.global.u32 	%r996, [%rd20];
	and.b32  	%r202, %r73, 31;
	and.b32  	%r203, %r73, 992;
	mul.lo.s32 	%r204, %r203, 19;
	or.b32  	%r75, %r204, %r202;
	setp.ge.u32 	%p3, %r75, %r72;
	shl.b32 	%r205, %r75, 2;
	cvt.u64.u32 	%rd21, %r205;
	add.s64 	%rd11, %rd20, %rd21;
	mov.u32 	%r978, %r996;
	@%p3 bra 	$L__BB5_29;
	ld.global.u32 	%r978, [%rd11];
$L__BB5_29:
	add.s32 	%r206, %r75, 32;
	setp.ge.u32 	%p4, %r206, %r72;
	mov.u32 	%r979, %r996;
	@%p4 bra 	$L__BB5_31;
	ld.global.u32 	%r979, [%rd11+128];
$L__BB5_31:
	add.s32 	%r207, %r75, 64;
	setp.ge.u32 	%p5, %r207, %r72;
	mov.u32 	%r980, %r996;
	@%p5 bra 	$L__BB5_33;
	ld.global.u32 	%r980, [%rd11+256];
$L__BB5_33:
	add.s32 	%r208, %r75, 96;
	setp.ge.u32 	%p6, %r208, %r72;
	mov.u32 	%r981, %r996;
	@%p6 bra 	$L__BB5_35;
	ld.global.u32 	%r981, [%rd11+384];
$L__BB5_35:
	add.s32 	%r209, %r75, 128;
	setp.ge.u32 	%p7, %r209, %r72;
	mov.u32 	%r982, %r996;
	@%p7 bra 	$L__BB5_37;
	ld.global.u32 	%r982, [%rd11+512];
$L__BB5_37:
	add.s32 	%r210, %r75, 160;
	setp.ge.u32 	%p8, %r210, %r72;
	mov.u32 	%r983, %r996;
	@%p8 bra 	$L__BB5_39;
	ld.global.u32 	%r983, [%rd11+640];
$L__BB5_39:
	add.s32 	%r211, %r75, 192;
	setp.ge.u32 	%p9, %r211, %r72;
	mov.u32 	%r984, %r996;
	@%p9 bra 	$L__BB5_41;
	ld.global.u32 	%r984, [%rd11+768];
$L__BB5_41:
	add.s32 	%r212, %r75, 224;
	setp.ge.u32 	%p10, %r212, %r72;
	mov.u32 	%r985, %r996;
	@%p10 bra 	$L__BB5_43;
	ld.global.u32 	%r985, [%rd11+896];
$L__BB5_43:
	add.s32 	%r92, %r75, 256;
	setp.ge.u32 	%p11, %r92, %r72;
	mov.u32 	%r986, %r996;
	@%p11 bra 	$L__BB5_45;
	ld.global.u32 	%r986, [%rd11+1024];
$L__BB5_45:
	add.s32 	%r213, %r75, 288;
	setp.ge.u32 	%p12, %r213, %r72;
	mov.u32 	%r987, %r996;
	@%p12 bra 	$L__BB5_47;
	ld.global.u32 	%r987, [%rd11+1152];
$L__BB5_47:
	add.s32 	%r214, %r75, 320;
	setp.ge.u32 	%p13, %r214, %r72;
	mov.u32 	%r988, %r996;
	@%p13 bra 	$L__BB5_49;
	ld.global.u32 	%r988, [%rd11+1280];
$L__BB5_49:
	add.s32 	%r215, %r75, 352;
	setp.ge.u32 	%p14, %r215, %r72;
	mov.u32 	%r989, %r996;
	@%p14 bra 	$L__BB5_51;
	ld.global.u32 	%r989, [%rd11+1408];
$L__BB5_51:
	add.s32 	%r216, %r75, 384;
	setp.ge.u32 	%p15, %r216, %r72;
	mov.u32 	%r990, %r996;
	@%p15 bra 	$L__BB5_53;
	ld.global.u32 	%r990, [%rd11+1536];
$L__BB5_53:
	add.s32 	%r217, %r75, 416;
	setp.ge.u32 	%p16, %r217, %r72;
	mov.u32 	%r991, %r996;
	@%p16 bra 	$L__BB5_55;
	ld.global.u32 	%r991, [%rd11+1664];
$L__BB5_55:
	add.s32 	%r218, %r75, 448;
	setp.ge.u32 	%p17, %r218, %r72;
	mov.u32 	%r992, %r996;
	@%p17 bra 	$L__BB5_57;
	ld.global.u32 	%r992, [%rd11+1792];
$L__BB5_57:
	add.s32 	%r219, %r75, 480;
	setp.ge.u32 	%p18, %r219, %r72;
	mov.u32 	%r993, %r996;
	@%p18 bra 	$L__BB5_59;
	ld.global.u32 	%r993, [%rd11+1920];
$L__BB5_59:
	add.s32 	%r220, %r75, 512;
	setp.ge.u32 	%p19, %r220, %r72;
	mov.u32 	%r994, %r996;
	@%p19 bra 	$L__BB5_61;
	ld.global.u32 	%r994, [%rd11+2048];
$L__BB5_61:
	add.s32 	%r221, %r75, 544;
	setp.ge.u32 	%p20, %r221, %r72;
	mov.u32 	%r995, %r996;
	@%p20 bra 	$L__BB5_63;
	ld.global.u32 	%r995, [%rd11+2176];
$L__BB5_63:
	add.s32 	%r113, %r75, 576;
	setp.ge.u32 	%p21, %r113, %r72;
	@%p21 bra 	$L__BB5_65;
	ld.global.u32 	%r996, [%rd11+2304];
$L__BB5_65:
	// begin inline asm
	mov.u32 %r222, %laneid;
	// end inline asm
	shr.u32 	%r117, %r73, 5;
	mad.lo.s32 	%r223, %r117, 608, %r222;
	shl.b32 	%r224, %r223, 2;
	mov.u32 	%r225, _ZZN3cub18CUB_300001_SM_10006detail4scan16DeviceScanKernelINS2_10policy_hubIiiimN4cuda3std3__44plusIvEEE10Policy1000EN6thrust24THRUST_300001_SM_1000_NS10device_ptrIiEESF_NS0_13ScanTileStateIiLb1EEES9_NS0_8NullTypeEmiLb0ESI_EEvT0_T1_T2_iT3_T4_T5_E12temp_storage;
	add.s32 	%r118, %r225, %r224;
	st.shared.u32 	[%r118], %r978;
	st.shared.u32 	[%r118+128], %r979;
	st.shared.u32 	[%r118+256], %r980;
	st.shared.u32 	[%r118+384], %r981;
	st.shared.u32 	[%r118+512], %r982;
	st.shared.u32 	[%r118+640], %r983;
	st.shared.u32 	[%r118+768], %r984;
	st.shared.u32 	[%r118+896], %r985;
	st.shared.u32 	[%r118+1024], %r986;
	st.shared.u32 	[%r118+1152], %r987;
	st.shared.u32 	[%r118+1280], %r988;
	st.shared.u32 	[%r118+1408], %r989;
	st.shared.u32 	[%r118+1536], %r990;
	st.shared.u32 	[%r118+1664], %r991;
	st.shared.u32 	[%r118+1792], %r992;
	st.shared.u32 	[%r118+1920], %r993;
	st.shared.u32 	[%r118+2048], %r994;
	st.shared.u32 	[%r118+2176], %r995;
	st.shared.u32 	[%r118+2304], %r996;
	bar.warp.sync 	-1;
	mad.lo.s32 	%r119, %r222, 72, %r118;
	ld.shared.u32 	%r120, [%r119];
	ld.shared.u32 	%r121, [%r119+4];
	ld.shared.u32 	%r122, [%r119+8];
	ld.shared.u32 	%r123, [%r119+12];
	ld.shared.u32 	%r124, [%r119+16];
	ld.shared.u32 	%r125, [%r119+20];
	ld.shared.u32 	%r126, [%r119+24];
	ld.shared.u32 	%r127, [%r119+28];
	ld.shared.u32 	%r128, [%r119+32];
	ld.shared.u32 	%r129, [%r119+36];
	ld.shared.u32 	%r130, [%r119+40];
	ld.shared.u32 	%r131, [%r119+44];
	ld.shared.u32 	%r132, [%r119+48];
	ld.shared.u32 	%r133, [%r119+52];
	ld.shared.u32 	%r134, [%r119+56];
	ld.shared.u32 	%r135, [%r119+60];
	ld.shared.u32 	%r136, [%r119+64];
	ld.shared.u32 	%r137, [%r119+68];
	ld.shared.u32 	%r138, [%r119+72];
	bar.sync 	0;
	setp.ne.s32 	%p22, %r1, 0;
	@%p22 bra 	$L__BB5_69;
	add.s32 	%r451, %r121, %r120;
	add.s32 	%r452, %r122, %r451;
	add.s32 	%r453, %r123, %r452;
	add.s32 	%r454, %r124, %r453;
	add.s32 	%r455, %r125, %r454;
	add.s32 	%r456, %r126, %r455;
	add.s32 	%r457, %r127, %r456;
	add.s32 	%r458, %r128, %r457;
	add.s32 	%r459, %r129, %r458;
	add.s32 	%r460, %r130, %r459;
	add.s32 	%r461, %r131, %r460;
	add.s32 	%r462, %r132, %r461;
	add.s32 	%r463, %r133, %r462;
	add.s32 	%r464, %r134, %r463;
	add.s32 	%r465, %r135, %r464;
	add.s32 	%r466, %r136, %r465;
	add.s32 	%r467, %r137, %r466;
	add.s32 	%r425, %r138, %r467;
	mov.b32 	%r423, 1;
	mov.b32 	%r448, 0;
	mov.b32 	%r450, -1;
	// begin inline asm
	{  .reg .s32 r0;  .reg .pred p;  shfl.sync.up.b32 r0|p, %r425, %r423, %r448, %r450;  @p add.s32 r0, r0, %r425;  mov.s32 %r421, r0;}
	// end inline asm
	mov.b32 	%r429, 2;
	// begin inline asm
	{  .reg .s32 r0;  .reg .pred p;  shfl.sync.up.b32 r0|p, %r421, %r429, %r448, %r450;  @p add.s32 r0, r0, %r421;  mov.s32 %r427, r0;}
	// end inline asm
	mov.b32 	%r435, 4;
	// begin inline asm
	{  .reg .s32 r0;  .reg .pred p;  shfl.sync.up.b32 r0|p, %r427, %r435, %r448, %r450;  @p add.s32 r0, r0, %r427;  mov.s32 %r433, r0;}
	// end inline asm
	mov.b32 	%r441, 8;
	// begin inline asm
	{  .reg .s32 r0;  .reg .pred p;  shfl.sync.up.b32 r0|p, %r433, %r441, %r448, %r450;  @p add.s32 r0, r0, %r433;  mov.s32 %r439, r0;}
	// end inline asm
	mov.b32 	%r447, 16;
	// begin inline asm
	{  .reg .s32 r0;  .reg .pred p;  shfl.sync.up.b32 r0|p, %r439, %r447, %r448, %r450;  @p add.s32 r0, r0, %r439;  mov.s32 %r445, r0;}
	// end inline asm
	setp.ne.s32 	%p65, %r222, 31;
	@%p65 bra 	$L__BB5_68;
	shl.b32 	%r468, %r117, 2;
	mov.u32 	%r469, _ZZN3cub18CUB_300001_SM_10006detail4scan16DeviceScanKernelINS2_10policy_hubIiiimN4cuda3std3__44plusIvEEE10Policy1000EN6thrust24THRUST_300001_SM_1000_NS10device_ptrIiEESF_NS0_13ScanTileStateIiLb1EEES9_NS0_8NullTypeEmiLb0ESI_EEvT0_T1_T2_iT3_T4_T5_E12temp_storage;
	add.s32 	%r470, %r469, %r468;
	st.shared.u32 	[%r470+16], %r445;
$L__BB5_68:
	sub.s32 	%r471, %r445, %r425;
	bar.sync 	0;
	ld.shared.v4.u32 	{%r472, %r473, %r474, %r475}, [_ZZN3cub18CUB_300001_SM_10006detail4scan16DeviceScanKernelINS2_10policy_hubIiiimN4cuda3std3__44plusIvEEE10Policy1000EN6thrust24THRUST_300001_SM_1000_NS10device_ptrIiEESF_NS0_13ScanTileStateIiLb1EEES9_NS0_8NullTypeEmiLb0ESI_EEvT0_T1_T2_iT3_T4_T5_E12temp_storage+16];
	add.s32 	%r476, %r473, %r472;
	setp.eq.s32 	%p66, %r117, 2;
	selp.b32 	%r477, %r476, %r472, %p66;
	add.s32 	%r478, %r476, %r474;
	setp.eq.s32 	%p67, %r117, 3;
	selp.b32 	%r479, %r478, %r477, %p67;
	add.s32 	%r480, %r478, %r475;
	setp.eq.s32 	%p68, %r117, 4;
	selp.b32 	%r481, %r480, %r479, %p68;
	ld.shared.v4.u32 	{%r482, %r483, %r484, %r485}, [_ZZN3cub18CUB_300001_SM_10006detail4scan16DeviceScanKernelINS2_10policy_hubIiiimN4cuda3std3__44plusIvEEE10Policy1000EN6thrust24THRUST_300001_SM_1000_NS10device_ptrIiEESF_NS0_13ScanTileStateIiLb1EEES9_NS0_8NullTypeEmiLb0ESI_EEvT0_T1_T2_iT3_T4_T5_E12temp_storage+32];
	add.s32 	%r486, %r480, %r482;
	setp.eq.s32 	%p69, %r117, 5;
	selp.b32 	%r487, %r486, %r481, %p69;
	add.s32 	%r488, %r486, %r483;
	setp.eq.s32 	%p70, %r117, 6;
	selp.b32 	%r489, %r488, %r487, %p70;
	add.s32 	%r490, %r488, %r484;
	setp.eq.s32 	%p71, %r117, 7;
	selp.b32 	%r491, %r490, %r489, %p71;
	add.s32 	%r492, %r490, %r485;
	setp.eq.s32 	%p72, %r117, 8;
	selp.b32 	%r493, %r492, %r491, %p72;
	ld.shared.v4.u32 	{%r494, %r495, %r496, %r497}, [_ZZN3cub18CUB_300001_SM_10006detail4scan16DeviceScanKernelINS2_10policy_hubIiiimN4cuda3std3__44plusIvEEE10Policy1000EN6thrust24THRUST_300001_SM_1000_NS10device_ptrIiEESF_NS0_13ScanTileStateIiLb1EEES9_NS0_8NullTypeEmiLb0ESI_EEvT0_T1_T2_iT3_T4_T5_E12temp_storage+48];
	add.s32 	%r498, %r492, %r494;
	setp.eq.s32 	%p73, %r117, 9;
	selp.b32 	%r499, %r498, %r493, %p73;
	add.s32 	%r500, %r498, %r495;
	setp.eq.s32 	%p74, %r117, 10;
	selp.b32 	%r501, %r500, %r499, %p74;
	add.s32 	%r502, %r500, %r496;
	setp.eq.s32 	%p75, %r117, 11;
	selp.b32 	%r503, %r502, %r501, %p75;
	add.s32 	%r504, %r502, %r497;
	setp.eq.s32 	%p76, %r117, 12;
	selp.b32 	%r505, %r504, %r503, %p76;
	setp.lt.u32 	%p77, %r73, 32;
	setp.eq.s32 	%p78, %r222, 0;
	selp.b32 	%r506, 0, %r471, %p78;
	add.s32 	%r507, %r505, %r506;
	selp.b32 	%r508, %r471, %r507, %p77;
	setp.eq.s32 	%p79, %r73, 0;
	selp.b32 	%r1008, 0, %r508, %p79;
	bra.uni 	$L__BB5_88;
$L__BB5_69:
	add.s32 	%r256, %r121, %r120;
	add.s32 	%r257, %r122, %r256;
	add.s32 	%r258, %r123, %r257;
	add.s32 	%r259, %r124, %r258;
	add.s32 	%r260, %r125, %r259;
	add.s32 	%r261, %r126, %r260;
	add.s32 	%r262, %r127, %r261;
	add.s32 	%r263, %r128, %r262;
	add.s32 	%r264, %r129, %r263;
	add.s32 	%r265, %r130, %r264;
	add.s32 	%r266, %r131, %r265;
	add.s32 	%r267, %r132, %r266;
	add.s32 	%r268, %r133, %r267;
	add.s32 	%r269, %r134, %r268;
	add.s32 	%r270, %r135, %r269;
	add.s32 	%r271, %r136, %r270;
	add.s32 	%r272, %r137, %r271;
	add.s32 	%r230, %r138, %r272;
	mov.b32 	%r228, 1;
	mov.b32 	%r253, 0;
	mov.b32 	%r255, -1;
	// begin inline asm
	{  .reg .s32 r0;  .reg .pred p;  shfl.sync.up.b32 r0|p, %r230, %r228, %r253, %r255;  @p add.s32 r0, r0, %r230;  mov.s32 %r226, r0;}
	// end inline asm
	mov.b32 	%r234, 2;
	// begin inline asm
	{  .reg .s32 r0;  .reg .pred p;  shfl.sync.up.b32 r0|p, %r226, %r234, %r253, %r255;  @p add.s32 r0, r0, %r226;  mov.s32 %r232, r0;}
	// end inline asm
	mov.b32 	%r240, 4;
	// begin inline asm
	{  .reg .s32 r0;  .reg .pred p;  shfl.sync.up.b32 r0|p, %r232, %r240, %r253, %r255;  @p add.s32 r0, r0, %r232;  mov.s32 %r238, r0;}
	// end inline asm
	mov.b32 	%r246, 8;
	// begin inline asm
	{  .reg .s32 r0;  .reg .pred p;  shfl.sync.up.b32 r0|p, %r238, %r246, %r253, %r255;  @p add.s32 r0, r0, %r238;  mov.s32 %r244, r0;}
	// end inline asm
	mov.b32 	%r252, 16;
	// begin inline asm
	{  .reg .s32 r0;  .reg .pred p;  shfl.sync.up.b32 r0|p, %r244, %r252, %r253, %r255;  @p add.s32 r0, r0, %r244;  mov.s32 %r250, r0;}
	// end inline asm
	setp.ne.s32 	%p23, %r222, 31;
	@%p23 bra 	$L__BB5_71;
	shl.b32 	%r273, %r117, 2;
	mov.u32 	%r274, _ZZN3cub18CUB_300001_SM_10006detail4scan16DeviceScanKernelINS2_10policy_hubIiiimN4cuda3std3__44plusIvEEE10Policy1000EN6thrust24THRUST_300001_SM_1000_NS10device_ptrIiEESF_NS0_13ScanTileStateIiLb1EEES9_NS0_8NullTypeEmiLb0ESI_EEvT0_T1_T2_iT3_T4_T5_E12temp_storage;
	add.s32 	%r275, %r274, %r273;
	st.shared.u32 	[%r275+16], %r250;
$L__BB5_71:
	sub.s32 	%r276, %r250, %r230;
	bar.sync 	0;
	ld.shared.v4.u32 	{%r277, %r278, %r279, %r280}, [_ZZN3cub18CUB_300001_SM_10006detail4scan16DeviceScanKernelINS2_10policy_hubIiiimN4cuda3std3__44plusIvEEE10Policy1000EN6thrust24THRUST_300001_SM_1000_NS10device_ptrIiEESF_NS0_13ScanTileStateIiLb1EEES9_NS0_8NullTypeEmiLb0ESI_EEvT0_T1_T2_iT3_T4_T5_E12temp_storage+16];
	add.s32 	%r281, %r278, %r277;
	setp.eq.s32 	%p24, %r117, 2;
	selp.b32 	%r282, %r281, %r277, %p24;
	add.s32 	%r283, %r281, %r279;
	setp.eq.s32 	%p25, %r117, 3;
	selp.b32 	%r284, %r283, %r282, %p25;
	add.s32 	%r285, %r283, %r280;
	setp.eq.s32 	%p26, %r117, 4;
	selp.b32 	%r286, %r285, %r284, %p26;
	ld.shared.v4.u32 	{%r287, %r288, %r289, %r290}, [_ZZN3cub18CUB_300001_SM_10006detail4scan16DeviceScanKernelINS2_10policy_hubIiiimN4cuda3std3__44plusIvEEE10Policy1000EN6thrust24THRUST_300001_SM_1000_NS10device_ptrIiEESF_NS0_13ScanTileStateIiLb1EEES9_NS0_8NullTypeEmiLb0ESI_EEvT0_T1_T2_iT3_T4_T5_E12temp_storage+32];
	add.s32 	%r291, %r285, %r287;
	setp.eq.s32 	%p27, %r117, 5;
	selp.b32 	%r292, %r291, %r286, %p27;
	add.s32 	%r293, %r291, %r288;
	setp.eq.s32 	%p28, %r117, 6;
	selp.b32 	%r294, %r293, %r292, %p28;
	add.s32 	%r295, %r293, %r289;
	setp.eq.s32 	%p29, %r117, 7;
	selp.b32 	%r296, %r295, %r294, %p29;
	add.s32 	%r297, %r295, %r290;
	setp.eq.s32 	%p30, %r117, 8;
	selp.b32 	%r298, %r297, %r296, %p30;
	ld.shared.v4.u32 	{%r299, %r300, %r301, %r302}, [_ZZN3cub18CUB_300001_SM_10006detail4scan16DeviceScanKernelINS2_10policy_hubIiiimN4cuda3std3__44plusIvEEE10Policy1000EN6thrust24THRUST_300001_SM_1000_NS10device_ptrIiEESF_NS0_13ScanTileStateIiLb1EEES9_NS0_8NullTypeEmiLb0ESI_EEvT0_T1_T2_iT3_T4_T5_E12temp_storage+48];
	add.s32 	%r303, %r297, %r299;
	setp.eq.s32 	%p31, %r117, 9;
	selp.b32 	%r304, %r303, %r298, %p31;
	add.s32 	%r305, %r303, %r300;
	setp.eq.s32 	%p32, %r117, 10;
	selp.b32 	%r306, %r305, %r304, %p32;
	add.s32 	%r307, %r305, %r301;
	setp.eq.s32 	%p33, %r117, 11;
	selp.b32 	%r308, %r307, %r306, %p33;
	add.s32 	%r309, %r307, %r302;
	setp.eq.s32 	%p34, %r117, 12;
	selp.b32 	%r310, %r309, %r308, %p34;
	ld.shared.u32 	%r311, [_ZZN3cub18CUB_300001_SM_10006detail4scan16DeviceScanKernelINS2_10policy_hubIiiimN4cuda3std3__44plusIvEEE10Policy1000EN6thrust24THRUST_300001_SM_1000_NS10device_ptrIiEESF_NS0_13ScanTileStateIiLb1EEES9_NS0_8NullTypeEmiLb0ESI_EEvT0_T1_T2_iT3_T4_T5_E12temp_storage+64];
	add.s32 	%r144, %r309, %r311;
	setp.gt.u32 	%p35, %r73, 31;
	setp.lt.u32 	%p36, %r73, 32;
	setp.eq.s32 	%p37, %r222, 0;
	selp.b32 	%r312, 0, %r276, %p37;
	add.s32 	%r1007, %r310, %r312;
	selp.b32 	%r146, %r276, %r1007, %p36;
	@%p35 bra 	$L__BB5_87;
	setp.ne.s32 	%p38, %r73, 0;
	mul.wide.s32 	%rd22, %r1, 8;
	add.s64 	%rd12, %rd1, %rd22;
	@%p38 bra 	$L__BB5_74;
	st.shared.u32 	[_ZZN3cub18CUB_300001_SM_10006detail4scan16DeviceScanKernelINS2_10policy_hubIiiimN4cuda3std3__44plusIvEEE10Policy1000EN6thrust24THRUST_300001_SM_1000_NS10device_ptrIiEESF_NS0_13ScanTileStateIiLb1EEES9_NS0_8NullTypeEmiLb0ESI_EEvT0_T1_T2_iT3_T4_T5_E12temp_storage+12], %r144;
	add.s64 	%rd23, %rd12, 256;
	mov.b32 	%r313, 100;
	// begin inline asm
	st.relaxed.gpu.v2.u32 [%rd23], {%r313, %r144};
	// end inline asm
$L__BB5_74:
	not.b32 	%r319, %r73;
	add.s32 	%r1003, %r1, %r319;
	mov.b32 	%r315, 550;
	// begin inline asm
	nanosleep.u32 %r315;
	// end inline asm
	mul.wide.s32 	%rd25, %r1003, 8;
	add.s64 	%rd26, %rd1, %rd25;
	add.s64 	%rd24, %rd26, 256;
	// begin inline asm
	ld.relaxed.gpu.v2.u32 {%r1004, %r998}, [%rd24];
	// end inline asm
	mov.b32 	%r999, 478;
$L__BB5_75:
	setp.eq.s32 	%p39, %r1004, 99;
	mov.b32 	%r320, -1;
	vote.sync.any.pred 	%p40, %p39, %r320;
	not.pred 	%p41, %p40;
	@%p41 bra 	$L__BB5_77;
	// begin inline asm
	nanosleep.u32 %r999;
	// end inline asm
	shr.u32 	%r999, %r999, 1;
	// begin inline asm
	ld.relaxed.gpu.v2.u32 {%r1004, %r998}, [%rd24];
	// end inline asm
	bra.uni 	$L__BB5_75;
$L__BB5_77:
	setp.eq.s32 	%p42, %r1004, 101;
	mov.b32 	%r347, -1;
	vote.sync.ballot.b32 	%r349, %p42, %r347;
	// begin inline asm
	mov.u32 %r322, %lanemask_ge;
	// end inline asm
	and.b32  	%r350, %r349, %r322;
	or.b32  	%r351, %r350, -2147483648;
	add.s32 	%r352, %r351, -1;
	not.b32 	%r353, %r351;
	and.b32  	%r354, %r353, %r352;
	popc.b32 	%r326, %r354;
	mov.b32 	%r325, 1;
	// begin inline asm
	shfl.sync.down.b32 %r323, %r998, %r325, %r326, %r347;
	// end inline asm
	setp.lt.s32 	%p44, %r222, %r326;
	selp.b32 	%r355, %r323, 0, %p44;
	add.s32 	%r329, %r355, %r998;
	mov.b32 	%r330, 2;
	// begin inline asm
	shfl.sync.down.b32 %r328, %r329, %r330, %r326, %r347;
	// end inline asm
	add.s32 	%r356, %r222, 2;
	setp.gt.s32 	%p45, %r356, %r326;
	selp.b32 	%r357, 0, %r328, %p45;
	add.s32 	%r334, %r329, %r357;
	mov.b32 	%r335, 4;
	// begin inline asm
	shfl.sync.down.b32 %r333, %r334, %r335, %r326, %r347;
	// end inline asm
	add.s32 	%r358, %r222, 4;
	setp.gt.s32 	%p46, %r358, %r326;
	selp.b32 	%r359, 0, %r333, %p46;
	add.s32 	%r339, %r334, %r359;
	mov.b32 	%r340, 8;
	// begin inline asm
	shfl.sync.down.b32 %r338, %r339, %r340, %r326, %r347;
	// end inline asm
	add.s32 	%r360, %r222, 8;
	setp.gt.s32 	%p47, %r360, %r326;
	selp.b32 	%r361, 0, %r338, %p47;
	add.s32 	%r344, %r339, %r361;
	mov.b32 	%r345, 16;
	// begin inline asm
	shfl.sync.down.b32 %r343, %r344, %r345, %r326, %r347;
	// end inline asm
	add.s32 	%r362, %r222, 16;
	setp.gt.s32 	%p48, %r362, %r326;
	selp.b32 	%r363, 0, %r343, %p48;
	add.s32 	%r1000, %r344, %r363;
	add.s64 	%rd13, %rd1, 256;
	mov.b32 	%r1001, 478;
$L__BB5_78:
	setp.ne.s32 	%p49, %r1004, 101;
	mov.b32 	%r364, -1;
	vote.sync.all.pred 	%p50, %p49, %r364;
	not.pred 	%p51, %p50;
	@%p51 bra 	$L__BB5_83;
	shr.u32 	%r1001, %r1001, 1;
	mul.wide.s32 	%rd29, %r1003, 8;
	add.s64 	%rd30, %rd13, %rd29;
	add.s64 	%rd28, %rd30, -256;
	// begin inline asm
	ld.relaxed.gpu.v2.u32 {%r1004, %r1005}, [%rd28];
	// end inline asm
	mov.u32 	%r1006, %r1001;
$L__BB5_80:
	setp.eq.s32 	%p55, %r1004, 99;
	mov.b32 	%r372, -1;
	vote.sync.any.pred 	%p56, %p55, %r372;
	not.pred 	%p57, %p56;
	@%p57 bra 	$L__BB5_82;
	// begin inline asm
	nanosleep.u32 %r1006;
	// end inline asm
	shr.u32 	%r1006, %r1006, 1;
	// begin inline asm
	ld.relaxed.gpu.v2.u32 {%r1004, %r1005}, [%rd28];
	// end inline asm
	bra.uni 	$L__BB5_80;
$L__BB5_82:
	setp.eq.s32 	%p58, %r1004, 101;
	mov.b32 	%r398, -1;
	vote.sync.ballot.b32 	%r399, %p58, %r398;
	and.b32  	%r400, %r399, %r322;
	or.b32  	%r401, %r400, -2147483648;
	add.s32 	%r402, %r401, -1;
	not.b32 	%r403, %r401;
	and.b32  	%r404, %r403, %r402;
	popc.b32 	%r377, %r404;
	mov.b32 	%r376, 1;
	// begin inline asm
	shfl.sync.down.b32 %r374, %r1005, %r376, %r377, %r398;
	// end inline asm
	setp.lt.s32 	%p60, %r222, %r377;
	selp.b32 	%r405, %r374, 0, %p60;
	add.s32 	%r380, %r405, %r1005;
	mov.b32 	%r381, 2;
	// begin inline asm
	shfl.sync.down.b32 %r379, %r380, %r381, %r377, %r398;
	// end inline asm
	add.s32 	%r406, %r222, 2;
	setp.gt.s32 	%p61, %r406, %r377;
	selp.b32 	%r407, 0, %r379, %p61;
	add.s32 	%r385, %r380, %r407;
	mov.b32 	%r386, 4;
	// begin inline asm
	shfl.sync.down.b32 %r384, %r385, %r386, %r377, %r398;
	// end inline asm
	add.s32 	%r408, %r222, 4;
	setp.gt.s32 	%p62, %r408, %r377;
	selp.b32 	%r409, 0, %r384, %p62;
	add.s32 	%r390, %r385, %r409;
	mov.b32 	%r391, 8;
	// begin inline asm
	shfl.sync.down.b32 %r389, %r390, %r391, %r377, %r398;
	// end inline asm
	add.s32 	%r410, %r222, 8;
	setp.gt.s32 	%p63, %r410, %r377;
	selp.b32 	%r411, 0, %r389, %p63;
	add.s32 	%r395, %r390, %r411;
	mov.b32 	%r396, 16;
	// begin inline asm
	shfl.sync.down.b32 %r394, %r395, %r396, %r377, %r398;
	// end inline asm
	add.s32 	%r412, %r222, 16;
	setp.gt.s32 	%p64, %r412, %r377;
	selp.b32 	%r413, 0, %r394, %p64;
	add.s32 	%r414, %r413, %r1000;
	add.s32 	%r1000, %r414, %r395;
	add.s32 	%r1003, %r1003, -32;
	bra.uni 	$L__BB5_78;
$L__BB5_83:
	@%p38 bra 	$L__BB5_85;
	add.s32 	%r367, %r1000, %r144;
	add.s64 	%rd27, %rd12, 256;
	mov.b32 	%r366, 101;
	// begin inline asm
	st.relaxed.gpu.v2.u32 [%rd27], {%r366, %r367};
	// end inline asm
	st.shared.u32 	[_ZZN3cub18CUB_300001_SM_10006detail4scan16DeviceScanKernelINS2_10policy_hubIiiimN4cuda3std3__44plusIvEEE10Policy1000EN6thrust24THRUST_300001_SM_1000_NS10device_ptrIiEESF_NS0_13ScanTileStateIiLb1EEES9_NS0_8NullTypeEmiLb0ESI_EEvT0_T1_T2_iT3_T4_T5_E12temp_storage+4], %r1000;
	st.shared.u32 	[_ZZN3cub18CUB_300001_SM_10006detail4scan16DeviceScanKernelINS2_10policy_hubIiiimN4cuda3std3__44plusIvEEE10Policy1000EN6thrust24THRUST_300001_SM_1000_NS10device_ptrIiEESF_NS0_13ScanTileStateIiLb1EEES9_NS0_8NullTypeEmiLb0ESI_EEvT0_T1_T2_iT3_T4_T5_E12temp_storage+8], %r367;
$L__BB5_85:
	setp.ne.s32 	%p53, %r222, 0;
	mov.u32 	%r1007, %r146;
	@%p53 bra 	$L__BB5_87;
	st.shared.u32 	[_ZZN3cub18CUB_300001_SM_10006detail4scan16DeviceScanKernelINS2_10policy_hubIiiimN4cuda3std3__44plusIvEEE10Policy1000EN6thrust24THRUST_300001_SM_1000_NS10device_ptrIiEESF_NS0_13ScanTileStateIiLb1EEES9_NS0_8NullTypeEmiLb0ESI_EEvT0_T1_T2_iT3_T4_T5_E12temp_storage+84], %r1000;
	mov.u32 	%r1007, %r1000;
$L__BB5_87:
	bar.sync 	0;
	setp.eq.s32 	%p54, %r73, 0;
	ld.shared.u32 	%r368, [_ZZN3cub18CUB_300001_SM_10006detail4scan16DeviceScanKernelINS2_10policy_hubIiiimN4cuda3std3__44plusIvEEE10Policy1000EN6thrust24THRUST_300001_SM_1000_NS10device_ptrIiEESF_NS0_13ScanTileStateIiLb1EEES9_NS0_8NullTypeEmiLb0ESI_EEvT0_T1_T2_iT3_T4_T5_E12temp_storage+84];
	selp.b32 	%r369, 0, %r368, %p54;
	add.s32 	%r1008, %r369, %r1007;
$L__BB5_88:
	add.s32 	%r509, %r1008, %r120;
	add.s32 	%r510, %r121, %r509;
	add.s32 	%r511, %r122, %r510;
	add.s32 	%r512, %r123, %r511;
	add.s32 	%r513, %r124, %r512;
	add.s32 	%r514, %r125, %r513;
	add.s32 	%r515, %r126, %r514;
	add.s32 	%r516, %r127, %r515;
	add.s32 	%r517, %r128, %r516;
	add.s32 	%r518, %r129, %r517;
	add.s32 	%r519, %r130, %r518;
	add.s32 	%r520, %r131, %r519;
	add.s32 	%r521, %r132, %r520;
	add.s32 	%r522, %r133, %r521;
	add.s32 	%r523, %r134, %r522;
	add.s32 	%r524, %r135, %r523;
	add.s32 	%r525, %r136, %r524;
	add.s32 	%r526, %r137, %r525;
	add.s32 	%r527, %r138, %r526;
	bar.sync 	0;
	st.shared.u32 	[%r119], %r509;
	st.shared.u32 	[%r119+4], %r510;
	st.shared.u32 	[%r119+8], %r511;
	st.shared.u32 	[%r119+12], %r512;
	st.shared.u32 	[%r119+16], %r513;
	st.shared.u32 	[%r119+20], %r514;
	st.shared.u32 	[%r119+24], %r515;
	st.shared.u32 	[%r119+28], %r516;
	st.shared.u32 	[%r119+32], %r517;
	st.shared.u32 	[%r119+36], %r518;
	st.shared.u32 	[%r119+40], %r519;
	st.shared.u32 	[%r119+44], %r520;
	st.shared.u32 	[%r119+48], %r521;
	st.shared.u32 	[%r119+52], %r522;
	st.shared.u32 	[%r119+56], %r523;
	st.shared.u32 	[%r119+60], %r524;
	st.shared.u32 	[%r119+64], %r525;
	st.shared.u32 	[%r119+68], %r526;
	st.shared.u32 	[%r119+72], %r527;
	bar.warp.sync 	-1;
	ld.shared.u32 	%r180, [%r118];
	ld.shared.u32 	%r181, [%r118+128];
	ld.shared.u32 	%r182, [%r118+256];
	ld.shared.u32 	%r183, [%r118+384];
	ld.shared.u32 	%r184, [%r118+512];
	ld.shared.u32 	%r185, [%r118+640];
	ld.shared.u32 	%r186, [%r118+768];
	ld.shared.u32 	%r187, [%r118+896];
	ld.shared.u32 	%r188, [%r118+1024];
	ld.shared.u32 	%r189, [%r118+1152];
	ld.shared.u32 	%r190, [%r118+1280];
	ld.shared.u32 	%r191, [%r118+1408];
	ld.shared.u32 	%r192, [%r118+1536];
	ld.shared.u32 	%r193, [%r118+1664];
	ld.shared.u32 	%r194, [%r118+1792];
	ld.shared.u32 	%r195, [%r118+1920];
	ld.shared.u32 	%r196, [%r118+2048];
	ld.shared.u32 	%r197, [%r118+2176];
	ld.shared.u32 	%r198, [%r118+2304];
	setp.ne.s32 	%p80, %r73, 0;
	@%p80 bra 	$L__BB5_90;
	st.volatile.shared.u32 	[_ZZN3cub18CUB_300001_SM_10006detail4scan16DeviceScanKernelINS2_10policy_hubIiiimN4cuda3std3__44plusIvEEE10Policy1000EN6thrust24THRUST_300001_SM_1000_NS10device_ptrIiEESF_NS0_13ScanTileStateIiLb1EEES9_NS0_8NullTypeEmiLb0ESI_EEvT0_T1_T2_iT3_T4_T5_E12temp_storage+31616], %r72;
$L__BB5_90:
	bar.sync 	0;
	ld.volatile.shared.u32 	%r199, [_ZZN3cub18CUB_300001_SM_10006detail4scan16DeviceScanKernelINS2_10policy_hubIiiimN4cuda3std3__44plusIvEEE10Policy1000EN6thrust24THRUST_300001_SM_1000_NS10device_ptrIiEESF_NS0_13ScanTileStateIiLb1EEES9_NS0_8NullTypeEmiLb0ESI_EEvT0_T1_T2_iT3_T4_T5_E12temp_storage+31616];
	cvt.u64.u32 	%rd35, %r75;
	add.s64 	%rd36, %rd4, %rd35;
	setp.ge.s32 	%p81, %r75, %r199;
	shl.b64 	%rd37, %rd36, 2;
	add.s64 	%rd15, %rd3, %rd37;
	@%p81 bra 	$L__BB5_92;
	st.global.u32 	[%rd15], %r180;
$L__BB5_92:
	mov.u32 	%r528, %tid.x;
	and.b32  	%r529, %r528, 992;
	mul.lo.s32 	%r530, %r529, 19;
	and.b32  	%r531, %r528, 31;
	or.b32  	%r532, %r530, %r531;
	add.s32 	%r533, %r532, 32;
	setp.ge.s32 	%p82, %r533, %r199;
	@%p82 bra 	$L__BB5_94;
	st.global.u32 	[%rd15+128], %r181;
$L__BB5_94:
	add.s32 	%r539, %r532, 64;
	setp.ge.s32 	%p83, %r539, %r199;
	@%p83 bra 	$L__BB5_96;
	st.global.u32 	[%rd15+256], %r182;
$L__BB5_96:
	add.s32 	%r545, %r532, 96;
	setp.ge.s32 	%p84, %r545, %r199;
	@%p84 bra 	$L__BB5_98;
	st.global.u32 	[%rd15+384], %r183;
$L__BB5_98:
	add.s32 	%r551, %r532, 128;
	setp.ge.s32 	%p85, %r551, %r199;
	@%p85 bra 	$L__BB5_100;
	st.global.u32 	[%rd15+512], %r184;
$L__BB5_100:
	add.s32 	%r557, %r532, 160;
	setp.ge.s32 	%p86, %r557, %r199;
	@%p86 bra 	$L__BB5_102;
	st.global.u32 	[%rd15+640], %r185;
$L__BB5_102:
	add.s32 	%r563, %r532, 192;
	setp.ge.s32 	%p87, %r563, %r199;
	@%p87 bra 	$L__BB5_104;
	st.global.u32 	[%rd15+768], %r186;
$L__BB5_104:
	add.s32 	%r569, %r532, 224;
	setp.ge.s32 	%p88, %r569, %r199;
	@%p88 bra 	$L__BB5_106;
	st.global.u32 	[%rd15+896], %r187;
$L__BB5_106:
	setp.ge.s32 	%p89, %r92, %r199;
	@%p89 bra 	$L__BB5_108;
	st.global.u32 	[%rd15+1024], %r188;
$L__BB5_108:
	add.s32 	%r575, %r532, 288;
	setp.ge.s32 	%p90, %r575, %r199;
	@%p90 bra 	$L__BB5_110;
	st.global.u32 	[%rd15+1152], %r189;
$L__BB5_110:
	add.s32 	%r581, %r532, 320;
	setp.ge.s32 	%p91, %r581, %r199;
	@%p91 bra 	$L__BB5_112;
	st.global.u32 	[%rd15+1280], %r190;
$L__BB5_112:
	add.s32 	%r587, %r532, 352;
	setp.ge.s32 	%p92, %r587, %r199;
	@%p92 bra 	$L__BB5_114;
	st.global.u32 	[%rd15+1408], %r191;
$L__BB5_114:
	add.s32 	%r593, %r532, 384;
	setp.ge.s32 	%p93, %r593, %r199;
	@%p93 bra 	$L__BB5_116;
	st.global.u32 	[%rd15+1536], %r192;
$L__BB5_116:
	add.s32 	%r599, %r532, 416;
	setp.ge.s32 	%p94, %r599, %r199;
	@%p94 bra 	$L__BB5_118;
	st.global.u32 	[%rd15+1664], %r193;
$L__BB5_118:
	add.s32 	%r605, %r532, 448;
	setp.ge.s32 	%p95, %r605, %r199;
	@%p95 bra 	$L__BB5_120;
	st.global.u32 	[%rd15+1792], %r194;
$L__BB5_120:
	add.s32 	%r611, %r532, 480;
	setp.ge.s32 	%p96, %r611, %r199;
	@%p96 bra 	$L__BB5_122;
	st.global.u32 	[%rd15+1920], %r195;
$L__BB5_122:
	add.s32 	%r617, %r532, 512;
	setp.ge.s32 	%p97, %r617, %r199;
	@%p97 bra 	$L__BB5_124;
	st.global.u32 	[%rd15+2048], %r196;
$L__BB5_124:
	add.s32 	%r623, %r532, 544;
	setp.ge.s32 	%p98, %r623, %r199;
	@%p98 bra 	$L__BB5_126;
	st.global.u32 	[%rd15+2176], %r197;
$L__BB5_126:
	setp.ge.s32 	%p99, %r113, %r199;
	@%p99 bra 	$L__BB5_128;
	st.global.u32 	[%rd15+2304], %r198;
$L__BB5_128:
	ret;

}


// ===== COMPILED SASS (sm_100) =====

	.target	sm_100

	.elftype	@"ET_EXEC"


//--------------------- .note.nv.tkinfo           --------------------------
	.section	.note.nv.tkinfo,"",@"SHT_NOTE"
	.sectionflags	@"SHF_NOTE_NV_TKINFO"
	.tkinfo
        /*0018*/ 	.word	0x00000002
        /*0030*/ 	.string	""
        /*0030*/ 	.string	"ptxas"
        /*0030*/ 	.string	"Cuda compilation tools, release 13.0, V13.0.88"
        /*0030*/ 	.string	"Build cuda_13.0.r13.0/compiler.36424714_0"
        /*0030*/ 	.string	"-arch sm_100 -m 64 "



//--------------------- .note.nv.cuinfo           --------------------------
	.section	.note.nv.cuinfo,"",@"SHT_NOTE"
	.sectionflags	@"SHF_NOTE_NV_CUINFO"
        /*0018*/ 	.short	0x0002
        /*001a*/ 	.short	0x0064
        /*001c*/ 	.short	0x0082
	.zero		2


//--------------------- .nv.info                  --------------------------
	.section	.nv.info,"",@"SHT_CUDA_INFO"
	.align	4


	//----- nvinfo : EIATTR_REGCOUNT
	.align		4
        /*0000*/ 	.byte	0x04, 0x2f
        /*0002*/ 	.short	(.L_46 - .L_45)
	.align		4
.L_45:
        /*0004*/ 	.word	index@(_Z9histogramPiS_i)
        /*0008*/ 	.word	0x0000001a


	//----- nvinfo : EIATTR_FRAME_SIZE
	.align		4
.L_46:
        /*000c*/ 	.byte	0x04, 0x11
        /*000e*/ 	.short	(.L_48 - .L_47)
	.align		4
.L_47:
        /*0010*/ 	.word	index@(_Z9histogramPiS_i)
        /*0014*/ 	.word	0x00000000


	//----- nvinfo : EIATTR_REGCOUNT
	.align		4
.L_48:
        /*0018*/ 	.byte	0x04, 0x2f
        /*001a*/ 	.short	(.L_50 - .L_49)
	.align		4
.L_49:
        /*001c*/ 	.word	index@(_Z3outPiS_S_i)
        /*0020*/ 	.word	0x00000020


	//----- nvinfo : EIATTR_FRAME_SIZE
	.align		4
.L_50:
        /*0024*/ 	.byte	0x04, 0x11
        /*0026*/ 	.short	(.L_52 - .L_51)
	.align		4
.L_51:
        /*0028*/ 	.word	index@(_Z3outPiS_S_i)
        /*002c*/ 	.word	0x00000000


	//----- nvinfo : EIATTR_REGCOUNT
	.align		4
.L_52:
        /*0030*/ 	.byte	0x04, 0x2f
        /*0032*/ 	.short	(.L_54 - .L_53)
	.align		4
.L_53:
        /*0034*/ 	.word	index@(_ZN3cub18CUB_300001_SM_10006detail11EmptyKernelIvEEvv)
        /*0038*/ 	.word	0x00000004


	//----- nvinfo : EIATTR_FRAME_SIZE
	.align		4
.L_54:
        /*003c*/ 	.byte	0x04, 0x11
        /*003e*/ 	.short	(.L_56 - .L_55)
	.align		4
.L_55:
        /*0040*/ 	.word	index@(_ZN3cub18CUB_300001_SM_10006detail11EmptyKernelIvEEvv)
        /*0044*/ 	.word	0x00000000


	//----- nvinfo : EIATTR_REGCOUNT
	.align		4
.L_56:
        /*0048*/ 	.byte	0x04, 0x2f
        /*004a*/ 	.short	(.L_58 - .L_57)
	.align		4
.L_57:
        /*004c*/ 	.word	index@(_ZN3cub18CUB_300001_SM_10006detail4scan20DeviceScanInitKernelINS0_13ScanTileStateIiLb1EEEEEvT_i)
        /*0050*/ 	.word	0x00000008


	//----- nvinfo : EIATTR_FRAME_SIZE
	.align		4
.L_58:
        /*0054*/ 	.byte	0x04, 0x11
        /*0056*/ 	.short	(.L_60 - .L_59)
	.align		4
.L_59:
        /*0058*/ 	.word	index@(_ZN3cub18CUB_300001_SM_10006detail4scan20DeviceScanInitKernelINS0_13ScanTileStateIiLb1EEEEEvT_i)
        /*005c*/ 	.word	0x00000000


	//----- nvinfo : EIATTR_REGCOUNT
	.align		4
.L_60:
        /*0060*/ 	.byte	0x04, 0x2f
        /*0062*/ 	.short	(.L_62 - .L_61)
	.align		4
.L_61:
        /*0064*/ 	.word	index@(_ZN3cub18CUB_300001_SM_10006detail4scan16DeviceScanKernelINS2_10policy_hubIiiijN4cuda3std3__44plusIvEEE10Policy1000EN6thrust24THRUST_300001_SM_1000_NS10device_ptrIiEESF_NS0_13ScanTileStateIiLb1EEES9_NS0_8NullTypeEjiLb0ESI_EEvT0_T1_T2_iT3_T4_T5_)
        /*0068*/ 	.word	0x00000038


	//----- nvinfo : EIATTR_FRAME_SIZE
	.align		4
.L_62:
        /*006c*/ 	.byte	0x04, 0x11
        /*006e*/ 	.short	(.L_64 - .L_63)
	.align		4
.L_63:
        /*0070*/ 	.word	index@(_ZN3cub18CUB_300001_SM_10006detail4scan16DeviceScanKernelINS2_10policy_hubIiiijN4cuda3std3__44plusIvEEE10Policy1000EN6thrust24THRUST_300001_SM_1000_NS10device_ptrIiEESF_NS0_13ScanTileStateIiLb1EEES9_NS0_8NullTypeEjiLb0ESI_EEvT0_T1_T2_iT3_T4_T5_)
        /*0074*/ 	.word	0x00000000


	//----- nvinfo : EIATTR_REGCOUNT
	.align		4
.L_64:
        /*0078*/ 	.byte	0x04, 0x2f
        /*007a*/ 	.short	(.L_66 - .L_65)
	.align		4
.L_65:
        /*007c*/ 	.word	index@(_ZN3cub18CUB_300001_SM_10006detail4scan16DeviceScanKernelINS2_10policy_hubIiiimN4cuda3std3__44plusIvEEE10Policy1000EN6thrust24THRUST_300001_SM_1000_NS10device_ptrIiEESF_NS0_13ScanTileStateIiLb1EEES9_NS0_8NullTypeEmiLb0ESI_EEvT0_T1_T2_iT3_T4_T5_)
        /*0080*/ 	.word	0x00000030


	//----- nvinfo : EIATTR_FRAME_SIZE
	.align		4
.L_66:
        /*0084*/ 	.byte	0x04, 0x11
        /*0086*/ 	.short	(.L_68 - .L_67)
	.align		4
.L_67:
        /*0088*/ 	.word	index@(_ZN3cub18CUB_300001_SM_10006detail4scan16DeviceScanKernelINS2_10policy_hubIiiimN4cuda3std3__44plusIvEEE10Policy1000EN6thrust24THRUST_300001_SM_1000_NS10device_ptrIiEESF_NS0_13ScanTileStateIiLb1EEES9_NS0_8NullTypeEmiLb0ESI_EEvT0_T1_T2_iT3_T4_T5_)
        /*008c*/ 	.word	0x00000000


	//----- nvinfo : EIATTR_MIN_STACK_SIZE
	.align		4
.L_68:
        /*0090*/ 	.byte	0x04, 0x12
        /*0092*/ 	.short	(.L_70 - .L_69)
	.align		4
.L_69:
        /*0094*/ 	.word	index@(_ZN3cub18CUB_300001_SM_10006detail4scan16DeviceScanKernelINS2_10policy_hubIiiimN4cuda3std3__44plusIvEEE10Policy1000EN6thrust24THRUST_300001_SM_1000_NS10device_ptrIiEESF_NS0_13ScanTileStateIiLb1EEES9_NS0_8NullTypeEmiLb0ESI_EEvT0_T1_T2_iT3_T4_T5_)
        /*0098*/ 	.word	0x00000000


	//----- nvinfo : EIATTR_MIN_STACK_SIZE
	.align		4
.L_70:
        /*009c*/ 	.byte	0x04, 0x12
        /*009e*/ 	.short	(.L_72 - .L_71)
	.align		4
.L_71:
        /*00a0*/ 	.word	index@(_ZN3cub18CUB_300001_SM_10006detail4scan16DeviceScanKernelINS2_10policy_hubIiiijN4cuda3std3__44plusIvEEE10Policy1000EN6thrust24THRUST_300001_SM_1000_NS10device_ptrIiEESF_NS0_13ScanTileStateIiLb1EEES9_NS0_8NullTypeEjiLb0ESI_EEvT0_T1_T2_iT3_T4_T5_)
        /*00a4*/ 	.word	0x00000000


	//----- nvinfo : EIATTR_MIN_STACK_SIZE
	.align		4
.L_72:
        /*00a8*/ 	.byte	0x04, 0x12
        /*00aa*/ 	.short	(.L_74 - .L_73)
	.align		4
.L_73:
        /*00ac*/ 	.word	index@(_ZN3cub18CUB_300001_SM_10006detail4scan20DeviceScanInitKernelINS0_13ScanTileStateIiLb1EEEEEvT_i)
        /*00b0*/ 	.word	0x00000000


	//----- nvinfo : EIATTR_MIN_STACK_SIZE
	.align		4
.L_74:
        /*00b4*/ 	.byte	0x04, 0x12
        /*00b6*/ 	.short	(.L_76 - .L_75)
	.align		4
.L_75:
        /*00b8*/ 	.word	index@(_ZN3cub18CUB_300001_SM_10006detail11EmptyKernelIvEEvv)
        /*00bc*/ 	.word	0x00000000


	//----- nvinfo : EIATTR_MIN_STACK_SIZE
	.align		4
.L_76:
        /*00c0*/ 	.byte	0x04, 0x12
        /*00c2*/ 	.short	(.L_78 - .L_77)
	.align		4
.L_77:
        /*00c4*/ 	.word	index@(_Z3outPiS_S_i)
        /*00c8*/ 	.word	0x00000000


	//----- nvinfo : EIATTR_MIN_STACK_SIZE
	.align		4
.L_78:
        /*00cc*/ 	.byte	0x04, 0x12
        /*00ce*/ 	.short	(.L_80 - .L_79)
	.align		4
.L_79:
        /*00d0*/ 	.word	index@(_Z9histogramPiS_i)
        /*00d4*/ 	.word	0x00000000
.L_80:


//--------------------- .nv.compat                --------------------------
	.section	.nv.compat,"",@"SHT_CUDA_COMPAT_INFO"
	.align	4
        /*0000*/ 	.byte	0x02, 0x09, 0x00, 0x00, 0x02, 0x02, 0x01, 0x00, 0x02, 0x05, 0x05, 0x00, 0x03, 0x07, 0x01, 0x01
        /*0010*/ 	.byte	0x02, 0x03, 0x00, 0x00, 0x02, 0x06, 0x01, 0x00, 0x04, 0x0b, 0x08, 0x00, 0x09, 0x00, 0x00, 0x00
        /*0020*/ 	.byte	0x00, 0x00, 0x00, 0x00


//--------------------- .nv.info._ZN3cub18CUB_300001_SM_10006detail4scan16DeviceScanKernelINS2_10policy_hubIiiimN4cuda3std3__44plusIvEEE10Policy1000EN6thrust24THRUST_300001_SM_1000_NS10device_ptrIiEESF_NS0_13ScanTileStateIiLb1EEES9_NS0_8NullTypeEmiLb0ESI_EEvT0_T1_T2_iT3_T4_T5_ --------------------------
	.section	.nv.info._ZN3cub18CUB_300001_SM_10006detail4scan16DeviceScanKernelINS2_10policy_hubIiiimN4cuda3std3__44plusIvEEE10Policy1000EN6thrust24THRUST_300001_SM_1000_NS10device_ptrIiEESF_NS0_13ScanTileStateIiLb1EEES9_NS0_8NullTypeEmiLb0ESI_EEvT0_T1_T2_iT3_T4_T5_,"",@"SHT_CUDA_INFO"
	.sectionflags	@""
	.align	4


	//----- nvinfo : EIATTR_CUDA_API_VERSION
	.align		4
        /*0000*/ 	.byte	0x04, 0x37
        /*0002*/ 	.short	(.L_82 - .L_81)
.L_81:
        /*0004*/ 	.word	0x00000082


	//----- nvinfo : EIATTR_KPARAM_INFO
	.align		4
.L_82:
        /*0008*/ 	.byte	0x04, 0x17
        /*000a*/ 	.short	(.L_84 - .L_83)
.L_83:
        /*000c*/ 	.word	0x00000000
        /*0010*/ 	.short	0x0006
        /*0012*/ 	.short	0x0020
        /*0014*/ 	.byte	0x00, 0xf0, 0x21, 0x00


	//----- nvinfo : EIATTR_KPARAM_INFO
	.align		4
.L_84:
        /*0018*/ 	.byte	0x04, 0x17
        /*001a*/ 	.short	(.L_86 - .L_85)
.L_85:
        /*001c*/ 	.word	0x00000000
        /*0020*/ 	.short	0x0005
        /*0022*/ 	.short	0x001d
        /*0024*/ 	.byte	0x00, 0xf0, 0x05, 0x00


	//----- nvinfo : EIATTR_KPARAM_INFO
	.align		4
.L_86:
        /*0028*/ 	.byte	0x04, 0x17
        /*002a*/ 	.short	(.L_88 - .L_87)
.L_87:
        /*002c*/ 	.word	0x00000000
        /*0030*/ 	.short	0x0004
        /*0032*/ 	.short	0x001c
        /*0034*/ 	.byte	0x00, 0xf0, 0x05, 0x00


	//----- nvinfo : EIATTR_KPARAM_INFO
	.align		4
.L_88:
        /*0038*/ 	.byte	0x04, 0x17
        /*003a*/ 	.short	(.L_90 - .L_89)
.L_89:
        /*003c*/ 	.word	0x00000000
        /*0040*/ 	.short	0x0003
        /*0042*/ 	.short	0x0018
        /*0044*/ 	.byte	0x00, 0xf0, 0x11, 0x00


	//----- nvinfo : EIATTR_KPARAM_INFO
	.align		4
.L_90:
        /*0048*/ 	.byte	0x04, 0x17
        /*004a*/ 	.short	(.L_92 - .L_91)
.L_91:
        /*004c*/ 	.word	0x00000000
        /*0050*/ 	.short	0x0002
        /*0052*/ 	.short	0x0010
        /*0054*/ 	.byte	0x00, 0xf0, 0x21, 0x00


	//----- nvinfo : EIATTR_KPARAM_INFO
	.align		4
.L_92:
        /*0058*/ 	.byte	0x04, 0x17
        /*005a*/ 	.short	(.L_94 - .L_93)
.L_93:
        /*005c*/ 	.word	0x00000000
        /*0060*/ 	.short	0x0001
        /*0062*/ 	.short	0x0008
        /*0064*/ 	.byte	0x00, 0xf0, 0x21, 0x00


	//----- nvinfo : EIATTR_KPARAM_INFO
	.align		4
.L_94:
        /*0068*/ 	.byte	0x04, 0x17
        /*006a*/ 	.short	(.L_96 - .L_95)
.L_95:
        /*006c*/ 	.word	0x00000000
        /*0070*/ 	.short	0x0000
        /*0072*/ 	.short	0x0000
        /*0074*/ 	.byte	0x00, 0xf0, 0x21, 0x00


	//----- nvinfo : EIATTR_SPARSE_MMA_MASK
	.align		4
.L_96:
        /*0078*/ 	.byte	0x03, 0x50
        /*007a*/ 	.short	0x0000


	//----- nvinfo : EIATTR_MAXREG_COUNT
	.align		4
        /*007c*/ 	.byte	0x03, 0x1b
        /*007e*/ 	.short	0x0080


	//----- nvinfo : EIATTR_NUM_BARRIERS
	.align		4
        /*0080*/ 	.byte	0x02, 0x4c
        /*0082*/ 	.byte	0x01
	.zero		1


	//----- nvinfo : EIATTR_MERCURY_ISA_VERSION
	.align		4
        /*0084*/ 	.byte	0x03, 0x5f
        /*0086*/ 	.short	0x0101


	//----- nvinfo : EIATTR_COOP_GROUP_MASK_REGIDS
	.align		4
        /*0088*/ 	.byte	0x04, 0x29
        /*008a*/ 	.short	(.L_98 - .L_97)


	//   ....[0]....
.L_97:
        /*008c*/ 	.word	0xffffffff


	//   ....[1]....
        /*0090*/ 	.word	0xffffffff


	//   ....[2]....
        /*0094*/ 	.word	0xffffffff


	//   ....[3]....
        /*0098*/ 	.word	0xffffffff


	//   ....[4]....
        /*009c*/ 	.word	0xffffffff


	//   ....[5]....
        /*00a0*/ 	.word	0xffffffff


	//   ....[6]....
        /*00a4*/ 	.word	0xffffffff


	//   ....[7]....
        /*00a8*/ 	.word	0xffffffff


	//   ....[8]....
        /*00ac*/ 	.word	0xffffffff


	//   ....[9]....
        /*00b0*/ 	.word	0xffffffff


	//   ....[10]....
        /*00b4*/ 	.word	0xffffffff


	//   ....[11]....
        /*00b8*/ 	.word	0xffffffff


	//   ....[12]....
        /*00bc*/ 	.word	0xffffffff


	//   ....[13]....
        /*00c0*/ 	.word	0xffffffff


	//   ....[14]....
        /*00c4*/ 	.word	0xffffffff


	//   ....[15]....
        /*00c8*/ 	.word	0xffffffff


	//   ....[16]....
        /*00cc*/ 	.word	0xffffffff


	//   ....[17]....
        /*00d0*/ 	.word	0xffffffff


	//   ....[18]....
        /*00d4*/ 	.word	0xffffffff


	//   ....[19]....
        /*00d8*/ 	.word	0xffffffff


	//   ....[20]....
        /*00dc*/ 	.word	0xffffffff


	//   ....[21]....
        /*00e0*/ 	.word	0xffffffff


	//   ....[22]....
        /*00e4*/ 	.word	0xffffffff


	//   ....[23]....
        /*00e8*/ 	.word	0xffffffff


	//   ....[24]....
        /*00ec*/ 	.word	0xffffffff


	//   ....[25]....
        /*00f0*/ 	.word	0xffffffff


	//   ....[26]....
        /*00f4*/ 	.word	0xffffffff


	//   ....[27]....
        /*00f8*/ 	.word	0xffffffff


	//   ....[28]....
        /*00fc*/ 	.word	0xffffffff


	//   ....[29]....
        /*0100*/ 	.word	0xffffffff


	//   ....[30]....
        /*0104*/ 	.word	0xffffffff


	//   ....[31]....
        /*0108*/ 	.word	0xffffffff


	//   ....[32]....
        /*010c*/ 	.word	0xffffffff


	//   ....[33]....
        /*0110*/ 	.word	0xffffffff


	//   ....[34]....
        /*0114*/ 	.word	0xffffffff


	//   ....[35]....
        /*0118*/ 	.word	0xffffffff


	//   ....[36]....
        /*011c*/ 	.word	0xffffffff


	//   ....[37]....
        /*0120*/ 	.word	0xffffffff


	//   ....[38]....
        /*0124*/ 	.word	0xffffffff


	//   ....[39]....
        /*0128*/ 	.word	0xffffffff


	//   ....[40]....
        /*012c*/ 	.word	0xffffffff


	//   ....[41]....
        /*0130*/ 	.word	0xffffffff


	//   ....[42]....
        /*0134*/ 	.word	0xffffffff


	//   ....[43]....
        /*0138*/ 	.word	0xffffffff


	//   ....[44]....
        /*013c*/ 	.word	0xffffffff


	//   ....[45]....
        /*0140*/ 	.word	0xffffffff


	//   ....[46]....
        /*0144*/ 	.word	0xffffffff


	//   ....[47]....
        /*0148*/ 	.word	0xffffffff


	//   ....[48]....
        /*014c*/ 	.word	0xffffffff


	//   ....[49]....
        /*0150*/ 	.word	0xffffffff


	//   ....[50]....
        /*0154*/ 	.word	0xffffffff


	//   ....[51]....
        /*0158*/ 	.word	0xffffffff


	//   ....[52]....
        /*015c*/ 	.word	0xffffffff


	//   ....[53]....
        /*0160*/ 	.word	0xffffffff


	//   ....[54]....
        /*0164*/ 	.word	0xffffffff


	//   ....[55]....
        /*0168*/ 	.word	0xffffffff


	//   ....[56]....
        /*016c*/ 	.word	0xffffffff


	//   ....[57]....
        /*0170*/ 	.word	0xffffffff


	//   ....[58]....
        /*0174*/ 	.word	0xffffffff


	//   ....[59]....
        /*0178*/ 	.word	0xffffffff


	//   ....[60]....
        /*017c*/ 	.word	0x05000008


	//   ....[61]....
        /*0180*/ 	.word	0x05000008


	//   ....[62]....
        /*0184*/ 	.word	0x05000008


	//   ....[63]....
        /*0188*/ 	.word	0x05000008


	//   ....[64]....
        /*018c*/ 	.word	0x05000008


	//   ....[65]....
        /*0190*/ 	.word	0x05000008


	//   ....[66]....
        /*0194*/ 	.word	0x05000008


	//   ....[67]....
        /*0198*/ 	.word	0x05000008


	//   ....[68]....
        /*019c*/ 	.word	0x05000008


	//   ....[69]....
        /*01a0*/ 	.word	0x05000008


	//   ....[70]....
        /*01a4*/ 	.word	0x05000008


	//   ....[71]....
        /*01a8*/ 	.word	0x05000008


	//   ....[72]....
        /*01ac*/ 	.word	0x05000008


	//   ....[73]....
        /*01b0*/ 	.word	0x05000008


	//   ....[74]....
        /*01b4*/ 	.word	0x05000008


	//   ....[75]....
        /*01b8*/ 	.word	0x05000008


	//   ....[76]....
        /*01bc*/ 	.word	0x05000008


	//   ....[77]....
        /*01c0*/ 	.word	0x05000008


	//   ....[78]....
        /*01c4*/ 	.word	0x05000008


	//   ....[79]....
        /*01c8*/ 	.word	0x05000008


	//   ....[80]....
        /*01cc*/ 	.word	0x05000008


	//   ....[81]....
        /*01d0*/ 	.word	0x05000008


	//   ....[82]....
        /*01d4*/ 	.word	0x05000008


	//   ....[83]....
        /*01d8*/ 	.word	0x05000008


	//   ....[84]....
        /*01dc*/ 	.word	0x05000008


	//   ....[85]....
        /*01e0*/ 	.word	0x05000008


	//   ....[86]....
        /*01e4*/ 	.word	0x05000008


	//   ....[87]....
        /*01e8*/ 	.word	0x05000008


	//   ....[88]....
        /*01ec*/ 	.word	0x05000008


	//   ....[89]....
        /*01f0*/ 	.word	0x05000008


	//   ....[90]....
        /*01f4*/ 	.word	0x05000008


	//   ....[91]....
        /*01f8*/ 	.word	0x05000008


	//   ....[92]....
        /*01fc*/ 	.word	0x05000008


	//   ....[93]....
        /*0200*/ 	.word	0x05000008


	//   ....[94]....
        /*0204*/ 	.word	0x05000008


	//   ....[95]....
        /*0208*/ 	.word	0x05000008


	//----- nvinfo : EIATTR_COOP_GROUP_INSTR_OFFSETS
	.align		4
.L_98:
        /*020c*/ 	.byte	0x04, 0x28
        /*020e*/ 	.short	(.L_100 - .L_99)


	//   ....[0]....
.L_99:
        /*0210*/ 	.word	0x00000470


	//   ....[1]....
        /*0214*/ 	.word	0x000006a0


	//   ....[2]....
        /*0218*/ 	.word	0x000006c0


	//   ....[3]....
        /*021c*/ 	.word	0x000006e0


	//   ....[4]....
        /*0220*/ 	.word	0x00000700


	//   ....[5]....
        /*0224*/ 	.word	0x00000720


	//   ....[6]....
        /*0228*/ 	.word	0x00000b20


	//   ....[7]....
        /*022c*/ 	.word	0x00000b40


	//   ....[8]....
        /*0230*/ 	.word	0x00000b60


	//   ....[9]....
        /*0234*/ 	.word	0x00000b80


	//   ....[10]....
        /*0238*/ 	.word	0x00000ba0


	//   ....[11]....
        /*023c*/ 	.word	0x00000fa0


	//   ....[12]....
        /*0240*/ 	.word	0x00001030


	//   ....[13]....
        /*0244*/ 	.word	0x00001090


	//   ....[14]....
        /*0248*/ 	.word	0x00001130


	//   ....[15]....
        /*024c*/ 	.word	0x00001190


	//   ....[16]....
        /*0250*/ 	.word	0x000011d0


	//   ....[17]....
        /*0254*/ 	.word	0x00001220


	//   ....[18]....
        /*0258*/ 	.word	0x00001270


	//   ....[19]....
        /*025c*/ 	.word	0x00001280


	//   ....[20]....
        /*0260*/ 	.word	0x00001360


	//   ....[21]....
        /*0264*/ 	.word	0x000013f0


	//   ....[22]....
        /*0268*/ 	.word	0x00001440


	//   ....[23]....
        /*026c*/ 	.word	0x000014a0


	//   ....[24]....
        /*0270*/ 	.word	0x00001500


	//   ....[25]....
        /*0274*/ 	.word	0x00001540


	//   ....[26]....
        /*0278*/ 	.word	0x00001580


	//   ....[27]....
        /*027c*/ 	.word	0x000015c0


	//   ....[28]....
        /*0280*/ 	.word	0x000015d0


	//   ....[29]....
        /*0284*/ 	.word	0x00001a50


	//   ....[30]....
        /*0288*/ 	.word	0x00002410


	//   ....[31]....
        /*028c*/ 	.word	0x00002640


	//   ....[32]....
        /*0290*/ 	.word	0x00002660


	//   ....[33]....
        /*0294*/ 	.word	0x00002680


	//   ....[34]....
        /*0298*/ 	.word	0x000026a0


	//   ....[35]....
        /*029c*/ 	.word	0x000026c0


	//   ....[36]....
        /*02a0*/ 	.word	0x00002a50


	//   ....[37]....
        /*02a4*/ 	.word	0x00002a70


	//   ....[38]....
        /*02a8*/ 	.word	0x00002a90


	//   ....[39]....
        /*02ac*/ 	.word	0x00002ab0


	//   ....[40]....
        /*02b0*/ 	.word	0x00002ad0


	//   ....[41]....
        /*02b4*/ 	.word	0x00002ed0


	//   ....[42]....
        /*02b8*/ 	.word	0x00002f60


	//   ....[43]....
        /*02bc*/ 	.word	0x00002fc0


	//   ....[44]....
        /*02c0*/ 	.word	0x00003030


	//   ....[45]....
        /*02c4*/ 	.word	0x00003090


	//   ....[46]....
        /*02c8*/ 	.word	0x000030f0


	//   ....[47]....
        /*02cc*/ 	.word	0x00003140


	//   ....[48]....
        /*02d0*/ 	.word	0x000031a0


	//   ....[49]....
        /*02d4*/ 	.word	0x000031b0


	//   ....[50]....
        /*02d8*/ 	.word	0x00003290


	//   ....[51]....
        /*02dc*/ 	.word	0x00003320


	//   ....[52]....
        /*02e0*/ 	.word	0x00003370


	//   ....[53]....
        /*02e4*/ 	.word	0x000033e0


	//   ....[54]....
        /*02e8*/ 	.word	0x00003440


	//   ....[55]....
        /*02ec*/ 	.word	0x00003490


	//   ....[56]....
        /*02f0*/ 	.word	0x000034f0


	//   ....[57]....
        /*02f4*/ 	.word	0x00003530


	//   ....[58]....
        /*02f8*/ 	.word	0x00003540


	//   ....[59]....
        /*02fc*/ 	.word	0x000039a0


	//   ....[60]....
        /*0300*/ 	.word	0x00003f50


	//   ....[61]....
        /*0304*/ 	.word	0x00003fd0


	//   ....[62]....
        /*0308*/ 	.word	0x00004070


	//   ....[63]....
        /*030c*/ 	.word	0x00004160


	//   ....[64]....
        /*0310*/ 	.word	0x000041e0


	//   ....[65]....
        /*0314*/ 	.word	0x00004260


	//   ....[66]....
        /*0318*/ 	.word	0x000042e0


	//   ....[67]....
        /*031c*/ 	.word	0x00004360


	//   ....[68]....
        /*0320*/ 	.word	0x00004400


	//   ....[69]....
        /*0324*/ 	.word	0x00004470


	//   ....[70]....
        /*0328*/ 	.word	0x000044f0


	//   ....[71]....
        /*032c*/ 	.word	0x00004570


	//   ....[72]....
        /*0330*/ 	.word	0x00004620


	//   ....[73]....
        /*0334*/ 	.word	0x000046a0


	//   ....[74]....
        /*0338*/ 	.word	0x00004710


	//   ....[75]....
        /*033c*/ 	.word	0x00004780


	//   ....[76]....
        /*0340*/ 	.word	0x000047f0


	//   ....[77]....
        /*0344*/ 	.word	0x00004850


	//   ....[78]....
        /*0348*/ 	.word	0x000048c0


	//   ....[79]....
        /*034c*/ 	.word	0x00004940


	//   ....[80]....
        /*0350*/ 	.word	0x000049e0


	//   ....[81]....
        /*0354*/ 	.word	0x00004ab0


	//   ....[82]....
        /*0358*/ 	.word	0x00004b30


	//   ....[83]....
        /*035c*/ 	.word	0x00004bd0


	//   ....[84]....
        /*0360*/ 	.word	0x00004c60


	//   ....[85]....
        /*0364*/ 	.word	0x00004cd0


	//   ....[86]....
        /*0368*/ 	.word	0x00004d70


	//   ....[87]....
        /*036c*/ 	.word	0x00004de0


	//   ....[88]....
        /*0370*/ 	.word	0x00004e60


	//   ....[89]....
        /*0374*/ 	.word	0x00004ee0


	//   ....[90]....
        /*0378*/ 	.word	0x00004f90


	//   ....[91]....
        /*037c*/ 	.word	0x00005030


	//   ....[92]....
        /*0380*/ 	.word	0x000050c0


	//   ....[93]....
        /*0384*/ 	.word	0x00005160


	//   ....[94]....
        /*0388*/ 	.word	0x000051e0


	//   ....[95]....
        /*038c*/ 	.word	0x00005240


	//----- nvinfo : EIATTR_VRC_CTA_INIT_COUNT
	.align		4
.L_100:
        /*0390*/ 	.byte	0x02, 0x4a
	.zero		1
	.zero		1


	//----- nvinfo : EIATTR_EXIT_INSTR_OFFSETS
	.align		4
        /*0394*/ 	.byte	0x04, 0x1c
        /*0396*/ 	.short	(.L_102 - .L_101)


	//   ....[0]....
.L_101:
        /*0398*/ 	.word	0x00001cc0


	//   ....[1]....
        /*039c*/ 	.word	0x00001cf0


	//   ....[2]....
        /*03a0*/ 	.word	0x00003ee0


	//   ....[3]....
        /*03a4*/ 	.word	0x00003f00


	//----- nvinfo : EIATTR_MAX_THREADS
	.align		4
.L_102:
        /*03a8*/ 	.byte	0x04, 0x05
        /*03aa*/ 	.short	(.L_104 - .L_103)
.L_103:
        /*03ac*/ 	.word	0x000001a0
        /*03b0*/ 	.word	0x00000001
        /*03b4*/ 	.word	0x00000001


	//----- nvinfo : EIATTR_CRS_STACK_SIZE
	.align		4
.L_104:
        /*03b8*/ 	.byte	0x04, 0x1e
        /*03ba*/ 	.short	(.L_106 - .L_105)
.L_105:
        /*03bc*/ 	.word	0x00000000


	//----- nvinfo : EIATTR_CBANK_PARAM_SIZE
	.align		4
.L_106:
        /*03c0*/ 	.byte	0x03, 0x19
        /*03c2*/ 	.short	0x0028


	//----- nvinfo : EIATTR_PARAM_CBANK
	.align		4
        /*03c4*/ 	.byte	0x04, 0x0a
        /*03c6*/ 	.short	(.L_108 - .L_107)
	.align		4
.L_107:
        /*03c8*/ 	.word	index@(.nv.constant0._ZN3cub18CUB_300001_SM_10006detail4scan16DeviceScanKernelINS2_10policy_hubIiiimN4cuda3std3__44plusIvEEE10Policy1000EN6thrust24THRUST_300001_SM_1000_NS10device_ptrIiEESF_NS0_13ScanTileStateIiLb1EEES9_NS0_8NullTypeEmiLb0ESI_EEvT0_T1_T2_iT3_T4_T5_)
        /*03cc*/ 	.short	0x0380
        /*03ce*/ 	.short	0x0028


	//----- nvinfo : EIATTR_SW_WAR
	.align		4
.L_108:
        /*03d0*/ 	.byte	0x04, 0x36
        /*03d2*/ 	.short	(.L_110 - .L_109)
.L_109:
        /*03d4*/ 	.word	0x00000008
.L_110:


//--------------------- .nv.info._ZN3cub18CUB_300001_SM_10006detail4scan16DeviceScanKernelINS2_10policy_hubIiiijN4cuda3std3__44plusIvEEE10Policy1000EN6thrust24THRUST_300001_SM_1000_NS10device_ptrIiEESF_NS0_13ScanTileStateIiLb1EEES9_NS0_8NullTypeEjiLb0ESI_EEvT0_T1_T2_iT3_T4_T5_ --------------------------
	.section	.nv.info._ZN3cub18CUB_300001_SM_10006detail4scan16DeviceScanKernelINS2_10policy_hubIiiijN4cuda3std3__44plusIvEEE10Policy1000EN6thrust24THRUST_300001_SM_1000_NS10device_ptrIiEESF_NS0_13ScanTileStateIiLb1EEES9_NS0_8NullTypeEjiLb0ESI_EEvT0_T1_T2_iT3_T4_T5_,"",@"SHT_CUDA_INFO"
	.sectionflags	@""
	.align	4


	//----- nvinfo : EIATTR_CUDA_API_VERSION
	.align		4
        /*0000*/ 	.byte	0x04, 0x37
        /*0002*/ 	.short	(.L_112 - .L_111)
.L_111:
        /*0004*/ 	.word	0x00000082


	//----- nvinfo : EIATTR_KPARAM_INFO
	.align		4
.L_112:
        /*0008*/ 	.byte	0x04, 0x17
        /*000a*/ 	.short	(.L_114 - .L_113)
.L_113:
        /*000c*/ 	.word	0x00000000
        /*0010*/ 	.short	0x0006
        /*0012*/ 	.short	0x0020
        /*0014*/ 	.byte	0x00, 0xf0, 0x11, 0x00


	//----- nvinfo : EIATTR_KPARAM_INFO
	.align		4
.L_114:
        /*0018*/ 	.byte	0x04, 0x17
        /*001a*/ 	.short	(.L_116 - .L_115)
.L_115:
        /*001c*/ 	.word	0x00000000
        /*0020*/ 	.short	0x0005
        /*0022*/ 	.short	0x001d
        /*0024*/ 	.byte	0x00, 0xf0, 0x05, 0x00


	//----- nvinfo : EIATTR_KPARAM_INFO
	.align		4
.L_116:
        /*0028*/ 	.byte	0x04, 0x17
        /*002a*/ 	.short	(.L_118 - .L_117)
.L_117:
        /*002c*/ 	.word	0x00000000
        /*0030*/ 	.short	0x0004
        /*0032*/ 	.short	0x001c
        /*0034*/ 	.byte	0x00, 0xf0, 0x05, 0x00


	//----- nvinfo : EIATTR_KPARAM_INFO
	.align		4
.L_118:
        /*0038*/ 	.byte	0x04, 0x17
        /*003a*/ 	.short	(.L_120 - .L_119)
.L_119:
        /*003c*/ 	.word	0x00000000
        /*0040*/ 	.short	0x0003
        /*0042*/ 	.short	0x0018
        /*0044*/ 	.byte	0x00, 0xf0, 0x11, 0x00


	//----- nvinfo : EIATTR_KPARAM_INFO
	.align		4
.L_120:
        /*0048*/ 	.byte	0x04, 0x17
        /*004a*/ 	.short	(.L_122 - .L_121)
.L_121:
        /*004c*/ 	.word	0x00000000
        /*0050*/ 	.short	0x0002
        /*0052*/ 	.short	0x0010
        /*0054*/ 	.byte	0x00, 0xf0, 0x21, 0x00


	//----- nvinfo : EIATTR_KPARAM_INFO
	.align		4
.L_122:
        /*0058*/ 	.byte	0x04, 0x17
        /*005a*/ 	.short	(.L_124 - .L_123)
.L_123:
        /*005c*/ 	.word	0x00000000
        /*0060*/ 	.short	0x0001
        /*0062*/ 	.short	0x0008
        /*0064*/ 	.byte	0x00, 0xf0, 0x21, 0x00


	//----- nvinfo : EIATTR_KPARAM_INFO
	.align		4
.L_124:
        /*0068*/ 	.byte	0x04, 0x17
        /*006a*/ 	.short	(.L_126 - .L_125)
.L_125:
        /*006c*/ 	.word	0x00000000
        /*0070*/ 	.short	0x0000
        /*0072*/ 	.short	0x0000
        /*0074*/ 	.byte	0x00, 0xf0, 0x21, 0x00


	//----- nvinfo : EIATTR_SPARSE_MMA_MASK
	.align		4
.L_126:
        /*0078*/ 	.byte	0x03, 0x50
        /*007a*/ 	.short	0x0000


	//----- nvinfo : EIATTR_MAXREG_COUNT
	.align		4
        /*007c*/ 	.byte	0x03, 0x1b
        /*007e*/ 	.short	0x00a8


	//----- nvinfo : EIATTR_NUM_BARRIERS
	.align		4
        /*0080*/ 	.byte	0x02, 0x4c
        /*0082*/ 	.byte	0x01
	.zero		1


	//----- nvinfo : EIATTR_MERCURY_ISA_VERSION
	.align		4
        /*0084*/ 	.byte	0x03, 0x5f
        /*0086*/ 	.short	0x0101


	//----- nvinfo : EIATTR_UNUSED_LOAD_BYTE_OFFSET
	.align		4
        /*0088*/ 	.byte	0x04, 0x44
        /*008a*/ 	.short	(.L_128 - .L_127)


	//   ....[0]....
.L_127:
        /*008c*/ 	.word	0x00002a20
        /*0090*/ 	.word	0x00000fff


	//----- nvinfo : EIATTR_COOP_GROUP_MASK_REGIDS
	.align		4
.L_128:
        /*0094*/ 	.byte	0x04, 0x29
        /*0096*/ 	.short	(.L_130 - .L_129)


	//   ....[0]....
.L_129:
        /*0098*/ 	.word	0xffffffff


	//   ....[1]....
        /*009c*/ 	.word	0xffffffff


	//   ....[2]....
        /*00a0*/ 	.word	0xffffffff


	//   ....[3]....
        /*00a4*/ 	.word	0xffffffff


	//   ....[4]....
        /*00a8*/ 	.word	0xffffffff


	//   ....[5]....
        /*00ac*/ 	.word	0xffffffff


	//   ....[6]....
        /*00b0*/ 	.word	0xffffffff


	//   ....[7]....
        /*00b4*/ 	.word	0xffffffff


	//   ....[8]....
        /*00b8*/ 	.word	0xffffffff


	//   ....[9]....
        /*00bc*/ 	.word	0xffffffff


	//   ....[10]....
        /*00c0*/ 	.word	0xffffffff


	//   ....[11]....
        /*00c4*/ 	.word	0xffffffff


	//   ....[12]....
        /*00c8*/ 	.word	0xffffffff


	//   ....[13]....
        /*00cc*/ 	.word	0xffffffff


	//   ....[14]....
        /*00d0*/ 	.word	0xffffffff


	//   ....[15]....
        /*00d4*/ 	.word	0xffffffff


	//   ....[16]....
        /*00d8*/ 	.word	0xffffffff


	//   ....[17]....
        /*00dc*/ 	.word	0xffffffff


	//   ....[18]....
        /*00e0*/ 	.word	0xffffffff


	//   ....[19]....
        /*00e4*/ 	.word	0xffffffff


	//   ....[20]....
        /*00e8*/ 	.word	0xffffffff


	//   ....[21]....
        /*00ec*/ 	.word	0xffffffff


	//   ....[22]....
        /*00f0*/ 	.word	0xffffffff


	//   ....[23]....
        /*00f4*/ 	.word	0xffffffff


	//   ....[24]....
        /*00f8*/ 	.word	0xffffffff


	//   ....[25]....
        /*00fc*/ 	.word	0xffffffff


	//   ....[26]....
        /*0100*/ 	.word	0xffffffff


	//   ....[27]....
        /*0104*/ 	.word	0xffffffff


	//   ....[28]....
        /*0108*/ 	.word	0xffffffff


	//   ....[29]....
        /*010c*/ 	.word	0xffffffff


	//   ....[30]....
        /*0110*/ 	.word	0xffffffff


	//   ....[31]....
        /*0114*/ 	.word	0xffffffff


	//   ....[32]....
        /*0118*/ 	.word	0xffffffff


	//   ....[33]....
        /*011c*/ 	.word	0xffffffff


	//   ....[34]....
        /*0120*/ 	.word	0xffffffff


	//   ....[35]....
        /*0124*/ 	.word	0xffffffff


	//   ....[36]....
        /*0128*/ 	.word	0xffffffff


	//   ....[37]....
        /*012c*/ 	.word	0xffffffff


	//   ....[38]....
        /*0130*/ 	.word	0xffffffff


	//   ....[39]....
        /*0134*/ 	.word	0xffffffff


	//   ....[40]....
        /*0138*/ 	.word	0xffffffff


	//   ....[41]....
        /*013c*/ 	.word	0xffffffff


	//   ....[42]....
        /*0140*/ 	.word	0xffffffff


	//   ....[43]....
        /*0144*/ 	.word	0xffffffff


	//   ....[44]....
        /*0148*/ 	.word	0xffffffff


	//   ....[45]....
        /*014c*/ 	.word	0xffffffff


	//   ....[46]....
        /*0150*/ 	.word	0xffffffff


	//   ....[47]....
        /*0154*/ 	.word	0xffffffff


	//   ....[48]....
        /*0158*/ 	.word	0xffffffff


	//   ....[49]....
        /*015c*/ 	.word	0xffffffff


	//   ....[50]....
        /*0160*/ 	.word	0xffffffff


	//   ....[51]....
        /*0164*/ 	.word	0xffffffff


	//   ....[52]....
        /*0168*/ 	.word	0xffffffff


	//   ....[53]....
        /*016c*/ 	.word	0xffffffff


	//   ....[54]....
        /*0170*/ 	.word	0xffffffff


	//   ....[55]....
        /*0174*/ 	.word	0xffffffff


	//   ....[56]....
        /*0178*/ 	.word	0xffffffff


	//   ....[57]....
        /*017c*/ 	.word	0xffffffff


	//   ....[58]....
        /*0180*/ 	.word	0xffffffff


	//   ....[59]....
        /*0184*/ 	.word	0xffffffff


	//   ....[60]....
        /*0188*/ 	.word	0x05000015


	//   ....[61]....
        /*018c*/ 	.word	0x05000015


	//   ....[62]....
        /*0190*/ 	.word	0x05000015


	//   ....[63]....
        /*0194*/ 	.word	0x05000015


	//   ....[64]....
        /*0198*/ 	.word	0x05000015


	//   ....[65]....
        /*019c*/ 	.word	0x05000015


	//   ....[66]....
        /*01a0*/ 	.word	0x05000015


	//   ....[67]....
        /*01a4*/ 	.word	0x05000015


	//   ....[68]....
        /*01a8*/ 	.word	0x05000015


	//   ....[69]....
        /*01ac*/ 	.word	0x05000015


	//   ....[70]....
        /*01b0*/ 	.word	0x05000015


	//   ....[71]....
        /*01b4*/ 	.word	0x05000015


	//   ....[72]....
        /*01b8*/ 	.word	0x05000015


	//   ....[73]....
        /*01bc*/ 	.word	0x05000015


	//   ....[74]....
        /*01c0*/ 	.word	0x05000015


	//   ....[75]....
        /*01c4*/ 	.word	0x05000015


	//   ....[76]....
        /*01c8*/ 	.word	0x05000015


	//   ....[77]....
        /*01cc*/ 	.word	0x05000015


	//   ....[78]....
        /*01d0*/ 	.word	0x05000015


	//   ....[79]....
        /*01d4*/ 	.word	0x05000015


	//   ....[80]....
        /*01d8*/ 	.word	0x05000015


	//   ....[81]....
        /*01dc*/ 	.word	0x05000015


	//   ....[82]....
        /*01e0*/ 	.word	0x05000015


	//   ....[83]....
        /*01e4*/ 	.word	0x05000015


	//   ....[84]....
        /*01e8*/ 	.word	0x05000015


	//   ....[85]....
        /*01ec*/ 	.word	0x05000015


	//   ....[86]....
        /*01f0*/ 	.word	0x05000015


	//   ....[87]....
        /*01f4*/ 	.word	0x05000015


	//   ....[88]....
        /*01f8*/ 	.word	0x05000015


	//   ....[89]....
        /*01fc*/ 	.word	0x05000015


	//   ....[90]....
        /*0200*/ 	.word	0x05000015


	//   ....[91]....
        /*0204*/ 	.word	0x05000015


	//   ....[92]....
        /*0208*/ 	.word	0x05000015


	//   ....[93]....
        /*020c*/ 	.word	0x05000015


	//   ....[94]....
        /*0210*/ 	.word	0x05000015


	//   ....[95]....
        /*0214*/ 	.word	0x05000015


	//----- nvinfo : EIATTR_COOP_GROUP_INSTR_OFFSETS
	.align		4
.L_130:
        /*0218*/ 	.byte	0x04, 0x28
        /*021a*/ 	.short	(.L_132 - .L_131)


	//   ....[0]....
.L_131:
        /*021c*/ 	.word	0x000004b0


	//   ....[1]....
        /*0220*/ 	.word	0x00000680


	//   ....[2]....
        /*0224*/ 	.word	0x000006a0


	//   ....[3]....
        /*0228*/ 	.word	0x000006c0


	//   ....[4]....
        /*022c*/ 	.word	0x000006e0


	//   ....[5]....
        /*0230*/ 	.word	0x00000700


	//   ....[6]....
        /*0234*/ 	.word	0x00000ae0


	//   ....[7]....
        /*0238*/ 	.word	0x00000b00


	//   ....[8]....
        /*023c*/ 	.word	0x00000b20


	//   ....[9]....
        /*0240*/ 	.word	0x00000b40


	//   ....[10]....
        /*0244*/ 	.word	0x00000b60


	//   ....[11]....
        /*0248*/ 	.word	0x00000f10


	//   ....[12]....
        /*024c*/ 	.word	0x000010e0


	//   ....[13]....
        /*0250*/ 	.word	0x00001140


	//   ....[14]....
        /*0254*/ 	.word	0x000011d0


	//   ....[15]....
        /*0258*/ 	.word	0x00001230


	//   ....[16]....
        /*025c*/ 	.word	0x00001280


	//   ....[17]....
        /*0260*/ 	.word	0x000012e0


	//   ....[18]....
        /*0264*/ 	.word	0x00001320


	//   ....[19]....
        /*0268*/ 	.word	0x00001330


	//   ....[20]....
        /*026c*/ 	.word	0x000013f0


	//   ....[21]....
        /*0270*/ 	.word	0x000015c0


	//   ....[22]....
        /*0274*/ 	.word	0x00001610


	//   ....[23]....
        /*0278*/ 	.word	0x00001670


	//   ....[24]....
        /*027c*/ 	.word	0x000016d0


	//   ....[25]....
        /*0280*/ 	.word	0x00001710


	//   ....[26]....
        /*0284*/ 	.word	0x00001750


	//   ....[27]....
        /*0288*/ 	.word	0x00001790


	//   ....[28]....
        /*028c*/ 	.word	0x000017a0


	//   ....[29]....
        /*0290*/ 	.word	0x00001c60


	//   ....[30]....
        /*0294*/ 	.word	0x00002740


	//   ....[31]....
        /*0298*/ 	.word	0x00002910


	//   ....[32]....
        /*029c*/ 	.word	0x00002930


	//   ....[33]....
        /*02a0*/ 	.word	0x00002950


	//   ....[34]....
        /*02a4*/ 	.word	0x00002970


	//   ....[35]....
        /*02a8*/ 	.word	0x00002990


	//   ....[36]....
        /*02ac*/ 	.word	0x00002d10


	//   ....[37]....
        /*02b0*/ 	.word	0x00002d30


	//   ....[38]....
        /*02b4*/ 	.word	0x00002d50


	//   ....[39]....
        /*02b8*/ 	.word	0x00002d70


	//   ....[40]....
        /*02bc*/ 	.word	0x00002d90


	//   ....[41]....
        /*02c0*/ 	.word	0x00003140


	//   ....[42]....
        /*02c4*/ 	.word	0x00003310


	//   ....[43]....
        /*02c8*/ 	.word	0x00003370


	//   ....[44]....
        /*02cc*/ 	.word	0x000033e0


	//   ....[45]....
        /*02d0*/ 	.word	0x00003430


	//   ....[46]....
        /*02d4*/ 	.word	0x00003480


	//   ....[47]....
        /*02d8*/ 	.word	0x000034c0


	//   ....[48]....
        /*02dc*/ 	.word	0x00003530


	//   ....[49]....
        /*02e0*/ 	.word	0x00003540


	//   ....[50]....
        /*02e4*/ 	.word	0x00003620


	//   ....[51]....
        /*02e8*/ 	.word	0x000037f0


	//   ....[52]....
        /*02ec*/ 	.word	0x00003840


	//   ....[53]....
        /*02f0*/ 	.word	0x000038c0


	//   ....[54]....
        /*02f4*/ 	.word	0x00003910


	//   ....[55]....
        /*02f8*/ 	.word	0x00003960


	//   ....[56]....
        /*02fc*/ 	.word	0x000039c0


	//   ....[57]....
        /*0300*/ 	.word	0x00003a00


	//   ....[58]....
        /*0304*/ 	.word	0x00003a10


	//   ....[59]....
        /*0308*/ 	.word	0x00003eb0


	//   ....[60]....
        /*030c*/ 	.word	0x00004510


	//   ....[61]....
        /*0310*/ 	.word	0x00004590


	//   ....[62]....
        /*0314*/ 	.word	0x00004620


	//   ....[63]....
        /*0318*/ 	.word	0x00004720


	//   ....[64]....
        /*031c*/ 	.word	0x000047a0


	//   ....[65]....
        /*0320*/ 	.word	0x00004840


	//   ....[66]....
        /*0324*/ 	.word	0x000048c0


	//   ....[67]....
        /*0328*/ 	.word	0x00004950


	//   ....[68]....
        /*032c*/ 	.word	0x00004980


	//   ....[69]....
        /*0330*/ 	.word	0x00004a30


	//   ....[70]....
        /*0334*/ 	.word	0x00004ab0


	//   ....[71]....
        /*0338*/ 	.word	0x00004b30


	//   ....[72]....
        /*033c*/ 	.word	0x00004bf0


	//   ....[73]....
        /*0340*/ 	.word	0x00004c80


	//   ....[74]....
        /*0344*/ 	.word	0x00004d00


	//   ....[75]....
        /*0348*/ 	.word	0x00004d80


	//   ....[76]....
        /*034c*/ 	.word	0x00004e00


	//   ....[77]....
        /*0350*/ 	.word	0x00004e60


	//   ....[78]....
        /*0354*/ 	.word	0x00004ed0


	//   ....[79]....
        /*0358*/ 	.word	0x00004f50


	//   ....[80]....
        /*035c*/ 	.word	0x00004fe0


	//   ....[81]....
        /*0360*/ 	.word	0x000050b0


	//   ....[82]....
        /*0364*/ 	.word	0x00005140


	//   ....[83]....
        /*0368*/ 	.word	0x000051d0


	//   ....[84]....
        /*036c*/ 	.word	0x00005260


	//   ....[85]....
        /*0370*/ 	.word	0x00005310


	//   ....[86]....
        /*0374*/ 	.word	0x00005340


	//   ....[87]....
        /*0378*/ 	.word	0x000053f0


	//   ....[88]....
        /*037c*/ 	.word	0x00005470


	//   ....[89]....
        /*0380*/ 	.word	0x000054f0


	//   ....[90]....
        /*0384*/ 	.word	0x000055b0


	//   ....[91]....
        /*0388*/ 	.word	0x00005650


	//   ....[92]....
        /*038c*/ 	.word	0x000056f0


	//   ....[93]....
        /*0390*/ 	.word	0x00005780


	//   ....[94]....
        /*0394*/ 	.word	0x00005800


	//   ....[95]....
        /*0398*/ 	.word	0x00005860


	//----- nvinfo : EIATTR_VRC_CTA_INIT_COUNT
	.align		4
.L_132:
        /*039c*/ 	.byte	0x02, 0x4a
	.zero		1
	.zero		1


	//----- nvinfo : EIATTR_EXIT_INSTR_OFFSETS
	.align		4
        /*03a0*/ 	.byte	0x04, 0x1c
        /*03a2*/ 	.short	(.L_134 - .L_133)


	//   ....[0]....
.L_133:
        /*03a4*/ 	.word	0x00001f30


	//   ....[1]....
        /*03a8*/ 	.word	0x00001f50


	//   ....[2]....
        /*03ac*/ 	.word	0x000044a0


	//   ....[3]....
        /*03b0*/ 	.word	0x000044c0


	//----- nvinfo : EIATTR_MAX_THREADS
	.align		4
.L_134:
        /*03b4*/ 	.byte	0x04, 0x05
        /*03b6*/ 	.short	(.L_136 - .L_135)
.L_135:
        /*03b8*/ 	.word	0x00000180
        /*03bc*/ 	.word	0x00000001
        /*03c0*/ 	.word	0x00000001


	//----- nvinfo : EIATTR_CRS_STACK_SIZE
	.align		4
.L_136:
        /*03c4*/ 	.byte	0x04, 0x1e
        /*03c6*/ 	.short	(.L_138 - .L_137)
.L_137:
        /*03c8*/ 	.word	0x00000000


	//----- nvinfo : EIATTR_CBANK_PARAM_SIZE
	.align		4
.L_138:
        /*03cc*/ 	.byte	0x03, 0x19
        /*03ce*/ 	.short	0x0024


	//----- nvinfo : EIATTR_PARAM_CBANK
	.align		4
        /*03d0*/ 	.byte	0x04, 0x0a
        /*03d2*/ 	.short	(.L_140 - .L_139)
	.align		4
.L_139:
        /*03d4*/ 	.word	index@(.nv.constant0._ZN3cub18CUB_300001_SM_10006detail4scan16DeviceScanKernelINS2_10policy_hubIiiijN4cuda3std3__44plusIvEEE10Policy1000EN6thrust24THRUST_300001_SM_1000_NS10device_ptrIiEESF_NS0_13ScanTileStateIiLb1EEES9_NS0_8NullTypeEjiLb0ESI_EEvT0_T1_T2_iT3_T4_T5_)
        /*03d8*/ 	.short	0x0380
        /*03da*/ 	.short	0x0024


	//----- nvinfo : EIATTR_SW_WAR
	.align		4
.L_140:
        /*03dc*/ 	.byte	0x04, 0x36
        /*03de*/ 	.short	(.L_142 - .L_141)
.L_141:
        /*03e0*/ 	.word	0x00000008
.L_142:


//--------------------- .nv.info._ZN3cub18CUB_300001_SM_10006detail4scan20DeviceScanInitKernelINS0_13ScanTileStateIiLb1EEEEEvT_i --------------------------
	.section	.nv.info._ZN3cub18CUB_300001_SM_10006detail4scan20DeviceScanInitKernelINS0_13ScanTileStateIiLb1EEEEEvT_i,"",@"SHT_CUDA_INFO"
	.sectionflags	@""
	.align	4


	//----- nvinfo : EIATTR_CUDA_API_VERSION
	.align		4
        /*0000*/ 	.byte	0x04, 0x37
        /*0002*/ 	.short	(.L_144 - .L_143)
.L_143:
        /*0004*/ 	.word	0x00000082


	//----- nvinfo : EIATTR_KPARAM_INFO
	.align		4
.L_144:
        /*0008*/ 	.byte	0x04, 0x17
        /*000a*/ 	.short	(.L_146 - .L_145)
.L_145:
        /*000c*/ 	.word	0x00000000
        /*0010*/ 	.short	0x0001
        /*0012*/ 	.short	0x0008
        /*0014*/ 	.byte	0x00, 0xf0, 0x11, 0x00


	//----- nvinfo : EIATTR_KPARAM_INFO
	.align		4
.L_146:
        /*0018*/ 	.byte	0x04, 0x17
        /*001a*/ 	.short	(.L_148 - .L_147)
.L_147:
        /*001c*/ 	.word	0x00000000
        /*0020*/ 	.short	0x0000
        /*0022*/ 	.short	0x0000
        /*0024*/ 	.byte	0x00, 0xf0, 0x21, 0x00


	//----- nvinfo : EIATTR_SPARSE_MMA_MASK
	.align		4
.L_148:
        /*0028*/ 	.byte	0x03, 0x50
        /*002a*/ 	.short	0x0000


	//----- nvinfo : EIATTR_MAXREG_COUNT
	.align		4
        /*002c*/ 	.byte	0x03, 0x1b
        /*002e*/ 	.short	0x00ff


	//----- nvinfo : EIATTR_MERCURY_ISA_VERSION
	.align		4
        /*0030*/ 	.byte	0x03, 0x5f
        /*0032*/ 	.short	0x0101


	//----- nvinfo : EIATTR_VRC_CTA_INIT_COUNT
	.align		4
        /*0034*/ 	.byte	0x02, 0x4a
	.zero		1
	.zero		1


	//----- nvinfo : EIATTR_EXIT_INSTR_OFFSETS
	.align		4
        /*0038*/ 	.byte	0x04, 0x1c
        /*003a*/ 	.short	(.L_150 - .L_149)


	//   ....[0]....
.L_149:
        /*003c*/ 	.word	0x000000f0


	//   ....[1]....
        /*0040*/ 	.word	0x00000130


	//----- nvinfo : EIATTR_CBANK_PARAM_SIZE
	.align		4
.L_150:
        /*0044*/ 	.byte	0x03, 0x19
        /*0046*/ 	.short	0x000c


	//----- nvinfo : EIATTR_PARAM_CBANK
	.align		4
        /*0048*/ 	.byte	0x04, 0x0a
        /*004a*/ 	.short	(.L_152 - .L_151)
	.align		4
.L_151:
        /*004c*/ 	.word	index@(.nv.constant0._ZN3cub18CUB_300001_SM_10006detail4scan20DeviceScanInitKernelINS0_13ScanTileStateIiLb1EEEEEvT_i)
        /*0050*/ 	.short	0x0380
        /*0052*/ 	.short	0x000c


	//----- nvinfo : EIATTR_SW_WAR
	.align		4
.L_152:
        /*0054*/ 	.byte	0x04, 0x36
        /*0056*/ 	.short	(.L_154 - .L_153)
.L_153:
        /*0058*/ 	.word	0x00000008
.L_154:


//--------------------- .nv.info._ZN3cub18CUB_300001_SM_10006detail11EmptyKernelIvEEvv --------------------------
	.section	.nv.info._ZN3cub18CUB_300001_SM_10006detail11EmptyKernelIvEEvv,"",@"SHT_CUDA_INFO"
	.sectionflags	@""
	.align	4


	//----- nvinfo : EIATTR_CUDA_API_VERSION
	.align		4
        /*0000*/ 	.byte	0x04, 0x37
        /*0002*/ 	.short	(.L_156 - .L_155)
.L_155:
        /*0004*/ 	.word	0x00000082


	//----- nvinfo : EIATTR_SPARSE_MMA_MASK
	.align		4
.L_156:
        /*0008*/ 	.byte	0x03, 0x50
        /*000a*/ 	.short	0x0000


	//----- nvinfo : EIATTR_MAXREG_COUNT
	.align		4
        /*000c*/ 	.byte	0x03, 0x1b
        /*000e*/ 	.short	0x00ff


	//----- nvinfo : EIATTR_MERCURY_ISA_VERSION
	.align		4
        /*0010*/ 	.byte	0x03, 0x5f
        /*0012*/ 	.short	0x0101


	//----- nvinfo : EIATTR_VRC_CTA_INIT_COUNT
	.align		4
        /*0014*/ 	.byte	0x02, 0x4a
	.zero		1
	.zero		1


	//----- nvinfo : EIATTR_EXIT_INSTR_OFFSETS
	.align		4
        /*0018*/ 	.byte	0x04, 0x1c
        /*001a*/ 	.short	(.L_158 - .L_157)


	//   ....[0]....
.L_157:
        /*001c*/ 	.word	0x00000010


	//----- nvinfo : EIATTR_SW_WAR
	.align		4
.L_158:
        /*0020*/ 	.byte	0x04, 0x36
        /*0022*/ 	.short	(.L_160 - .L_159)
.L_159:
        /*0024*/ 	.word	0x00000008
.L_160:


//--------------------- .nv.info._Z3outPiS_S_i    --------------------------
	.section	.nv.info._Z3outPiS_S_i,"",@"SHT_CUDA_INFO"
	.sectionflags	@""
	.align	4


	//----- nvinfo : EIATTR_CUDA_API_VERSION
	.align		4
        /*0000*/ 	.byte	0x04, 0x37
        /*0002*/ 	.short	(.L_162 - .L_161)
.L_161:
        /*0004*/ 	.word	0x00000082


	//----- nvinfo : EIATTR_KPARAM_INFO
	.align		4
.L_162:
        /*0008*/ 	.byte	0x04, 0x17
        /*000a*/ 	.short	(.L_164 - .L_163)
.L_163:
        /*000c*/ 	.word	0x00000000
        /*0010*/ 	.short	0x0003
        /*0012*/ 	.short	0x0018
        /*0014*/ 	.byte	0x00, 0xf0, 0x11, 0x00


	//----- nvinfo : EIATTR_KPARAM_INFO
	.align		4
.L_164:
        /*0018*/ 	.byte	0x04, 0x17
        /*001a*/ 	.short	(.L_166 - .L_165)
.L_165:
        /*001c*/ 	.word	0x00000000
        /*0020*/ 	.short	0x0002
        /*0022*/ 	.short	0x0010
        /*0024*/ 	.byte	0x00, 0xf5, 0x21, 0x00


	//----- nvinfo : EIATTR_KPARAM_INFO
	.align		4
.L_166:
        /*0028*/ 	.byte	0x04, 0x17
        /*002a*/ 	.short	(.L_168 - .L_167)
.L_167:
        /*002c*/ 	.word	0x00000000
        /*0030*/ 	.short	0x0001
        /*0032*/ 	.short	0x0008
        /*0034*/ 	.byte	0x00, 0xf5, 0x21, 0x00


	//----- nvinfo : EIATTR_KPARAM_INFO
	.align		4
.L_168:
        /*0038*/ 	.byte	0x04, 0x17
        /*003a*/ 	.short	(.L_170 - .L_169)
.L_169:
        /*003c*/ 	.word	0x00000000
        /*0040*/ 	.short	0x0000
        /*0042*/ 	.short	0x0000
        /*0044*/ 	.byte	0x00, 0xf5, 0x21, 0x00


	//----- nvinfo : EIATTR_SPARSE_MMA_MASK
	.align		4
.L_170:
        /*0048*/ 	.byte	0x03, 0x50
        /*004a*/ 	.short	0x0000


	//----- nvinfo : EIATTR_MAXREG_COUNT
	.align		4
        /*004c*/ 	.byte	0x03, 0x1b
        /*004e*/ 	.short	0x00ff


	//----- nvinfo : EIATTR_MERCURY_ISA_VERSION
	.align		4
        /*0050*/ 	.byte	0x03, 0x5f
        /*0052*/ 	.short	0x0101


	//----- nvinfo : EIATTR_VRC_CTA_INIT_COUNT
	.align		4
        /*0054*/ 	.byte	0x02, 0x4a
	.zero		1
	.zero		1


	//----- nvinfo : EIATTR_EXIT_INSTR_OFFSETS
	.align		4
        /*0058*/ 	.byte	0x04, 0x1c
        /*005a*/ 	.short	(.L_172 - .L_171)


	//   ....[0]....
.L_171:
        /*005c*/ 	.word	0x00000090


	//   ....[1]....
        /*0060*/ 	.word	0x000003d0


	//   ....[2]....
        /*0064*/ 	.word	0x000005a0


	//----- nvinfo : EIATTR_CRS_STACK_SIZE
	.align		4
.L_172:
        /*0068*/ 	.byte	0x04, 0x1e
        /*006a*/ 	.short	(.L_174 - .L_173)
.L_173:
        /*006c*/ 	.word	0x00000000


	//----- nvinfo : EIATTR_CBANK_PARAM_SIZE
	.align		4
.L_174:
        /*0070*/ 	.byte	0x03, 0x19
        /*0072*/ 	.short	0x001c


	//----- nvinfo : EIATTR_PARAM_CBANK
	.align		4
        /*0074*/ 	.byte	0x04, 0x0a
        /*0076*/ 	.short	(.L_176 - .L_175)
	.align		4
.L_175:
        /*0078*/ 	.word	index@(.nv.constant0._Z3outPiS_S_i)
        /*007c*/ 	.short	0x0380
        /*007e*/ 	.short	0x001c


	//----- nvinfo : EIATTR_SW_WAR
	.align		4
.L_176:
        /*0080*/ 	.byte	0x04, 0x36
        /*0082*/ 	.short	(.L_178 - .L_177)
.L_177:
        /*0084*/ 	.word	0x00000008
.L_178:


//--------------------- .nv.info._Z9histogramPiS_i --------------------------
	.section	.nv.info._Z9histogramPiS_i,"",@"SHT_CUDA_INFO"
	.sectionflags	@""
	.align	4


	//----- nvinfo : EIATTR_CUDA_API_VERSION
	.align		4
        /*0000*/ 	.byte	0x04, 0x37
        /*0002*/ 	.short	(.L_180 - .L_179)
.L_179:
        /*0004*/ 	.word	0x00000082


	//----- nvinfo : EIATTR_KPARAM_INFO
	.align		4
.L_180:
        /*0008*/ 	.byte	0x04, 0x17
        /*000a*/ 	.short	(.L_182 - .L_181)
.L_181:
        /*000c*/ 	.word	0x00000000
        /*0010*/ 	.short	0x0002
        /*0012*/ 	.short	0x0010
        /*0014*/ 	.byte	0x00, 0xf0, 0x11, 0x00


	//----- nvinfo : EIATTR_KPARAM_INFO
	.align		4
.L_182:
        /*0018*/ 	.byte	0x04, 0x17
        /*001a*/ 	.short	(.L_184 - .L_183)
.L_183:
        /*001c*/ 	.word	0x00000000
        /*0020*/ 	.short	0x0001
        /*0022*/ 	.short	0x0008
        /*0024*/ 	.byte	0x00, 0xf5, 0x21, 0x00


	//----- nvinfo : EIATTR_KPARAM_INFO
	.align		4
.L_184:
        /*0028*/ 	.byte	0x04, 0x17
        /*002a*/ 	.short	(.L_186 - .L_185)
.L_185:
        /*002c*/ 	.word	0x00000000
        /*0030*/ 	.short	0x0000
        /*0032*/ 	.short	0x0000
        /*0034*/ 	.byte	0x00, 0xf5, 0x21, 0x00


	//----- nvinfo : EIATTR_SPARSE_MMA_MASK
	.align		4
.L_186:
        /*0038*/ 	.byte	0x03, 0x50
        /*003a*/ 	.short	0x0000


	//----- nvinfo : EIATTR_MAXREG_COUNT
	.align		4
        /*003c*/ 	.byte	0x03, 0x1b
        /*003e*/ 	.short	0x00ff


	//----- nvinfo : EIATTR_MERCURY_ISA_VERSION
	.align		4
        /*0040*/ 	.byte	0x03, 0x5f
        /*0042*/ 	.short	0x0101


	//----- nvinfo : EIATTR_VRC_CTA_INIT_COUNT
	.align		4
        /*0044*/ 	.byte	0x02, 0x4a
	.zero		1
	.zero		1


	//----- nvinfo : EIATTR_EXIT_INSTR_OFFSETS
	.align		4
        /*0048*/ 	.byte	0x04, 0x1c
        /*004a*/ 	.short	(.L_188 - .L_187)


	//   ....[0]....
.L_187:
        /*004c*/ 	.word	0x00000090


	//   ....[1]....
        /*0050*/ 	.word	0x00000390


	//   ....[2]....
        /*0054*/ 	.word	0x000004e0


	//----- nvinfo : EIATTR_CRS_STACK_SIZE
	.align		4
.L_188:
        /*0058*/ 	.byte	0x04, 0x1e
        /*005a*/ 	.short	(.L_190 - .L_189)
.L_189:
        /*005c*/ 	.word	0x00000000


	//----- nvinfo : EIATTR_CBANK_PARAM_SIZE
	.align		4
.L_190:
        /*0060*/ 	.byte	0x03, 0x19
        /*0062*/ 	.short	0x0014


	//----- nvinfo : EIATTR_PARAM_CBANK
	.align		4
        /*0064*/ 	.byte	0x04, 0x0a
        /*0066*/ 	.short	(.L_192 - .L_191)
	.align		4
.L_191:
        /*0068*/ 	.word	index@(.nv.constant0._Z9histogramPiS_i)
        /*006c*/ 	.short	0x0380
        /*006e*/ 	.short	0x0014


	//----- nvinfo : EIATTR_SW_WAR
	.align		4
.L_192:
        /*0070*/ 	.byte	0x04, 0x36
        /*0072*/ 	.short	(.L_194 - .L_193)
.L_193:
        /*0074*/ 	.word	0x00000008
.L_194:


//--------------------- .nv.callgraph             --------------------------
	.section	.nv.callgraph,"",@"SHT_CUDA_CALLGRAPH"
	.align	4
	.sectionentsize	8
	.align		4
        /*0000*/ 	.word	0x00000000
	.align		4
        /*0004*/ 	.word	0xffffffff
	.align		4
        /*0008*/ 	.word	0x00000000
	.align		4
        /*000c*/ 	.word	0xfffffffe
	.align		4
        /*0010*/ 	.word	0x00000000
	.align		4
        /*0014*/ 	.word	0xfffffffd
	.align		4
        /*0018*/ 	.word	0x00000000
	.align		4
        /*001c*/ 	.word	0xfffffffc


//--------------------- .nv.constant4             --------------------------
	.section	.nv.constant4,"a",@progbits
	.align	8
	.align		8
.nv.constant4:
        /*0000*/ 	.dword	_ZN34_INTERNAL_743b9ef8_4_k_cu_9e32c8af4cuda3std3__45__cpo5beginE
	.align		8
        /*0008*/ 	.dword	_ZN34_INTERNAL_743b9ef8_4_k_cu_9e32c8af4cuda3std3__45__cpo3endE
	.align		8
        /*0010*/ 	.dword	_ZN34_INTERNAL_743b9ef8_4_k_cu_9e32c8af4cuda3std3__45__cpo6cbeginE
	.align		8
        /*0018*/ 	.dword	_ZN34_INTERNAL_743b9ef8_4_k_cu_9e32c8af4cuda3std3__45__cpo4cendE
	.align		8
        /*0020*/ 	.dword	_ZN34_INTERNAL_743b9ef8_4_k_cu_9e32c8af4cuda3std3__45__cpo6rbeginE
	.align		8
        /*0028*/ 	.dword	_ZN34_INTERNAL_743b9ef8_4_k_cu_9e32c8af4cuda3std3__45__cpo4rendE
	.align		8
        /*0030*/ 	.dword	_ZN34_INTERNAL_743b9ef8_4_k_cu_9e32c8af4cuda3std3__45__cpo7crbeginE
	.align		8
        /*0038*/ 	.dword	_ZN34_INTERNAL_743b9ef8_4_k_cu_9e32c8af4cuda3std3__45__cpo5crendE
	.align		8
        /*0040*/ 	.dword	_ZN34_INTERNAL_743b9ef8_4_k_cu_9e32c8af4cuda3std3__436_GLOBAL__N__743b9ef8_4_k_cu_9e32c8af6ignoreE
	.align		8
        /*0048*/ 	.dword	_ZN34_INTERNAL_743b9ef8_4_k_cu_9e32c8af4cuda3std3__419piecewise_constructE
	.align		8
        /*0050*/ 	.dword	_ZN34_INTERNAL_743b9ef8_4_k_cu_9e32c8af4cuda3std3__48in_placeE
	.align		8
        /*0058*/ 	.dword	_ZN34_INTERNAL_743b9ef8_4_k_cu_9e32c8af4cuda3std3__420unreachable_sentinelE
	.align		8
        /*0060*/ 	.dword	_ZN34_INTERNAL_743b9ef8_4_k_cu_9e32c8af4cuda3std3__47nulloptE
	.align		8
        /*0068*/ 	.dword	_ZN34_INTERNAL_743b9ef8_4_k_cu_9e32c8af4cuda3std3__48unexpectE
	.align		8
        /*0070*/ 	.dword	_ZN34_INTERNAL_743b9ef8_4_k_cu_9e32c8af4cuda3std6ranges3__45__cpo4swapE
	.align		8
        /*0078*/ 	.dword	_ZN34_INTERNAL_743b9ef8_4_k_cu_9e32c8af4cuda3std6ranges3__45__cpo9iter_moveE
	.align		8
        /*0080*/ 	.dword	_ZN34_INTERNAL_743b9ef8_4_k_cu_9e32c8af4cuda3std6ranges3__45__cpo5beginE
	.align		8
        /*0088*/ 	.dword	_ZN34_INTERNAL_743b9ef8_4_k_cu_9e32c8af4cuda3std6ranges3__45__cpo3endE
	.align		8
        /*0090*/ 	.dword	_ZN34_INTERNAL_743b9ef8_4_k_cu_9e32c8af4cuda3std6ranges3__45__cpo6cbeginE
	.align		8
        /*0098*/ 	.dword	_ZN34_INTERNAL_743b9ef8_4_k_cu_9e32c8af4cuda3std6ranges3__45__cpo4cendE
	.align		8
        /*00a0*/ 	.dword	_ZN34_INTERNAL_743b9ef8_4_k_cu_9e32c8af4cuda3std6ranges3__45__cpo7advanceE
	.align		8
        /*00a8*/ 	.dword	_ZN34_INTERNAL_743b9ef8_4_k_cu_9e32c8af4cuda3std6ranges3__45__cpo9iter_swapE
	.align		8
        /*00b0*/ 	.dword	_ZN34_INTERNAL_743b9ef8_4_k_cu_9e32c8af4cuda3std6ranges3__45__cpo4nextE
	.align		8
        /*00b8*/ 	.dword	_ZN34_INTERNAL_743b9ef8_4_k_cu_9e32c8af4cuda3std6ranges3__45__cpo4prevE
	.align		8
        /*00c0*/ 	.dword	_ZN34_INTERNAL_743b9ef8_4_k_cu_9e32c8af4cuda3std6ranges3__45__cpo4dataE
	.align		8
        /*00c8*/ 	.dword	_ZN34_INTERNAL_743b9ef8_4_k_cu_9e32c8af4cuda3std6ranges3__45__cpo5cdataE
	.align		8
        /*00d0*/ 	.dword	_ZN34_INTERNAL_743b9ef8_4_k_cu_9e32c8af4cuda3std6ranges3__45__cpo4sizeE
	.align		8
        /*00d8*/ 	.dword	_ZN34_INTERNAL_743b9ef8_4_k_cu_9e32c8af4cuda3std6ranges3__45__cpo5ssizeE
	.align		8
        /*00e0*/ 	.dword	_ZN34_INTERNAL_743b9ef8_4_k_cu_9e32c8af4cuda3std6ranges3__45__cpo8distanceE
	.align		8
        /*00e8*/ 	.dword	_ZN34_INTERNAL_743b9ef8_4_k_cu_9e32c8af6thrust24THRUST_300001_SM_1000_NS8cuda_cub3parE
	.align		8
        /*00f0*/ 	.dword	_ZN34_INTERNAL_743b9ef8_4_k_cu_9e32c8af6thrust24THRUST_300001_SM_1000_NS8cuda_cub10par_nosyncE
	.align		8
        /*00f8*/ 	.dword	_ZN34_INTERNAL_743b9ef8_4_k_cu_9e32c8af6thrust24THRUST_300001_SM_1000_NS6system6detail10sequential3seqE
	.align		8
        /*0100*/ 	.dword	_ZN34_INTERNAL_743b9ef8_4_k_cu_9e32c8af6thrust24THRUST_300001_SM_1000_NS6system3cpp3parE
	.align		8
        /*0108*/ 	.dword	_ZN34_INTERNAL_743b9ef8_4_k_cu_9e32c8af6thrust24THRUST_300001_SM_1000_NS12placeholders2_1E
	.align		8
        /*0110*/ 	.dword	_ZN34_INTERNAL_743b9ef8_4_k_cu_9e32c8af6thrust24THRUST_300001_SM_1000_NS12placeholders2_2E
	.align		8
        /*0118*/ 	.dword	_ZN34_INTERNAL_743b9ef8_4_k_cu_9e32c8af6thrust24THRUST_300001_SM_1000_NS12placeholders2_3E
	.align		8
        /*0120*/ 	.dword	_ZN34_INTERNAL_743b9ef8_4_k_cu_9e32c8af6thrust24THRUST_300001_SM_1000_NS12placeholders2_4E
	.align		8
        /*0128*/ 	.dword	_ZN34_INTERNAL_743b9ef8_4_k_cu_9e32c8af6thrust24THRUST_300001_SM_1000_NS12placeholders2_5E
	.align		8
        /*0130*/ 	.dword	_ZN34_INTERNAL_743b9ef8_4_k_cu_9e32c8af6thrust24THRUST_300001_SM_1000_NS12placeholders2_6E
	.align		8
        /*0138*/ 	.dword	_ZN34_INTERNAL_743b9ef8_4_k_cu_9e32c8af6thrust24THRUST_300001_SM_1000_NS12placeholders2_7E
	.align		8
        /*0140*/ 	.dword	_ZN34_INTERNAL_743b9ef8_4_k_cu_9e32c8af6thrust24THRUST_300001_SM_1000_NS12placeholders2_8E
	.align		8
        /*0148*/ 	.dword	_ZN34_INTERNAL_743b9ef8_4_k_cu_9e32c8af6thrust24THRUST_300001_SM_1000_NS12placeholders2_9E
	.align		8
        /*0150*/ 	.dword	_ZN34_INTERNAL_743b9ef8_4_k_cu_9e32c8af6thrust24THRUST_300001_SM_1000_NS12placeholders3_10E
	.align		8
        /*0158*/ 	.dword	_ZN34_INTERNAL_743b9ef8_4_k_cu_9e32c8af6thrust24THRUST_300001_SM_1000_NS3seqE
	.align		8
        /*0160*/ 	.dword	_ZN34_INTERNAL_743b9ef8_4_k_cu_9e32c8af6thrust24THRUST_300001_SM_1000_NS6deviceE


//--------------------- .text._ZN3cub18CUB_300001_SM_10006detail4scan16DeviceScanKernelINS2_10policy_hubIiiimN4cuda3std3__44plusIvEEE10Policy1000EN6thrust24THRUST_300001_SM_1000_NS10device_ptrIiEESF_NS0_13ScanTileStateIiLb1EEES9_NS0_8NullTypeEmiLb0ESI_EEvT0_T1_T2_iT3_T4_T5_ --------------------------
	.section	.text._ZN3cub18CUB_300001_SM_10006detail4scan16DeviceScanKernelINS2_10policy_hubIiiimN4cuda3std3__44plusIvEEE10Policy1000EN6thrust24THRUST_300001_SM_1000_NS10device_ptrIiEESF_NS0_13ScanTileStateIiLb1EEES9_NS0_8NullTypeEmiLb0ESI_EEvT0_T1_T2_iT3_T4_T5_,"ax",@progbits
	.align	128
        .global         _ZN3cub18CUB_300001_SM_10006detail4scan16DeviceScanKernelINS2_10policy_hubIiiimN4cuda3std3__44plusIvEEE10Policy1000EN6thrust24THRUST_300001_SM_1000_NS10device_ptrIiEESF_NS0_13ScanTileStateIiLb1EEES9_NS0_8NullTypeEmiLb0ESI_EEvT0_T1_T2_iT3_T4_T5_
        .type           _ZN3cub18CUB_300001_SM_10006detail4scan16DeviceScanKernelINS2_10policy_hubIiiimN4cuda3std3__44plusIvEEE10Policy1000EN6thrust24THRUST_300001_SM_1000_NS10device_ptrIiEESF_NS0_13ScanTileStateIiLb1EEES9_NS0_8NullTypeEmiLb0ESI_EEvT0_T1_T2_iT3_T4_T5_,@function
        .size           _ZN3cub18CUB_300001_SM_10006detail4scan16DeviceScanKernelINS2_10policy_hubIiiimN4cuda3std3__44plusIvEEE10Policy1000EN6thrust24THRUST_300001_SM_1000_NS10device_ptrIiEESF_NS0_13ScanTileStateIiLb1EEES9_NS0_8NullTypeEmiLb0ESI_EEvT0_T1_T2_iT3_T4_T5_,(.L_x_198 - _ZN3cub18CUB_300001_SM_10006detail4scan16DeviceScanKernelINS2_10policy_hubIiiimN4cuda3std3__44plusIvEEE10Policy1000EN6thrust24THRUST_300001_SM_1000_NS10device_ptrIiEESF_NS0_13ScanTileStateIiLb1EEES9_NS0_8NullTypeEmiLb0ESI_EEvT0_T1_T2_iT3_T4_T5_)
        .other          _ZN3cub18CUB_300001_SM_10006detail4scan16DeviceScanKernelINS2_10policy_hubIiiimN4cuda3std3__44plusIvEEE10Policy1000EN6thrust24THRUST_300001_SM_1000_NS10device_ptrIiEESF_NS0_13ScanTileStateIiLb1EEES9_NS0_8NullTypeEmiLb0ESI_EEvT0_T1_T2_iT3_T4_T5_,@"STO_CUDA_ENTRY STV_DEFAULT"
_ZN3cub18CUB_300001_SM_10006detail4scan16DeviceScanKernelINS2_10policy_hubIiiimN4cuda3std3__44plusIvEEE10Policy1000EN6thrust24THRUST_300001_SM_1000_NS10device_ptrIiEESF_NS0_13ScanTileStateIiLb1EEES9_NS0_8NullTypeEmiLb0ESI_EEvT0_T1_T2_iT3_T4_T5_:
.text._ZN3cub18CUB_300001_SM_10006detail4scan16DeviceScanKernelINS2_10policy_hubIiiimN4cuda3std3__44plusIvEEE10Policy1000EN6thrust24THRUST_300001_SM_1000_NS10device_ptrIiEESF_NS0_13ScanTileStateIiLb1EEES9_NS0_8NullTypeEmiLb0ESI_EEvT0_T1_T2_iT3_T4_T5_:
[----:B------:R-:W-:Y:S08]  /*0000*/  LDC R1, c[0x0][0x37c] ;  /* 0x0000df00ff017b82 */ /* 0x000ff00000000800 */
[----:B------:R-:W0:Y:S01]  /*0010*/  S2UR UR6, SR_CTAID.X ;  /* 0x00000000000679c3 */ /* 0x000e220000002500 */
[----:B------:R-:W0:Y:S01]  /*0020*/  LDCU UR4, c[0x0][0x398] ;  /* 0x00007300ff0477ac */ /* 0x000e220008000800 */
[----:B------:R-:W1:Y:S01]  /*0030*/  LDCU.64 UR8, c[0x0][0x3a0] ;  /* 0x00007400ff0877ac */ /* 0x000e620008000a00 */
[----:B------:R-:W2:Y:S01]  /*0040*/  LDCU.64 UR12, c[0x0][0x358] ;  /* 0x00006b00ff0c77ac */ /* 0x000ea20008000a00 */
[----:B0-----:R-:W-:-:S04]  /*0050*/  UIADD3 UR6, UPT, UPT, UR6, UR4, URZ ;  /* 0x0000000406067290 */ /* 0x001fc8000fffe0ff */
[----:B------:R-:W-:-:S04]  /*0060*/  UIMAD.WIDE UR10, UR6, 0x1ee0, URZ ;  /* 0x00001ee0060a78a5 */ /* 0x000fc8000f8e02ff */
[----:B-1----:R-:W-:-:S04]  /*0070*/  UIADD3 UR7, UP0, UPT, -UR10, UR8, URZ ;  /* 0x000000080a077290 */ /* 0x002fc8000ff1e1ff */
[----:B------:R-:W-:Y:S02]  /*0080*/  UIADD3.X UR4, UPT, UPT, ~UR11, UR9, URZ, UP0, !UPT ;  /* 0x000000090b047290 */ /* 0x000fe400087fe5ff */
[----:B------:R-:W-:-:S04]  /*0090*/  UISETP.GE.U32.AND UP0, UPT, UR7, 0x1ee1, UPT ;  /* 0x00001ee10700788c */ /* 0x000fc8000bf06070 */
[----:B------:R-:W-:-:S09]  /*00a0*/  UISETP.GE.U32.AND.EX UP0, UPT, UR4, URZ, UPT, UP0 ;  /* 0x000000ff0400728c */ /* 0x000fd2000bf06100 */
[----:B--2---:R-:W-:Y:S05]  /*00b0*/  BRA.U !UP0, `(.L_x_0) ;  /* 0x0000001d08047547 */ /* 0x004fea000b800000 */
[----:B------:R-:W0:Y:S01]  /*00c0*/  S2R R36, SR_TID.X ;  /* 0x0000000000247919 */ /* 0x000e220000002100 */
[----:B------:R-:W1:Y:S01]  /*00d0*/  LDCU.64 UR4, c[0x0][0x380] ;  /* 0x00007000ff0477ac */ /* 0x000e620008000a00 */
[C---:B0-----:R-:W-:Y:S02]  /*00e0*/  LOP3.LUT R0, R36.reuse, 0x1f, RZ, 0xc0, !PT ;  /* 0x0000001f24007812 */ /* 0x041fe400078ec0ff */
[----:B------:R-:W-:-:S05]  /*00f0*/  LOP3.LUT R3, R36, 0x3e0, RZ, 0xc0, !PT ;  /* 0x000003e024037812 */ /* 0x000fca00078ec0ff */
[----:B------:R-:W-:-:S05]  /*0100*/  IMAD R0, R3, 0x13, R0 ;  /* 0x0000001303007824 */ /* 0x000fca00078e0200 */
[----:B------:R-:W-:-:S05]  /*0110*/  IADD3 R0, P0, PT, R0, UR10, RZ ;  /* 0x0000000a00007c10 */ /* 0x000fca000ff1e0ff */
[----:B------:R-:W-:Y:S02]  /*0120*/  IMAD.X R41, RZ, RZ, UR11, P0 ;  /* 0x0000000bff297e24 */ /* 0x000fe400080e06ff */
[----:B------:R-:W-:-:S03]  /*0130*/  IMAD.SHL.U32 R42, R0, 0x4, RZ ;  /* 0x00000004002a7824 */ /* 0x000fc600078e00ff */
[----:B------:R-:W-:Y:S02]  /*0140*/  SHF.L.U64.HI R41, R0, 0x2, R41 ;  /* 0x0000000200297819 */ /* 0x000fe40000010229 */
[----:B-1----:R-:W-:-:S04]  /*0150*/  IADD3 R2, P0, PT, R42, UR4, RZ ;  /* 0x000000042a027c10 */ /* 0x002fc8000ff1e0ff */
[----:B------:R-:W-:-:S05]  /*0160*/  IADD3.X R3, PT, PT, R41, UR5, RZ, P0, !PT ;  /* 0x0000000529037c10 */ /* 0x000fca00087fe4ff */
[----:B------:R-:W2:Y:S04]  /*0170*/  LDG.E R5, desc[UR12][R2.64] ;  /* 0x0000000c02057981 */ /* 0x000ea8000c1e1900 */
[----:B------:R-:W3:Y:S04]  /*0180*/  LDG.E R7, desc[UR12][R2.64+0x80] ;  /* 0x0000800c02077981 */ /* 0x000ee8000c1e1900 */
[----:B------:R-:W4:Y:S04]  /*0190*/  LDG.E R9, desc[UR12][R2.64+0x100] ;  /* 0x0001000c02097981 */ /* 0x000f28000c1e1900 */
[----:B------:R-:W5:Y:S04]  /*01a0*/  LDG.E R11, desc[UR12][R2.64+0x180] ;  /* 0x0001800c020b7981 */ /* 0x000f68000c1e1900 */
        /* <DEDUP_REMOVED lines=14> */
[----:B------:R-:W5:Y:S01]  /*0290*/  LDG.E R0, desc[UR12][R2.64+0x900] ;  /* 0x0009000c02007981 */ /* 0x000f62000c1e1900 */
[----:B------:R-:W0:Y:S01]  /*02a0*/  S2UR UR5, SR_CgaCtaId ;  /* 0x00000000000579c3 */ /* 0x000e220000008800 */
[----:B------:R-:W-:Y:S01]  /*02b0*/  SHF.R.U32.HI R32, RZ, 0x5, R36 ;  /* 0x00000005ff207819 */ /* 0x000fe20000011624 */
[----:B------:R-:W-:Y:S01]  /*02c0*/  UMOV UR4, 0x400 ;  /* 0x0000040000047882 */ /* 0x000fe20000000000 */
[----:B------:R-:W1:Y:S01]  /*02d0*/  S2R R44, SR_LANEID ;  /* 0x00000000002c7919 */ /* 0x000e620000000000 */
[----:B------:R-:W-:Y:S01]  /*02e0*/  UISETP.NE.AND UP0, UPT, UR6, URZ, UPT ;  /* 0x000000ff0600728c */ /* 0x000fe2000bf05270 */
[----:B------:R-:W-:Y:S01]  /*02f0*/  BSSY.RECONVERGENT B0, `(.L_x_1) ;  /* 0x000014b000007945 */ /* 0x000fe20003800200 */
[----:B0-----:R-:W-:Y:S01]  /*0300*/  ULEA UR4, UR5, UR4, 0x18 ;  /* 0x0000000405047291 */ /* 0x001fe2000f8ec0ff */
[----:B-1----:R-:W-:-:S05]  /*0310*/  IMAD R28, R32, 0x260, R44 ;  /* 0x00000260201c7824 */ /* 0x002fca00078e022c */
[----:B------:R-:W-:-:S05]  /*0320*/  LEA R28, R28, UR4, 0x2 ;  /* 0x000000041c1c7c11 */ /* 0x000fca000f8e10ff */
[----:B------:R-:W-:Y:S01]  /*0330*/  IMAD R27, R44, 0x48, R28 ;  /* 0x000000482c1b7824 */ /* 0x000fe200078e021c */
[----:B--2---:R0:W-:Y:S04]  /*0340*/  STS [R28], R5 ;  /* 0x000000051c007388 */ /* 0x0041e80000000800 */
[----:B---3--:R0:W-:Y:S04]  /*0350*/  STS [R28+0x80], R7 ;  /* 0x000080071c007388 */ /* 0x0081e80000000800 */
[----:B----4-:R0:W-:Y:S04]  /*0360*/  STS [R28+0x100], R9 ;  /* 0x000100091c007388 */ /* 0x0101e80000000800 */
[----:B-----5:R0:W-:Y:S04]  /*0370*/  STS [R28+0x180], R11 ;  /* 0x0001800b1c007388 */ /* 0x0201e80000000800 */
[----:B------:R0:W-:Y:S04]  /*0380*/  STS [R28+0x200], R13 ;  /* 0x0002000d1c007388 */ /* 0x0001e80000000800 */
        /* <DEDUP_REMOVED lines=13> */
[----:B------:R0:W-:Y:S01]  /*0460*/  STS [R28+0x900], R0 ;  /* 0x000900001c007388 */ /* 0x0001e20000000800 */
[----:B------:R-:W-:-:S03]  /*0470*/  NOP ;  /* 0x0000000000007918 */ /* 0x000fc60000000000 */
[----:B------:R0:W1:Y:S04]  /*0480*/  LDS R26, [R27] ;  /* 0x000000001b1a7984 */ /* 0x0000680000000800 */
[----:B------:R0:W2:Y:S04]  /*0490*/  LDS R25, [R27+0x4] ;  /* 0x000004001b197984 */ /* 0x0000a80000000800 */
[----:B------:R0:W3:Y:S04]  /*04a0*/  LDS R24, [R27+0x8] ;  /* 0x000008001b187984 */ /* 0x0000e80000000800 */
[----:B------:R0:W4:Y:S04]  /*04b0*/  LDS R40, [R27+0xc] ;  /* 0x00000c001b287984 */ /* 0x0001280000000800 */
[----:B------:R0:W0:Y:S04]  /*04c0*/  LDS R39, [R27+0x10] ;  /* 0x000010001b277984 */ /* 0x0000280000000800 */
        /* <DEDUP_REMOVED lines=13> */
[----:B------:R0:W0:Y:S01]  /*05a0*/  LDS R0, [R27+0x48] ;  /* 0x000048001b007984 */ /* 0x0000220000000800 */
[----:B------:R-:W-:Y:S06]  /*05b0*/  BAR.SYNC.DEFER_BLOCKING 0x0 ;  /* 0x0000000000007b1d */ /* 0x000fec0000010000 */
[----:B-1234-:R-:W-:Y:S05]  /*05c0*/  BRA.U UP0, `(.L_x_2) ;  /* 0x0000000500247547 */ /* 0x01efea000b800000 */
[----:B------:R-:W-:Y:S02]  /*05d0*/  IADD3 R8, PT, PT, R24, R25, R26 ;  /* 0x0000001918087210 */ /* 0x000fe40007ffe01a */
[----:B------:R-:W-:Y:S02]  /*05e0*/  ISETP.NE.AND P1, PT, R44, 0x1f, PT ;  /* 0x0000001f2c00780c */ /* 0x000fe40003f25270 */
[----:B0-----:R-:W-:Y:S02]  /*05f0*/  IADD3 R8, PT, PT, R39, R40, R8 ;  /* 0x0000002827087210 */ /* 0x001fe40007ffe008 */
[----:B------:R-:W-:Y:S02]  /*0600*/  ISETP.GE.U32.AND P2, PT, R36, 0x20, PT ;  /* 0x000000202400780c */ /* 0x000fe40003f46070 */
[----:B------:R-:W-:Y:S02]  /*0610*/  IADD3 R8, PT, PT, R30, R31, R8 ;  /* 0x0000001f1e087210 */ /* 0x000fe40007ffe008 */
[----:B------:R-:W-:-:S02]  /*0620*/  ISETP.NE.AND P3, PT, R44, RZ, PT ;  /* 0x000000ff2c00720c */ /* 0x000fc40003f65270 */
[----:B------:R-:W-:-:S03]  /*0630*/  IADD3 R8, PT, PT, R23, R29, R8 ;  /* 0x0000001d17087210 */ /* 0x000fc60007ffe008 */
[----:B------:R-:W-:Y:S02]  /*0640*/  @!P1 LEA R37, R32, UR4, 0x2 ;  /* 0x0000000420259c11 */ /* 0x000fe4000f8e10ff */
[----:B------:R-:W-:-:S04]  /*0650*/  IADD3 R8, PT, PT, R21, R22, R8 ;  /* 0x0000001615087210 */ /* 0x000fc80007ffe008 */
[----:B------:R-:W-:-:S04]  /*0660*/  IADD3 R8, PT, PT, R7, R20, R8 ;  /* 0x0000001407087210 */ /* 0x000fc80007ffe008 */
[----:B------:R-:W-:-:S04]  /*0670*/  IADD3 R8, PT, PT, R5, R6, R8 ;  /* 0x0000000605087210 */ /* 0x000fc80007ffe008 */
[----:B------:R-:W-:-:S04]  /*0680*/  IADD3 R33, PT, PT, R3, R4, R8 ;  /* 0x0000000403217210 */ /* 0x000fc80007ffe008 */
[----:B------:R-:W-:-:S05]  /*0690*/  IADD3 R33, PT, PT, R0, R2, R33 ;  /* 0x0000000200217210 */ /* 0x000fca0007ffe021 */
[----:B------:R-:W0:Y:S02]  /*06a0*/  SHFL.UP P0, R8, R33, 0x1, RZ ;  /* 0x0420000021087989 */ /* 0x000e2400000000ff */
[----:B0-----:R-:W-:-:S05]  /*06b0*/  @P0 IMAD.IADD R8, R33, 0x1, R8 ;  /* 0x0000000121080824 */ /* 0x001fca00078e0208 */
[----:B------:R-:W0:Y:S02]  /*06c0*/  SHFL.UP P0, R13, R8, 0x2, RZ ;  /* 0x04400000080d7989 */ /* 0x000e2400000000ff */
[----:B0-----:R-:W-:-:S05]  /*06d0*/  @P0 IMAD.IADD R13, R8, 0x1, R13 ;  /* 0x00000001080d0824 */ /* 0x001fca00078e020d */
[----:B------:R-:W0:Y:S02]  /*06e0*/  SHFL.UP P0, R16, R13, 0x4, RZ ;  /* 0x048000000d107989 */ /* 0x000e2400000000ff */
[----:B0-----:R-:W-:-:S05]  /*06f0*/  @P0 IMAD.IADD R16, R13, 0x1, R16 ;  /* 0x000000010d100824 */ /* 0x001fca00078e0210 */
[----:B------:R-:W0:Y:S02]  /*0700*/  SHFL.UP P0, R35, R16, 0x8, RZ ;  /* 0x0500000010237989 */ /* 0x000e2400000000ff */
[----:B0-----:R-:W-:-:S05]  /*0710*/  @P0 IMAD.IADD R35, R16, 0x1, R35 ;  /* 0x0000000110230824 */ /* 0x001fca00078e0223 */
[----:B------:R-:W0:Y:S02]  /*0720*/  SHFL.UP P0, R34, R35, 0x10, RZ ;  /* 0x0600000023227989 */ /* 0x000e2400000000ff */
[----:B0-----:R-:W-:Y:S01]  /*0730*/  @P0 IMAD.IADD R34, R35, 0x1, R34 ;  /* 0x0000000123220824 */ /* 0x001fe200078e0222 */
[----:B------:R-:W-:-:S03]  /*0740*/  ISETP.NE.AND P0, PT, R32, 0x2, PT ;  /* 0x000000022000780c */ /* 0x000fc60003f05270 */
[----:B------:R-:W-:Y:S01]  /*0750*/  IMAD.IADD R33, R34, 0x1, -R33 ;  /* 0x0000000122217824 */ /* 0x000fe200078e0a21 */
[----:B------:R-:W-:Y:S01]  /*0760*/  @!P1 STS [R37+0x10], R34 ;  /* 0x0000102225009388 */ /* 0x000fe20000000800 */
[----:B------:R-:W-:Y:S01]  /*0770*/  BAR.SYNC.DEFER_BLOCKING 0x0 ;  /* 0x0000000000007b1d */ /* 0x000fe20000010000 */
[----:B------:R-:W-:-:S05]  /*0780*/  ISETP.NE.AND P1, PT, R32, 0x9, PT ;  /* 0x000000092000780c */ /* 0x000fca0003f25270 */
[----:B------:R-:W0:Y:S04]  /*0790*/  LDS.128 R8, [UR4+0x10] ;  /* 0x00001004ff087984 */ /* 0x000e280008000c00 */
[----:B------:R-:W1:Y:S04]  /*07a0*/  LDS.128 R12, [UR4+0x20] ;  /* 0x00002004ff0c7984 */ /* 0x000e680008000c00 */
[----:B------:R-:W2:Y:S01]  /*07b0*/  LDS.128 R16, [UR4+0x30] ;  /* 0x00003004ff107984 */ /* 0x000ea20008000c00 */
[----:B0-----:R-:W-:-:S04]  /*07c0*/  IMAD.IADD R9, R8, 0x1, R9 ;  /* 0x0000000108097824 */ /* 0x001fc800078e0209 */
[----:B------:R-:W-:Y:S01]  /*07d0*/  IMAD.IADD R10, R10, 0x1, R9 ;  /* 0x000000010a0a7824 */ /* 0x000fe200078e0209 */
[----:B------:R-:W-:Y:S02]  /*07e0*/  SEL R8, R9, R8, !P0 ;  /* 0x0000000809087207 */ /* 0x000fe40004000000 */
[----:B------:R-:W-:Y:S01]  /*07f0*/  ISETP.NE.AND P0, PT, R32, 0x3, PT ;  /* 0x000000032000780c */ /* 0x000fe20003f05270 */
[----:B------:R-:W-:Y:S01]  /*0800*/  IMAD.IADD R11, R11, 0x1, R10 ;  /* 0x000000010b0b7824 */ /* 0x000fe200078e020a */
[----:B------:R-:W-:Y:S02]  /*0810*/  SEL R9, R33, RZ, P3 ;  /* 0x000000ff21097207 */ /* 0x000fe40001800000 */
[----:B------:R-:W-:Y:S01]  /*0820*/  SEL R8, R10, R8, !P0 ;  /* 0x000000080a087207 */ /* 0x000fe20004000000 */
[----:B-1----:R-:W-:Y:S01]  /*0830*/  IMAD.IADD R12, R11, 0x1, R12 ;  /* 0x000000010b0c7824 */ /* 0x002fe200078e020c */
[----:B------:R-:W-:-:S03]  /*0840*/  ISETP.NE.AND P0, PT, R32, 0x4, PT ;  /* 0x000000042000780c */ /* 0x000fc60003f05270 */
[----:B------:R-:W-:Y:S01]  /*0850*/  IMAD.IADD R13, R13, 0x1, R12 ;  /* 0x000000010d0d7824 */ /* 0x000fe200078e020c */
[----:B------:R-:W-:Y:S02]  /*0860*/  SEL R8, R11, R8, !P0 ;  /* 0x000000080b087207 */ /* 0x000fe40004000000 */
[----:B------:R-:W-:Y:S01]  /*0870*/  ISETP.NE.AND P0, PT, R32, 0x5, PT ;  /* 0x000000052000780c */ /* 0x000fe20003f05270 */
[----:B------:R-:W-:-:S03]  /*0880*/  IMAD.IADD R14, R14, 0x1, R13 ;  /* 0x000000010e0e7824 */ /* 0x000fc600078e020d */
[----:B------:R-:W-:Y:S01]  /*0890*/  SEL R8, R12, R8, !P0 ;  /* 0x000000080c087207 */ /* 0x000fe20004000000 */
[----:B------:R-:W-:Y:S01]  /*08a0*/  IMAD.IADD R15, R15, 0x1, R14 ;  /* 0x000000010f0f7824 */ /* 0x000fe200078e020e */
[----:B------:R-:W-:-:S03]  /*08b0*/  ISETP.NE.AND P0, PT, R32, 0x6, PT ;  /* 0x000000062000780c */ /* 0x000fc60003f05270 */
[----:B--2---:R-:W-:Y:S01]  /*08c0*/  IMAD.IADD R16, R15, 0x1, R16 ;  /* 0x000000010f107824 */ /* 0x004fe200078e0210 */
[----:B------:R-:W-:Y:S02]  /*08d0*/  SEL R8, R13, R8, !P0 ;  /* 0x000000080d087207 */ /* 0x000fe40004000000 */
[----:B------:R-:W-:Y:S01]  /*08e0*/  ISETP.NE.AND P0, PT, R32, 0x7, PT ;  /* 0x000000072000780c */ /* 0x000fe20003f05270 */
[----:B------:R-:W-:-:S03]  /*08f0*/  IMAD.IADD R17, R17, 0x1, R16 ;  /* 0x0000000111117824 */ /* 0x000fc600078e0210 */
[----:B------:R-:W-:Y:S01]  /*0900*/  SEL R8, R14, R8, !P0 ;  /* 0x000000080e087207 */ /* 0x000fe20004000000 */
[----:B------:R-:W-:Y:S01]  /*0910*/  IMAD.IADD R18, R18, 0x1, R17 ;  /* 0x0000000112127824 */ /* 0x000fe200078e0211 */
[----:B------:R-:W-:-:S03]  /*0920*/  ISETP.NE.AND P0, PT, R32, 0x8, PT ;  /* 0x000000082000780c */ /* 0x000fc60003f05270 */
[----:B------:R-:W-:Y:S01]  /*0930*/  IMAD.IADD R19, R19, 0x1, R18 ;  /* 0x0000000113137824 */ /* 0x000fe200078e0212 */
[----:B------:R-:W-:Y:S02]  /*0940*/  SEL R8, R15, R8, !P0 ;  /* 0x000000080f087207 */ /* 0x000fe40004000000 */
[----:B------:R-:W-:Y:S02]  /*0950*/  ISETP.NE.AND P0, PT, R32, 0xa, PT ;  /* 0x0000000a2000780c */ /* 0x000fe40003f05270 */
[----:B------:R-:W-:Y:S02]  /*0960*/  SEL R8, R16, R8, !P1 ;  /* 0x0000000810087207 */ /* 0x000fe40004800000 */
[C---:B------:R-:W-:Y:S02]  /*0970*/  ISETP.NE.AND P1, PT, R32.reuse, 0xb, PT ;  /* 0x0000000b2000780c */ /* 0x040fe40003f25270 */
[----:B------:R-:W-:Y:S02]  /*0980*/  SEL R8, R17, R8, !P0 ;  /* 0x0000000811087207 */ /* 0x000fe40004000000 */
[----:B------:R-:W-:-:S02]  /*0990*/  ISETP.NE.AND P0, PT, R32, 0xc, PT ;  /* 0x0000000c2000780c */ /* 0x000fc40003f05270 */
[----:B------:R-:W-:Y:S02]  /*09a0*/  SEL R8, R18, R8, !P1 ;  /* 0x0000000812087207 */ /* 0x000fe40004800000 */
[----:B------:R-:W-:Y:S02]  /*09b0*/  ISETP.NE.AND P1, PT, R36, RZ, PT ;  /* 0x000000ff2400720c */ /* 0x000fe40003f25270 */
[----:B------:R-:W-:-:S05]  /*09c0*/  SEL R8, R19, R8, !P0 ;  /* 0x0000000813087207 */ /* 0x000fca0004000000 */
[----:B------:R-:W-:-:S06]  /*09d0*/  @P2 IMAD.IADD R33, R8, 0x1, R9 ;  /* 0x0000000108212824 */ /* 0x000fcc00078e0209 */
[----:B------:R-:W-:Y:S05]  /*09e0*/  @P1 BRA `(.L_x_3) ;  /* 0x0000000c006c1947 */ /* 0x000fea0003800000 */
[----:B------:R-:W0:Y:S01]  /*09f0*/  LDS R12, [UR4+0x40] ;  /* 0x00004004ff0c7984 */ /* 0x000e220008000800 */
[----:B------:R-:W1:Y:S01]  /*0a00*/  LDC.64 R10, c[0x0][0x390] ;  /* 0x0000e400ff0a7b82 */ /* 0x000e620000000a00 */
[----:B------:R-:W-:Y:S02]  /*0a10*/  IMAD.MOV.U32 R8, RZ, RZ, 0x65 ;  /* 0x00000065ff087424 */ /* 0x000fe400078e00ff */
[----:B------:R-:W-:Y:S02]  /*0a20*/  IMAD.MOV.U32 R33, RZ, RZ, RZ ;  /* 0x000000ffff217224 */ /* 0x000fe400078e00ff */
[----:B0-----:R-:W-:-:S05]  /*0a30*/  IMAD.IADD R9, R19, 0x1, R12 ;  /* 0x0000000113097824 */ /* 0x001fca00078e020c */
[----:B-1----:R0:W-:Y:S01]  /*0a40*/  ST.E.64.STRONG.GPU desc[UR12][R10.64+0x100], R8 ;  /* 0x000100080a007985 */ /* 0x0021e2000c10fb0c */
[----:B------:R-:W-:Y:S05]  /*0a50*/  BRA `(.L_x_3) ;  /* 0x0000000c00507947 */ /* 0x000fea0003800000 */
.L_x_2:
[----:B------:R-:W-:Y:S02]  /*0a60*/  IADD3 R8, PT, PT, R24, R25, R26 ;  /* 0x0000001918087210 */ /* 0x000fe40007ffe01a */
[C---:B------:R-:W-:Y:S02]  /*0a70*/  ISETP.NE.AND P1, PT, R44.reuse, 0x1f, PT ;  /* 0x0000001f2c00780c */ /* 0x040fe40003f25270 */
[----:B0-----:R-:W-:Y:S02]  /*0a80*/  IADD3 R8, PT, PT, R39, R40, R8 ;  /* 0x0000002827087210 */ /* 0x001fe40007ffe008 */
[----:B------:R-:W-:Y:S02]  /*0a90*/  ISETP.NE.AND P2, PT, R44, RZ, PT ;  /* 0x000000ff2c00720c */ /* 0x000fe40003f45270 */
[----:B------:R-:W-:-:S04]  /*0aa0*/  IADD3 R8, PT, PT, R30, R31, R8 ;  /* 0x0000001f1e087210 */ /* 0x000fc80007ffe008 */
        /* <DEDUP_REMOVED lines=37> */
[----:B------:R-:W-:Y:S01]  /*0d00*/  IMAD.IADD R14, R14, 0x1, R13 ;  /* 0x000000010e0e7824 */ /* 0x000fe200078e020d */
[----:B------:R-:W0:Y:S02]  /*0d10*/  LDS R11, [UR4+0x40] ;  /* 0x00004004ff0b7984 */ /* 0x000e240008000800 */
        /* <DEDUP_REMOVED lines=12> */
[----:B------:R-:W-:-:S04]  /*0de0*/  ISETP.NE.AND P0, PT, R32, 0x9, PT ;  /* 0x000000092000780c */ /* 0x000fc80003f05270 */
[----:B------:R-:W-:Y:S02]  /*0df0*/  SEL R8, R16, R8, !P0 ;  /* 0x0000000810087207 */ /* 0x000fe40004000000 */
[----:B------:R-:W-:-:S04]  /*0e00*/  ISETP.NE.AND P0, PT, R32, 0xa, PT ;  /* 0x0000000a2000780c */ /* 0x000fc80003f05270 */
[----:B------:R-:W-:Y:S02]  /*0e10*/  SEL R8, R17, R8, !P0 ;  /* 0x0000000811087207 */ /* 0x000fe40004000000 */
[----:B------:R-:W-:-:S04]  /*0e20*/  ISETP.NE.AND P0, PT, R32, 0xb, PT ;  /* 0x0000000b2000780c */ /* 0x000fc80003f05270 */
[----:B------:R-:W-:Y:S02]  /*0e30*/  SEL R8, R18, R8, !P0 ;  /* 0x0000000812087207 */ /* 0x000fe40004000000 */
[C---:B------:R-:W-:Y:S01]  /*0e40*/  ISETP.GT.U32.AND P0, PT, R36.reuse, 0x1f, PT ;  /* 0x0000001f2400780c */ /* 0x040fe20003f04070 */
[C---:B0-----:R-:W-:Y:S01]  /*0e50*/  IMAD.IADD R11, R19.reuse, 0x1, R11 ;  /* 0x00000001130b7824 */ /* 0x041fe200078e020b */
[----:B------:R-:W-:Y:S02]  /*0e60*/  SEL R8, R19, R8, !P1 ;  /* 0x0000000813087207 */ /* 0x000fe40004800000 */
[----:B------:R-:W-:-:S03]  /*0e70*/  ISETP.GE.U32.AND P1, PT, R36, 0x20, PT ;  /* 0x000000202400780c */ /* 0x000fc60003f26070 */
[----:B------:R-:W-:-:S05]  /*0e80*/  IMAD.IADD R8, R8, 0x1, R9 ;  /* 0x0000000108087824 */ /* 0x000fca00078e0209 */
[----:B------:R-:W-:Y:S01]  /*0e90*/  SEL R43, R33, R8, !P1 ;  /* 0x00000008212b7207 */ /* 0x000fe20004800000 */
[----:B------:R-:W-:Y:S06]  /*0ea0*/  @P0 BRA `(.L_x_4) ;  /* 0x0000000800140947 */ /* 0x000fec0003800000 */
[----:B------:R-:W0:Y:S01]  /*0eb0*/  LDC.64 R16, c[0x0][0x390] ;  /* 0x0000e400ff107b82 */ /* 0x000e220000000a00 */
[----:B------:R-:W-:Y:S01]  /*0ec0*/  ISETP.NE.AND P1, PT, R36, RZ, PT ;  /* 0x000000ff2400720c */ /* 0x000fe20003f25270 */
[----:B------:R-:W-:Y:S01]  /*0ed0*/  IMAD.U32 R13, RZ, RZ, UR6 ;  /* 0x00000006ff0d7e24 */ /* 0x000fe2000f8e00ff */
[----:B------:R-:W-:-:S05]  /*0ee0*/  LOP3.LUT R18, RZ, R36, RZ, 0x33, !PT ;  /* 0x00000024ff127212 */ /* 0x000fca00078e33ff */
[----:B------:R-:W-:-:S06]  /*0ef0*/  VIADD R18, R18, UR6 ;  /* 0x0000000612127c36 */ /* 0x000fcc0008000000 */
[----:B------:R-:W-:Y:S01]  /*0f00*/  @!P1 IMAD.MOV.U32 R10, RZ, RZ, 0x64 ;  /* 0x00000064ff0a9424 */ /* 0x000fe200078e00ff */
[----:B------:R1:W-:Y:S01]  /*0f10*/  @!P1 STS [UR4+0xc], R11 ;  /* 0x00000c0bff009988 */ /* 0x0003e20008000804 */
[----:B0-----:R-:W-:-:S04]  /*0f20*/  IMAD.WIDE R12, R13, 0x8, R16 ;  /* 0x000000080d0c7825 */ /* 0x001fc800078e0210 */
[----:B------:R-:W-:Y:S01]  /*0f30*/  IMAD.WIDE R16, R18, 0x8, R16 ;  /* 0x0000000812107825 */ /* 0x000fe200078e0210 */
[----:B------:R1:W-:Y:S01]  /*0f40*/  @!P1 ST.E.64.STRONG.GPU desc[UR12][R12.64+0x100], R10 ;  /* 0x0001000a0c009985 */ /* 0x0003e2000c10fb0c */
[----:B------:R-:W-:Y:S05]  /*0f50*/  NANOSLEEP 0x226 ;  /* 0x000002260000795d */ /* 0x000fea0003800000 */
[----:B------:R-:W2:Y:S01]  /*0f60*/  LD.E.64.STRONG.GPU R14, desc[UR12][R16.64+0x100] ;  /* 0x0001000c100e7980 */ /* 0x000ea2000c10fb00 */
[----:B------:R-:W-:Y:S01]  /*0f70*/  UMOV UR5, 0xffffffff ;  /* 0xffffffff00057882 */ /* 0x000fe20000000000 */
[----:B--2---:R-:W-:Y:S02]  /*0f80*/  ISETP.NE.AND P0, PT, R14, 0x63, PT ;  /* 0x000000630e00780c */ /* 0x004fe40003f05270 */
[----:B-1----:R-:W-:Y:S11]  /*0f90*/  BRA.DIV UR5, `(.L_x_5) ;  /* 0x0000002e05dc7947 */ /* 0x002ff6000b800000 */
[----:B------:R-:W-:-:S13]  /*0fa0*/  VOTE.ANY P0, !P0 ;  /* 0x0000000000ff7806 */ /* 0x000fda0004000100 */
.L_x_34:
[----:B------:R-:W-:Y:S05]  /*0fb0*/  @!P0 BRA `(.L_x_6) ;  /* 0x0000000000248947 */ /* 0x000fea0003800000 */
[----:B------:R-:W-:-:S07]  /*0fc0*/  IMAD.MOV.U32 R9, RZ, RZ, 0x1de ;  /* 0x000001deff097424 */ /* 0x000fce00078e00ff */
.L_x_8:
[----:B------:R-:W-:Y:S05]  /*0fd0*/  NANOSLEEP R9 ;  /* 0x000000090000735d */ /* 0x000fea0003800000 */
[----:B------:R-:W2:Y:S01]  /*0fe0*/  LD.E.64.STRONG.GPU R14, desc[UR12][R16.64+0x100] ;  /* 0x0001000c100e7980 */ /* 0x000ea2000c10fb00 */
[----:B------:R-:W-:Y:S01]  /*0ff0*/  UMOV UR5, 0xffffffff ;  /* 0xffffffff00057882 */ /* 0x000fe20000000000 */
[----:B------:R-:W-:Y:S02]  /*1000*/  SHF.R.U32.HI R9, RZ, 0x1, R9 ;  /* 0x00000001ff097819 */ /* 0x000fe40000011609 */
[----:B--2---:R-:W-:Y:S01]  /*1010*/  ISETP.NE.AND P0, PT, R14, 0x63, PT ;  /* 0x000000630e00780c */ /* 0x004fe20003f05270 */
[----:B------:R-:W-:-:S12]  /*1020*/  BRA.DIV UR5, `(.L_x_7) ;  /* 0x0000002e05d87947 */ /* 0x000fd8000b800000 */
[----:B------:R-:W-:-:S13]  /*1030*/  VOTE.ANY P0, !P0 ;  /* 0x0000000000ff7806 */ /* 0x000fda0004000100 */
.L_x_37:
[----:B------:R-:W-:Y:S05]  /*1040*/  @P0 BRA `(.L_x_8) ;  /* 0xfffffffc00e00947 */ /* 0x000fea000383ffff */
.L_x_6:
[----:B------:R-:W-:Y:S01]  /*1050*/  UMOV UR5, 0xffffffff ;  /* 0xffffffff00057882 */ /* 0x000fe20000000000 */
[----:B------:R-:W-:Y:S02]  /*1060*/  ISETP.NE.AND P2, PT, R14, 0x65, PT ;  /* 0x000000650e00780c */ /* 0x000fe40003f45270 */
[----:B------:R-:W-:Y:S11]  /*1070*/  BRA.DIV UR5, `(.L_x_9) ;  /* 0x0000002e05e47947 */ /* 0x000ff6000b800000 */
[----:B------:R-:W0:Y:S01]  /*1080*/  S2R R45, SR_GEMASK ;  /* 0x00000000002d7919 */ /* 0x000e220000003c00 */
[----:B------:R-:W-:Y:S01]  /*1090*/  VOTE.ANY R8, PT, !P2 ;  /* 0x0000000000087806 */ /* 0x000fe200050e0100 */
[C---:B------:R-:W-:Y:S02]  /*10a0*/  VIADD R33, R44.reuse, 0x2 ;  /* 0x000000022c217836 */ /* 0x040fe40000000000 */
[C---:B------:R-:W-:Y:S02]  /*10b0*/  VIADD R32, R44.reuse, 0x4 ;  /* 0x000000042c207836 */ /* 0x040fe40000000000 */
[C---:B------:R-:W-:Y:S02]  /*10c0*/  VIADD R19, R44.reuse, 0x8 ;  /* 0x000000082c137836 */ /* 0x040fe40000000000 */
[----:B------:R-:W-:Y:S01]  /*10d0*/  VIADD R34, R44, 0x10 ;  /* 0x000000102c227836 */ /* 0x000fe20000000000 */
[----:B0-----:R-:W-:-:S05]  /*10e0*/  LOP3.LUT R8, R8, 0x80000000, R45, 0xec, !PT ;  /* 0x8000000008087812 */ /* 0x001fca00078eec2d */
[----:B------:R-:W-:-:S05]  /*10f0*/  VIADD R9, R8, 0xffffffff ;  /* 0xffffffff08097836 */ /* 0x000fca0000000000 */
[----:B------:R-:W-:-:S04]  /*1100*/  LOP3.LUT R9, R8, R9, RZ, 0xc, !PT ;  /* 0x0000000908097212 */ /* 0x000fc800078e0cff */
[----:B------:R0:W1:Y:S02]  /*1110*/  POPC R38, R9 ;  /* 0x0000000900267309 */ /* 0x0000640000000000 */
[----:B0-----:R-:W0:Y:S01]  /*1120*/  LDC.64 R8, c[0x0][0x390] ;  /* 0x0000e400ff087b82 */ /* 0x001e220000000a00 */
[----:B-1----:R-:W1:Y:S01]  /*1130*/  SHFL.DOWN PT, R16, R15, 0x1, R38 ;  /* 0x082000000f107989 */ /* 0x002e6200000e0026 */
[-C--:B------:R-:W-:Y:S02]  /*1140*/  ISETP.GE.AND P0, PT, R44, R38.reuse, PT ;  /* 0x000000262c00720c */ /* 0x080fe40003f06270 */
[-C--:B------:R-:W-:Y:S02]  /*1150*/  ISETP.GT.AND P2, PT, R34, R38.reuse, PT ;  /* 0x000000262200720c */ /* 0x080fe40003f44270 */
[----:B-1----:R-:W-:Y:S02]  /*1160*/  SEL R16, R16, RZ, !P0 ;  /* 0x000000ff10107207 */ /* 0x002fe40004000000 */
[----:B------:R-:W-:-:S03]  /*1170*/  ISETP.GT.AND P0, PT, R33, R38, PT ;  /* 0x000000262100720c */ /* 0x000fc60003f04270 */
[----:B------:R-:W-:-:S05]  /*1180*/  IMAD.IADD R17, R16, 0x1, R15 ;  /* 0x0000000110117824 */ /* 0x000fca00078e020f */
[----:B------:R-:W1:Y:S02]  /*1190*/  SHFL.DOWN PT, R16, R17, 0x2, R38 ;  /* 0x0840000011107989 */ /* 0x000e6400000e0026 */
[----:B-1----:R-:W-:Y:S02]  /*11a0*/  SEL R16, R16, RZ, !P0 ;  /* 0x000000ff10107207 */ /* 0x002fe40004000000 */
[----:B------:R-:W-:-:S03]  /*11b0*/  ISETP.GT.AND P0, PT, R32, R38, PT ;  /* 0x000000262000720c */ /* 0x000fc60003f04270 */
[----:B------:R-:W-:-:S05]  /*11c0*/  IMAD.IADD R35, R17, 0x1, R16 ;  /* 0x0000000111237824 */ /* 0x000fca00078e0210 */
[----:B------:R-:W1:Y:S02]  /*11d0*/  SHFL.DOWN PT, R16, R35, 0x4, R38 ;  /* 0x0880000023107989 */ /* 0x000e6400000e0026 */
[----:B-1----:R-:W-:Y:S02]  /*11e0*/  SEL R16, R16, RZ, !P0 ;  /* 0x000000ff10107207 */ /* 0x002fe40004000000 */
[----:B------:R-:W-:-:S03]  /*11f0*/  ISETP.GT.AND P0, PT, R19, R38, PT ;  /* 0x000000261300720c */ /* 0x000fc60003f04270 */
[----:B------:R-:W-:Y:S01]  /*1200*/  IMAD.IADD R37, R35, 0x1, R16 ;  /* 0x0000000123257824 */ /* 0x000fe200078e0210 */
[----:B0-----:R-:W-:-:S04]  /*1210*/  IADD3 R35, P3, PT, R8, 0x100, RZ ;  /* 0x0000010008237810 */ /* 0x001fc80007f7e0ff */
[----:B------:R-:W0:Y:S02]  /*1220*/  SHFL.DOWN PT, R16, R37, 0x8, R38 ;  /* 0x0900000025107989 */ /* 0x000e2400000e0026 */
[----:B0-----:R-:W-:Y:S02]  /*1230*/  SEL R16, R16, RZ, !P0 ;  /* 0x000000ff10107207 */ /* 0x001fe40004000000 */
[----:B------:R-:W-:-:S03]  /*1240*/  ISETP.NE.AND P0, PT, R14, 0x65, PT ;  /* 0x000000650e00780c */ /* 0x000fc60003f05270 */
[----:B------:R-:W-:Y:S02]  /*1250*/  IMAD.IADD R17, R37, 0x1, R16 ;  /* 0x0000000125117824 */ /* 0x000fe400078e0210 */
[----:B------:R-:W-:-:S03]  /*1260*/  IMAD.X R37, RZ, RZ, R9, P3 ;  /* 0x000000ffff257224 */ /* 0x000fc600018e0609 */
[----:B------:R-:W0:Y:S05]  /*1270*/  SHFL.DOWN PT, R16, R17, 0x10, R38 ;  /* 0x0a00000011107989 */ /* 0x000e2a00000e0026 */
[----:B------:R-:W-:Y:S02]  /*1280*/  VOTE.ALL P0, P0 ;  /* 0x0000000000ff7806 */ /* 0x000fe40000000000 */
[----:B0-----:R-:W-:-:S05]  /*1290*/  SEL R16, R16, RZ, !P2 ;  /* 0x000000ff10107207 */ /* 0x001fca0005000000 */
[----:B------:R-:W-:-:S07]  /*12a0*/  IMAD.IADD R36, R17, 0x1, R16 ;  /* 0x0000000111247824 */ /* 0x000fce00078e0210 */
.L_x_46:
[----:B------:R-:W-:Y:S05]  /*12b0*/  @!P0 BRA `(.L_x_10) ;  /* 0x0000000000d48947 */ /* 0x000fea0003800000 */
[----:B------:R-:W-:-:S07]  /*12c0*/  IMAD.MOV.U32 R38, RZ, RZ, 0x1de ;  /* 0x000001deff267424 */ /* 0x000fce00078e00ff */
.L_x_16:
[----:B------:R-:W-:Y:S02]  /*12d0*/  IMAD.MOV.U32 R8, RZ, RZ, R35 ;  /* 0x000000ffff087224 */ /* 0x000fe400078e0023 */
[----:B------:R-:W-:Y:S02]  /*12e0*/  IMAD.MOV.U32 R9, RZ, RZ, R37 ;  /* 0x000000ffff097224 */ /* 0x000fe400078e0025 */
[----:B------:R-:W-:-:S05]  /*12f0*/  IMAD.WIDE R16, R18, 0x8, R8 ;  /* 0x0000000812107825 */ /* 0x000fca00078e0208 */
[----:B------:R-:W2:Y:S01]  /*1300*/  LD.E.64.STRONG.GPU R14, desc[UR12][R16.64+-0x100] ;  /* 0xffff000c100e7980 */ /* 0x000ea2000c10fb00 */
[----:B------:R-:W-:Y:S05]  /*1310*/  YIELD ;  /* 0x0000000000007946 */ /* 0x000fea0003800000 */
[----:B------:R-:W-:Y:S01]  /*1320*/  UMOV UR5, 0xffffffff ;  /* 0xffffffff00057882 */ /* 0x000fe20000000000 */
[----:B------:R-:W-:Y:S02]  /*1330*/  SHF.R.U32.HI R38, RZ, 0x1, R38 ;  /* 0x00000001ff267819 */ /* 0x000fe40000011626 */
[----:B--2---:R-:W-:Y:S01]  /*1340*/  ISETP.NE.AND P0, PT, R14, 0x63, PT ;  /* 0x000000630e00780c */ /* 0x004fe20003f05270 */
[----:B------:R-:W-:-:S12]  /*1350*/  BRA.DIV UR5, `(.L_x_11) ;  /* 0x0000003205347947 */ /* 0x000fd8000b800000 */
[----:B------:R-:W-:-:S13]  /*1360*/  VOTE.ANY P0, !P0 ;  /* 0x0000000000ff7806 */ /* 0x000fda0004000100 */
.L_x_49:
[----:B------:R-:W-:Y:S05]  /*1370*/  @!P0 BRA `(.L_x_12) ;  /* 0x0000000000248947 */ /* 0x000fea0003800000 */
[----:B------:R-:W-:-:S07]  /*1380*/  IMAD.MOV.U32 R9, RZ, RZ, R38 ;  /* 0x000000ffff097224 */ /* 0x000fce00078e0026 */
.L_x_14:
[----:B------:R-:W-:Y:S05]  /*1390*/  NANOSLEEP R9 ;  /* 0x000000090000735d */ /* 0x000fea0003800000 */
[----:B------:R-:W2:Y:S01]  /*13a0*/  LD.E.64.STRONG.GPU R14, desc[UR12][R16.64+-0x100] ;  /* 0xffff000c100e7980 */ /* 0x000ea2000c10fb00 */
[----:B------:R-:W-:Y:S01]  /*13b0*/  UMOV UR5, 0xffffffff ;  /* 0xffffffff00057882 */ /* 0x000fe20000000000 */
[----:B------:R-:W-:Y:S02]  /*13c0*/  SHF.R.U32.HI R9, RZ, 0x1, R9 ;  /* 0x00000001ff097819 */ /* 0x000fe40000011609 */
[----:B--2---:R-:W-:Y:S01]  /*13d0*/  ISETP.NE.AND P0, PT, R14, 0x63, PT ;  /* 0x000000630e00780c */ /* 0x004fe20003f05270 */
[----:B------:R-:W-:-:S12]  /*13e0*/  BRA.DIV UR5, `(.L_x_13) ;  /* 0x0000003205307947 */ /* 0x000fd8000b800000 */
[----:B------:R-:W-:-:S13]  /*13f0*/  VOTE.ANY P0, !P0 ;  /* 0x0000000000ff7806 */ /* 0x000fda0004000100 */
.L_x_52:
[----:B------:R-:W-:Y:S05]  /*1400*/  @P0 BRA `(.L_x_14) ;  /* 0xfffffffc00e00947 */ /* 0x000fea000383ffff */
.L_x_12:
[----:B------:R-:W-:Y:S01]  /*1410*/  UMOV UR5, 0xffffffff ;  /* 0xffffffff00057882 */ /* 0x000fe20000000000 */
[----:B------:R-:W-:Y:S02]  /*1420*/  ISETP.NE.AND P0, PT, R14, 0x65, PT ;  /* 0x000000650e00780c */ /* 0x000fe40003f05270 */
[----:B------:R-:W-:Y:S11]  /*1430*/  BRA.DIV UR5, `(.L_x_15) ;  /* 0x00000032053c7947 */ /* 0x000ff6000b800000 */
[----:B------:R-:W-:Y:S01]  /*1440*/  VOTE.ANY R8, PT, !P0 ;  /* 0x0000000000087806 */ /* 0x000fe200040e0100 */
[----:B------:R-:W-:-:S03]  /*1450*/  VIADD R18, R18, 0xffffffe0 ;  /* 0xffffffe012127836 */ /* 0x000fc60000000000 */
[----:B------:R-:W-:-:S05]  /*1460*/  LOP3.LUT R8, R8, 0x80000000, R45, 0xec, !PT ;  /* 0x8000000008087812 */ /* 0x000fca00078eec2d */
[----:B------:R-:W-:-:S05]  /*1470*/  VIADD R9, R8, 0xffffffff ;  /* 0xffffffff08097836 */ /* 0x000fca0000000000 */
[----:B------:R-:W-:-:S06]  /*1480*/  LOP3.LUT R9, R8, R9, RZ, 0xc, !PT ;  /* 0x0000000908097212 */ /* 0x000fcc00078e0cff */
[----:B------:R-:W0:Y:S02]  /*1490*/  POPC R9, R9 ;  /* 0x0000000900097309 */ /* 0x000e240000000000 */
[----:B0-----:R-:W0:Y:S01]  /*14a0*/  SHFL.DOWN PT, R16, R15, 0x1, R9 ;  /* 0x082000000f107989 */ /* 0x001e2200000e0009 */
[-C--:B------:R-:W-:Y:S02]  /*14b0*/  ISETP.GE.AND P0, PT, R44, R9.reuse, PT ;  /* 0x000000092c00720c */ /* 0x080fe40003f06270 */
[-C--:B------:R-:W-:Y:S02]  /*14c0*/  ISETP.GT.AND P2, PT, R34, R9.reuse, PT ;  /* 0x000000092200720c */ /* 0x080fe40003f44270 */
[----:B0-----:R-:W-:Y:S02]  /*14d0*/  SEL R16, R16, RZ, !P0 ;  /* 0x000000ff10107207 */ /* 0x001fe40004000000 */
[----:B------:R-:W-:-:S03]  /*14e0*/  ISETP.GT.AND P0, PT, R33, R9, PT ;  /* 0x000000092100720c */ /* 0x000fc60003f04270 */
[----:B------:R-:W-:-:S05]  /*14f0*/  IMAD.IADD R15, R16, 0x1, R15 ;  /* 0x00000001100f7824 */ /* 0x000fca00078e020f */
[----:B------:R-:W0:Y:S02]  /*1500*/  SHFL.DOWN PT, R16, R15, 0x2, R9 ;  /* 0x084000000f107989 */ /* 0x000e2400000e0009 */
        /* <DEDUP_REMOVED lines=9> */
[----:B------:R-:W-:-:S03]  /*15a0*/  ISETP.NE.AND P0, PT, R14, 0x65, PT ;  /* 0x000000650e00780c */ /* 0x000fc60003f05270 */
[----:B------:R-:W-:-:S05]  /*15b0*/  IMAD.IADD R15, R15, 0x1, R16 ;  /* 0x000000010f0f7824 */ /* 0x000fca00078e0210 */
[----:B------:R-:W0:Y:S05]  /*15c0*/  SHFL.DOWN PT, R16, R15, 0x10, R9 ;  /* 0x0a0000000f107989 */ /* 0x000e2a00000e0009 */
[----:B------:R-:W-:Y:S02]  /*15d0*/  VOTE.ALL P0, P0 ;  /* 0x0000000000ff7806 */ /* 0x000fe40000000000 */
[----:B0-----:R-:W-:-:S04]  /*15e0*/  SEL R16, R16, RZ, !P2 ;  /* 0x000000ff10107207 */ /* 0x001fc80005000000 */
[----:B------:R-:W-:-:S07]  /*15f0*/  IADD3 R36, PT, PT, R15, R16, R36 ;  /* 0x000000100f247210 */ /* 0x000fce0007ffe024 */
.L_x_61:
[----:B------:R-:W-:Y:S05]  /*1600*/  @P0 BRA `(.L_x_16) ;  /* 0xfffffffc00300947 */ /* 0x000fea000383ffff */
.L_x_10:
[----:B------:R-:W-:Y:S01]  /*1610*/  ISETP.NE.AND P0, PT, R44, RZ, PT ;  /* 0x000000ff2c00720c */ /* 0x000fe20003f05270 */
[----:B------:R-:W0:Y:S01]  /*1620*/  @!P1 S2R R9, SR_CgaCtaId ;  /* 0x0000000000099919 */ /* 0x000e220000008800 */
[----:B------:R-:W-:Y:S01]  /*1630*/  @!P1 MOV R8, 0x400 ;  /* 0x0000040000089802 */ /* 0x000fe20000000f00 */
[----:B------:R-:W-:Y:S02]  /*1640*/  @!P1 IMAD.IADD R11, R11, 0x1, R36 ;  /* 0x000000010b0b9824 */ /* 0x000fe400078e0224 */
[----:B------:R-:W-:-:S05]  /*1650*/  @!P1 IMAD.MOV.U32 R10, RZ, RZ, 0x65 ;  /* 0x00000065ff0a9424 */ /* 0x000fca00078e00ff */
[----:B------:R1:W-:Y:S03]  /*1660*/  @!P1 ST.E.64.STRONG.GPU desc[UR12][R12.64+0x100], R10 ;  /* 0x0001000a0c009985 */ /* 0x0003e6000c10fb0c */
[----:B------:R-:W-:Y:S01]  /*1670*/  @!P0 MOV R14, 0x400 ;  /* 0x00000400000e8802 */ /* 0x000fe20000000f00 */
[----:B------:R-:W2:Y:S01]  /*1680*/  @!P0 S2R R15, SR_CgaCtaId ;  /* 0x00000000000f8919 */ /* 0x000ea20000008800 */
[----:B0-----:R-:W-:Y:S01]  /*1690*/  @!P1 LEA R9, R9, R8, 0x18 ;  /* 0x0000000809099211 */ /* 0x001fe200078ec0ff */
[----:B------:R-:W-:Y:S02]  /*16a0*/  IMAD.MOV.U32 R8, RZ, RZ, R43 ;  /* 0x000000ffff087224 */ /* 0x000fe400078e002b */
[----:B------:R-:W-:Y:S02]  /*16b0*/  @!P0 IMAD.MOV.U32 R8, RZ, RZ, R36 ;  /* 0x000000ffff088224 */ /* 0x000fe400078e0024 */
[----:B------:R1:W-:Y:S04]  /*16c0*/  @!P1 STS [R9+0x8], R11 ;  /* 0x0000080b09009388 */ /* 0x0003e80000000800 */
[----:B------:R1:W-:Y:S01]  /*16d0*/  @!P1 STS [R9+0x4], R36 ;  /* 0x0000042409009388 */ /* 0x0003e20000000800 */
[----:B--2---:R-:W-:-:S05]  /*16e0*/  @!P0 LEA R15, R15, R14, 0x18 ;  /* 0x0000000e0f0f8211 */ /* 0x004fca00078ec0ff */
[----:B------:R1:W-:Y:S02]  /*16f0*/  @!P0 STS [R15+0x54], R36 ;  /* 0x000054240f008388 */ /* 0x0003e40000000800 */
.L_x_4:
[----:B------:R-:W-:Y:S05]  /*1700*/  WARPSYNC.ALL ;  /* 0x0000000000007948 */ /* 0x000fea0003800000 */
[----:B------:R-:W0:Y:S08]  /*1710*/  S2UR UR7, SR_CgaCtaId ;  /* 0x00000000000779c3 */ /* 0x000e300000008800 */
[----:B------:R-:W-:Y:S06]  /*1720*/  BAR.SYNC.DEFER_BLOCKING 0x0 ;  /* 0x0000000000007b1d */ /* 0x000fec0000010000 */
[----:B------:R-:W-:Y:S01]  /*1730*/  UMOV UR5, 0x400 ;  /* 0x0000040000057882 */ /* 0x000fe20000000000 */
[----:B-1----:R-:W1:Y:S01]  /*1740*/  S2R R10, SR_TID.X ;  /* 0x00000000000a7919 */ /* 0x002e620000002100 */
[----:B0-----:R-:W-:-:S09]  /*1750*/  ULEA UR5, UR7, UR5, 0x18 ;  /* 0x0000000507057291 */ /* 0x001fd2000f8ec0ff */
[----:B------:R-:W0:Y:S01]  /*1760*/  LDS R9, [UR5+0x54] ;  /* 0x00005405ff097984 */ /* 0x000e220008000800 */
[----:B-1----:R-:W-:-:S04]  /*1770*/  ISETP.NE.AND P0, PT, R10, RZ, PT ;  /* 0x000000ff0a00720c */ /* 0x002fc80003f05270 */
[----:B0-----:R-:W-:-:S05]  /*1780*/  SEL R9, R9, RZ, P0 ;  /* 0x000000ff09097207 */ /* 0x001fca0000000000 */
[----:B------:R-:W-:-:S07]  /*1790*/  IMAD.IADD R33, R9, 0x1, R8 ;  /* 0x0000000109217824 */ /* 0x000fce00078e0208 */
.L_x_3:
[----:B------:R-:W-:Y:S05]  /*17a0*/  BSYNC.RECONVERGENT B0 ;  /* 0x0000000000007941 */ /* 0x000fea0003800200 */
.L_x_1:
[----:B------:R-:W-:Y:S01]  /*17b0*/  IMAD.IADD R26, R26, 0x1, R33 ;  /* 0x000000011a1a7824 */ /* 0x000fe200078e0221 */
[----:B------:R-:W-:Y:S03]  /*17c0*/  BAR.SYNC.DEFER_BLOCKING 0x0 ;  /* 0x0000000000007b1d */ /* 0x000fe60000010000 */
[----:B------:R-:W-:-:S03]  /*17d0*/  IMAD.IADD R25, R25, 0x1, R26 ;  /* 0x0000000119197824 */ /* 0x000fc600078e021a */
[----:B------:R-:W1:Y:S01]  /*17e0*/  LDCU.64 UR8, c[0x0][0x388] ;  /* 0x00007100ff0877ac */ /* 0x000e620008000a00 */
[----:B------:R-:W-:-:S04]  /*17f0*/  IMAD.IADD R24, R24, 0x1, R25 ;  /* 0x0000000118187824 */ /* 0x000fc800078e0219 */
[----:B------:R-:W-:-:S04]  /*1800*/  IMAD.IADD R40, R40, 0x1, R24 ;  /* 0x0000000128287824 */ /* 0x000fc800078e0218 */
[----:B0-----:R-:W-:-:S04]  /*1810*/  IMAD.IADD R8, R39, 0x1, R40 ;  /* 0x0000000127087824 */ /* 0x001fc800078e0228 */
[----:B------:R-:W-:-:S04]  /*1820*/  IMAD.IADD R31, R31, 0x1, R8 ;  /* 0x000000011f1f7824 */ /* 0x000fc800078e0208 */
[----:B------:R-:W-:Y:S01]  /*1830*/  IMAD.IADD R30, R30, 0x1, R31 ;  /* 0x000000011e1e7824 */ /* 0x000fe200078e021f */
[----:B------:R-:W-:Y:S01]  /*1840*/  STS [R27], R26 ;  /* 0x0000001a1b007388 */ /* 0x000fe20000000800 */
[----:B-1----:R-:W-:Y:S02]  /*1850*/  IADD3 R42, P0, PT, R42, UR8, RZ ;  /* 0x000000082a2a7c10 */ /* 0x002fe4000ff1e0ff */
[----:B------:R-:W-:Y:S01]  /*1860*/  IMAD.IADD R10, R29, 0x1, R30 ;  /* 0x000000011d0a7824 */ /* 0x000fe200078e021e */
[----:B------:R-:W-:Y:S01]  /*1870*/  STS [R27+0x4], R25 ;  /* 0x000004191b007388 */ /* 0x000fe20000000800 */
[----:B------:R-:W-:Y:S02]  /*1880*/  IADD3.X R43, PT, PT, R41, UR9, RZ, P0, !PT ;  /* 0x00000009292b7c10 */ /* 0x000fe400087fe4ff */
[----:B------:R-:W-:Y:S01]  /*1890*/  IMAD.IADD R23, R23, 0x1, R10 ;  /* 0x0000000117177824 */ /* 0x000fe200078e020a */
[----:B------:R-:W-:Y:S03]  /*18a0*/  STS [R27+0x8], R24 ;  /* 0x000008181b007388 */ /* 0x000fe60000000800 */
        /* <DEDUP_REMOVED lines=19> */
[----:B------:R-:W-:Y:S04]  /*19e0*/  STS [R27+0x30], R7 ;  /* 0x000030071b007388 */ /* 0x000fe80000000800 */
[----:B------:R-:W-:Y:S04]  /*19f0*/  STS [R27+0x34], R6 ;  /* 0x000034061b007388 */ /* 0x000fe80000000800 */
[----:B------:R-:W-:Y:S04]  /*1a00*/  STS [R27+0x38], R5 ;  /* 0x000038051b007388 */ /* 0x000fe80000000800 */
[----:B------:R-:W-:Y:S04]  /*1a10*/  STS [R27+0x3c], R4 ;  /* 0x00003c041b007388 */ /* 0x000fe80000000800 */
[----:B------:R-:W-:Y:S04]  /*1a20*/  STS [R27+0x40], R3 ;  /* 0x000040031b007388 */ /* 0x000fe80000000800 */
[----:B------:R-:W-:Y:S04]  /*1a30*/  STS [R27+0x44], R2 ;  /* 0x000044021b007388 */ /* 0x000fe80000000800 */
[----:B------:R-:W-:Y:S01]  /*1a40*/  STS [R27+0x48], R0 ;  /* 0x000048001b007388 */ /* 0x000fe20000000800 */
[----:B------:R-:W-:-:S03]  /*1a50*/  NOP ;  /* 0x0000000000007918 */ /* 0x000fc60000000000 */
[----:B------:R-:W0:Y:S04]  /*1a60*/  LDS R9, [R28] ;  /* 0x000000001c097984 */ /* 0x000e280000000800 */
[----:B------:R-:W1:Y:S04]  /*1a70*/  LDS R7, [R28+0x80] ;  /* 0x000080001c077984 */ /* 0x000e680000000800 */
[----:B------:R-:W2:Y:S04]  /*1a80*/  LDS R11, [R28+0x100] ;  /* 0x000100001c0b7984 */ /* 0x000ea80000000800 */
[----:B------:R-:W3:Y:S04]  /*1a90*/  LDS R13, [R28+0x180] ;  /* 0x000180001c0d7984 */ /* 0x000ee80000000800 */
[----:B------:R-:W4:Y:S04]  /*1aa0*/  LDS R5, [R28+0x200] ;  /* 0x000200001c057984 */ /* 0x000f280000000800 */
[----:B------:R-:W5:Y:S04]  /*1ab0*/  LDS R15, [R28+0x280] ;  /* 0x000280001c0f7984 */ /* 0x000f680000000800 */
        /* <DEDUP_REMOVED lines=13> */
[----:B0-----:R-:W-:Y:S04]  /*1b90*/  STG.E desc[UR12][R42.64], R9 ;  /* 0x000000092a007986 */ /* 0x001fe8000c10190c */
[----:B-1----:R-:W-:Y:S04]  /*1ba0*/  STG.E desc[UR12][R42.64+0x80], R7 ;  /* 0x000080072a007986 */ /* 0x002fe8000c10190c */
[----:B--2---:R-:W-:Y:S04]  /*1bb0*/  STG.E desc[UR12][R42.64+0x100], R11 ;  /* 0x0001000b2a007986 */ /* 0x004fe8000c10190c */
[----:B---3--:R-:W-:Y:S04]  /*1bc0*/  STG.E desc[UR12][R42.64+0x180], R13 ;  /* 0x0001800d2a007986 */ /* 0x008fe8000c10190c */
[----:B----4-:R-:W-:Y:S04]  /*1bd0*/  STG.E desc[UR12][R42.64+0x200], R5 ;  /* 0x000200052a007986 */ /* 0x010fe8000c10190c */
[----:B-----5:R-:W-:Y:S04]  /*1be0*/  STG.E desc[UR12][R42.64+0x280], R15 ;  /* 0x0002800f2a007986 */ /* 0x020fe8000c10190c */
[----:B------:R-:W-:Y:S04]  /*1bf0*/  STG.E desc[UR12][R42.64+0x300], R3 ;  /* 0x000300032a007986 */ /* 0x000fe8000c10190c */
        /* <DEDUP_REMOVED lines=11> */
[----:B------:R-:W-:Y:S01]  /*1cb0*/  STG.E desc[UR12][R42.64+0x900], R39 ;  /* 0x000900272a007986 */ /* 0x000fe2000c10190c */
[----:B------:R-:W-:Y:S05]  /*1cc0*/  EXIT ;  /* 0x000000000000794d */ /* 0x000fea0003800000 */
.L_x_0:
[----:B------:R-:W-:-:S04]  /*1cd0*/  ISETP.NE.U32.AND P0, PT, RZ, UR7, PT ;  /* 0x00000007ff007c0c */ /* 0x000fc8000bf05070 */
[----:B------:R-:W-:-:S13]  /*1ce0*/  ISETP.NE.AND.EX P0, PT, RZ, UR4, PT, P0 ;  /* 0x00000004ff007c0c */ /* 0x000fda000bf05300 */
[----:B------:R-:W-:Y:S05]  /*1cf0*/  @!P0 EXIT ;  /* 0x000000000000894d */ /* 0x000fea0003800000 */
[----:B------:R-:W0:Y:S02]  /*1d00*/  LDCU.64 UR4, c[0x0][0x380] ;  /* 0x00007000ff0477ac */ /* 0x000e240008000a00 */
[----:B0-----:R-:W-:-:S06]  /*1d10*/  UIMAD.WIDE UR4, UR6, 0x7b80, UR4 ;  /* 0x00007b80060478a5 */ /* 0x001fcc000f8e0204 */
[----:B------:R-:W-:Y:S02]  /*1d20*/  IMAD.U32 R2, RZ, RZ, UR4 ;  /* 0x00000004ff027e24 */ /* 0x000fe4000f8e00ff */
[----:B------:R-:W-:-:S05]  /*1d30*/  IMAD.U32 R3, RZ, RZ, UR5 ;  /* 0x00000005ff037e24 */ /* 0x000fca000f8e00ff */
[----:B------:R0:W2:Y:S01]  /*1d40*/  LDG.E R0, desc[UR12][R2.64] ;  /* 0x0000000c02007981 */ /* 0x0000a2000c1e1900 */
[----:B------:R-:W1:Y:S02]  /*1d50*/  S2R R43, SR_TID.X ;  /* 0x00000000002b7919 */ /* 0x000e640000002100 */
[C---:B-1----:R-:W-:Y:S02]  /*1d60*/  LOP3.LUT R28, R43.reuse, 0x1f, RZ, 0xc0, !PT ;  /* 0x0000001f2b1c7812 */ /* 0x042fe400078ec0ff */
[----:B------:R-:W-:-:S05]  /*1d70*/  LOP3.LUT R5, R43, 0x3e0, RZ, 0xc0, !PT ;  /* 0x000003e02b057812 */ /* 0x000fca00078ec0ff */
[----:B------:R-:W-:-:S04]  /*1d80*/  IMAD R28, R5, 0x13, R28 ;  /* 0x00000013051c7824 */ /* 0x000fc800078e021c */
[C---:B------:R-:W-:Y:S01]  /*1d90*/  VIADD R4, R28.reuse, 0x20 ;  /* 0x000000201c047836 */ /* 0x040fe20000000000 */
[C---:B------:R-:W-:Y:S01]  /*1da0*/  ISETP.GE.U32.AND P1, PT, R28.reuse, UR7, PT ;  /* 0x000000071c007c0c */ /* 0x040fe2000bf26070 */
[C---:B------:R-:W-:Y:S01]  /*1db0*/  VIADD R5, R28.reuse, 0x40 ;  /* 0x000000401c057836 */ /* 0x040fe20000000000 */
[C---:B0-----:R-:W-:Y:S01]  /*1dc0*/  LEA R2, P0, R28.reuse, UR4, 0x2 ;  /* 0x000000041c027c11 */ /* 0x041fe2000f8010ff */
[----:B------:R-:W-:Y:S01]  /*1dd0*/  VIADD R3, R28, 0x80 ;  /* 0x000000801c037836 */ /* 0x000fe20000000000 */
[----:B------:R-:W-:Y:S01]  /*1de0*/  ISETP.GE.U32.AND P2, PT, R4, UR7, PT ;  /* 0x0000000704007c0c */ /* 0x000fe2000bf46070 */
[C---:B------:R-:W-:Y:S01]  /*1df0*/  VIADD R4, R28.reuse, 0xa0 ;  /* 0x000000a01c047836 */ /* 0x040fe20000000000 */
[----:B------:R-:W-:Y:S01]  /*1e00*/  ISETP.GE.U32.AND P3, PT, R5, UR7, PT ;  /* 0x0000000705007c0c */ /* 0x000fe2000bf66070 */
[C---:B------:R-:W-:Y:S01]  /*1e10*/  VIADD R5, R28.reuse, 0xc0 ;  /* 0x000000c01c057836 */ /* 0x040fe20000000000 */
[----:B------:R-:W-:Y:S01]  /*1e20*/  ISETP.GE.U32.AND P5, PT, R3, UR7, PT ;  /* 0x0000000703007c0c */ /* 0x000fe2000bfa6070 */
[----:B------:R-:W-:Y:S01]  /*1e30*/  VIADD R6, R28, 0x60 ;  /* 0x000000601c067836 */ /* 0x000fe20000000000 */
[----:B------:R-:W-:Y:S01]  /*1e40*/  ISETP.GE.U32.AND P6, PT, R4, UR7, PT ;  /* 0x0000000704007c0c */ /* 0x000fe2000bfc6070 */
[----:B------:R-:W-:Y:S01]  /*1e50*/  IMAD.X R3, RZ, RZ, UR5, P0 ;  /* 0x00000005ff037e24 */ /* 0x000fe200080e06ff */
[----:B------:R-:W-:Y:S01]  /*1e60*/  ISETP.GE.U32.AND P0, PT, R5, UR7, PT ;  /* 0x0000000705007c0c */ /* 0x000fe2000bf06070 */
[----:B------:R-:W-:Y:S01]  /*1e70*/  VIADD R5, R28, 0xe0 ;  /* 0x000000e01c057836 */ /* 0x000fe20000000000 */
[----:B------:R-:W-:Y:S01]  /*1e80*/  ISETP.GE.U32.AND P4, PT, R6, UR7, PT ;  /* 0x0000000706007c0c */ /* 0x000fe2000bf86070 */
[----:B------:R-:W-:-:S02]  /*1e90*/  VIADD R41, R28, 0x100 ;  /* 0x000001001c297836 */ /* 0x000fc40000000000 */
[C---:B------:R-:W-:Y:S02]  /*1ea0*/  VIADD R7, R28.reuse, 0x120 ;  /* 0x000001201c077836 */ /* 0x040fe40000000000 */
[C---:B------:R-:W-:Y:S02]  /*1eb0*/  VIADD R40, R28.reuse, 0x240 ;  /* 0x000002401c287836 */ /* 0x040fe40000000000 */
[----:B--2---:R-:W-:Y:S02]  /*1ec0*/  IMAD.MOV.U32 R4, RZ, RZ, R0 ;  /* 0x000000ffff047224 */ /* 0x004fe400078e0000 */
[----:B------:R-:W2:Y:S01]  /*1ed0*/  @!P1 LDG.E R0, desc[UR12][R2.64] ;  /* 0x0000000c02009981 */ /* 0x000ea2000c1e1900 */
[----:B------:R-:W-:Y:S01]  /*1ee0*/  ISETP.GE.U32.AND P1, PT, R5, UR7, PT ;  /* 0x0000000705007c0c */ /* 0x000fe2000bf26070 */
[----:B------:R-:W-:Y:S02]  /*1ef0*/  IMAD.MOV.U32 R8, RZ, RZ, R4 ;  /* 0x000000ffff087224 */ /* 0x000fe400078e0004 */
[----:B------:R-:W-:-:S02]  /*1f00*/  VIADD R5, R28, 0x140 ;  /* 0x000001401c057836 */ /* 0x000fc40000000000 */
[--C-:B------:R-:W-:Y:S02]  /*1f10*/  IMAD.MOV.U32 R10, RZ, RZ, R4.reuse ;  /* 0x000000ffff0a7224 */ /* 0x100fe400078e0004 */
[----:B------:R-:W3:Y:S01]  /*1f20*/  @!P3 LDG.E R8, desc[UR12][R2.64+0x100] ;  /* 0x0001000c0208b981 */ /* 0x000ee2000c1e1900 */
[----:B------:R-:W-:Y:S01]  /*1f30*/  ISETP.GE.U32.AND P3, PT, R5, UR7, PT ;  /* 0x0000000705007c0c */ /* 0x000fe2000bf66070 */
[C---:B------:R-:W-:Y:S02]  /*1f40*/  VIADD R5, R28.reuse, 0x160 ;  /* 0x000001601c057836 */ /* 0x040fe40000000000 */
[--C-:B------:R-:W-:Y:S01]  /*1f50*/  IMAD.MOV.U32 R12, RZ, RZ, R4.reuse ;  /* 0x000000ffff0c7224 */ /* 0x100fe200078e0004 */
[----:B------:R-:W4:Y:S01]  /*1f60*/  @!P4 LDG.E R10, desc[UR12][R2.64+0x180] ;  /* 0x0001800c020ac981 */ /* 0x000f22000c1e1900 */
[----:B------:R-:W-:Y:S01]  /*1f70*/  IMAD.MOV.U32 R14, RZ, RZ, R4 ;  /* 0x000000ffff0e7224 */ /* 0x000fe200078e0004 */
[----:B------:R-:W-:Y:S01]  /*1f80*/  ISETP.GE.U32.AND P4, PT, R5, UR7, PT ;  /* 0x0000000705007c0c */ /* 0x000fe2000bf86070 */
[----:B------:R-:W-:-:S02]  /*1f90*/  VIADD R5, R28, 0x180 ;  /* 0x000001801c057836 */ /* 0x000fc40000000000 */
[--C-:B------:R-:W-:Y:S01]  /*1fa0*/  IMAD.MOV.U32 R6, RZ, RZ, R4.reuse ;  /* 0x000000ffff067224 */ /* 0x100fe200078e0004 */
[----:B------:R-:W5:Y:S01]  /*1fb0*/  @!P5 LDG.E R12, desc[UR12][R2.64+0x200] ;  /* 0x0002000c020cd981 */ /* 0x000f62000c1e1900 */
[----:B------:R-:W-:Y:S01]  /*1fc0*/  ISETP.GE.U32.AND P5, PT, R41, UR7, PT ;  /* 0x0000000729007c0c */ /* 0x000fe2000bfa6070 */
[--C-:B------:R-:W-:Y:S02]  /*1fd0*/  IMAD.MOV.U32 R16, RZ, RZ, R4.reuse ;  /* 0x000000ffff107224 */ /* 0x100fe400078e0004 */
[----:B------:R-:W5:Y:S01]  /*1fe0*/  @!P6 LDG.E R14, desc[UR12][R2.64+0x280] ;  /* 0x0002800c020ee981 */ /* 0x000f62000c1e1900 */
[----:B------:R-:W-:Y:S01]  /*1ff0*/  ISETP.GE.U32.AND P6, PT, R5, UR7, PT ;  /* 0x0000000705007c0c */ /* 0x000fe2000bfc6070 */
[----:B------:R-:W-:Y:S02]  /*2000*/  VIADD R5, R28, 0x1a0 ;  /* 0x000001a01c057836 */ /* 0x000fe40000000000 */
[----:B------:R-:W5:Y:S01]  /*2010*/  @!P2 LDG.E R6, desc[UR12][R2.64+0x80] ;  /* 0x0000800c0206a981 */ /* 0x000f62000c1e1900 */
[----:B------:R-:W-:Y:S01]  /*2020*/  ISETP.GE.U32.AND P2, PT, R7, UR7, PT ;  /* 0x0000000707007c0c */ /* 0x000fe2000bf46070 */
[----:B------:R-:W-:-:S02]  /*2030*/  IMAD.MOV.U32 R18, RZ, RZ, R4 ;  /* 0x000000ffff127224 */ /* 0x000fc400078e0004 */
[--C-:B------:R-:W-:Y:S01]  /*2040*/  IMAD.MOV.U32 R20, RZ, RZ, R4.reuse ;  /* 0x000000ffff147224 */ /* 0x100fe200078e0004 */
[----:B------:R-:W5:Y:S01]  /*2050*/  @!P0 LDG.E R16, desc[UR12][R2.64+0x300] ;  /* 0x0003000c02108981 */ /* 0x000f62000c1e1900 */
[----:B------:R-:W-:Y:S01]  /*2060*/  ISETP.GE.U32.AND P0, PT, R5, UR7, PT ;  /* 0x0000000705007c0c */ /* 0x000fe2000bf06070 */
[C---:B------:R-:W-:Y:S02]  /*2070*/  VIADD R7, R28.reuse, 0x1c0 ;  /* 0x000001c01c077836 */ /* 0x040fe40000000000 */
[C---:B------:R-:W-:Y:S01]  /*2080*/  VIADD R5, R28.reuse, 0x1e0 ;  /* 0x000001e01c057836 */ /* 0x040fe20000000000 */
[----:B------:R-:W5:Y:S01]  /*2090*/  @!P1 LDG.E R18, desc[UR12][R2.64+0x380] ;  /* 0x0003800c02129981 */ /* 0x000f62000c1e1900 */
[--C-:B------:R-:W-:Y:S01]  /*20a0*/  IMAD.MOV.U32 R22, RZ, RZ, R4.reuse ;  /* 0x000000ffff167224 */ /* 0x100fe200078e0004 */
[----:B------:R-:W-:Y:S01]  /*20b0*/  ISETP.GE.U32.AND P1, PT, R7, UR7, PT ;  /* 0x0000000707007c0c */ /* 0x000fe2000bf26070 */
[--C-:B------:R-:W-:Y:S01]  /*20c0*/  IMAD.MOV.U32 R24, RZ, RZ, R4.reuse ;  /* 0x000000ffff187224 */ /* 0x100fe200078e0004 */
[----:B------:R-:W5:Y:S01]  /*20d0*/  @!P5 LDG.E R20, desc[UR12][R2.64+0x400] ;  /* 0x0004000c0214d981 */ /* 0x000f62000c1e1900 */
[----:B------:R-:W-:Y:S01]  /*20e0*/  IMAD.MOV.U32 R30, RZ, RZ, R4 ;  /* 0x000000ffff1e7224 */ /* 0x000fe200078e0004 */
[----:B------:R-:W-:Y:S01]  /*20f0*/  ISETP.GE.U32.AND P5, PT, R5, UR7, PT ;  /* 0x0000000705007c0c */ /* 0x000fe2000bfa6070 */
[C---:B------:R-:W-:Y:S01]  /*2100*/  VIADD R5, R28.reuse, 0x200 ;  /* 0x000002001c057836 */ /* 0x040fe20000000000 */
[----:B------:R-:W5:Y:S01]  /*2110*/  @!P2 LDG.E R22, desc[UR12][R2.64+0x480] ;  /* 0x0004800c0216a981 */ /* 0x000f62000c1e1900 */
[----:B------:R-:W-:-:S03]  /*2120*/  VIADD R7, R28, 0x220 ;  /* 0x000002201c077836 */ /* 0x000fc60000000000 */
[----:B------:R-:W5:Y:S01]  /*2130*/  @!P3 LDG.E R24, desc[UR12][R2.64+0x500] ;  /* 0x0005000c0218b981 */ /* 0x000f62000c1e1900 */
[----:B------:R-:W-:Y:S02]  /*2140*/  ISETP.GE.U32.AND P2, PT, R5, UR7, PT ;  /* 0x0000000705007c0c */ /* 0x000fe4000bf46070 */
[----:B------:R-:W-:Y:S01]  /*2150*/  ISETP.GE.U32.AND P3, PT, R7, UR7, PT ;  /* 0x0000000707007c0c */ /* 0x000fe2000bf66070 */
[----:B------:R-:W5:Y:S01]  /*2160*/  @!P4 LDG.E R30, desc[UR12][R2.64+0x580] ;  /* 0x0005800c021ec981 */ /* 0x000f62000c1e1900 */
[----:B------:R-:W-:Y:S01]  /*2170*/  ISETP.GE.U32.AND P4, PT, R40, UR7, PT ;  /* 0x0000000728007c0c */ /* 0x000fe2000bf86070 */
[--C-:B------:R-:W-:Y:S02]  /*2180*/  IMAD.MOV.U32 R32, RZ, RZ, R4.reuse ;  /* 0x000000ffff207224 */ /* 0x100fe400078e0004 */
[--C-:B------:R-:W-:Y:S02]  /*2190*/  IMAD.MOV.U32 R34, RZ, RZ, R4.reuse ;  /* 0x000000ffff227224 */ /* 0x100fe400078e0004 */
[----:B------:R-:W-:-:S02]  /*21a0*/  IMAD.MOV.U32 R38, RZ, RZ, R4 ;  /* 0x000000ffff267224 */ /* 0x000fc400078e0004 */
[--C-:B------:R-:W-:Y:S01]  /*21b0*/  IMAD.MOV.U32 R42, RZ, RZ, R4.reuse ;  /* 0x000000ffff2a7224 */ /* 0x100fe200078e0004 */
[----:B------:R-:W5:Y:S01]  /*21c0*/  @!P6 LDG.E R32, desc[UR12][R2.64+0x600] ;  /* 0x0006000c0220e981 */ /* 0x000f62000c1e1900 */
[--C-:B------:R-:W-:Y:S02]  /*21d0*/  IMAD.MOV.U32 R44, RZ, RZ, R4.reuse ;  /* 0x000000ffff2c7224 */ /* 0x100fe400078e0004 */
[----:B------:R-:W-:Y:S01]  /*21e0*/  IMAD.MOV.U32 R5, RZ, RZ, R4 ;  /* 0x000000ffff057224 */ /* 0x000fe200078e0004 */
[----:B------:R-:W5:Y:S04]  /*21f0*/  @!P0 LDG.E R34, desc[UR12][R2.64+0x680] ;  /* 0x0006800c02228981 */ /* 0x000f68000c1e1900 */
[----:B------:R-:W5:Y:S04]  /*2200*/  @!P1 LDG.E R38, desc[UR12][R2.64+0x700] ;  /* 0x0007000c02269981 */ /* 0x000f68000c1e1900 */
[----:B------:R-:W5:Y:S04]  /*2210*/  @!P5 LDG.E R42, desc[UR12][R2.64+0x780] ;  /* 0x0007800c022ad981 */ /* 0x000f68000c1e1900 */
[----:B------:R-:W5:Y:S04]  /*2220*/  @!P2 LDG.E R44, desc[UR12][R2.64+0x800] ;  /* 0x0008000c022ca981 */ /* 0x000f68000c1e1900 */
[----:B------:R-:W5:Y:S04]  /*2230*/  @!P3 LDG.E R5, desc[UR12][R2.64+0x880] ;  /* 0x0008800c0205b981 */ /* 0x000f68000c1e1900 */
[----:B------:R-:W5:Y:S01]  /*2240*/  @!P4 LDG.E R4, desc[UR12][R2.64+0x900] ;  /* 0x0009000c0204c981 */ /* 0x000f62000c1e1900 */
[----:B------:R-:W0:Y:S01]  /*2250*/  S2R R35, SR_LANEID ;  /* 0x0000000000237919 */ /* 0x000e220000000000 */
[----:B------:R-:W1:Y:S01]  /*2260*/  S2UR UR5, SR_CgaCtaId ;  /* 0x00000000000579c3 */ /* 0x000e620000008800 */
[----:B------:R-:W-:Y:S01]  /*2270*/  SHF.R.U32.HI R36, RZ, 0x5, R43 ;  /* 0x00000005ff247819 */ /* 0x000fe2000001162b */
[----:B------:R-:W-:-:S02]  /*2280*/  UMOV UR4, 0x400 ;  /* 0x0000040000047882 */ /* 0x000fc40000000000 */
[----:B-1----:R-:W-:Y:S02]  /*2290*/  ULEA UR4, UR5, UR4, 0x18 ;  /* 0x0000000405047291 */ /* 0x002fe4000f8ec0ff */
[----:B0-----:R-:W-:-:S05]  /*22a0*/  IMAD R27, R36, 0x260, R35 ;  /* 0x00000260241b7824 */ /* 0x001fca00078e0223 */
[----:B------:R-:W-:-:S05]  /*22b0*/  LEA R27, R27, UR4, 0x2 ;  /* 0x000000041b1b7c11 */ /* 0x000fca000f8e10ff */
[----:B------:R-:W-:Y:S01]  /*22c0*/  IMAD R26, R35, 0x48, R27 ;  /* 0x00000048231a7824 */ /* 0x000fe200078e021b */
[----:B------:R-:W-:Y:S01]  /*22d0*/  UISETP.NE.AND UP0, UPT, UR6, URZ, UPT ;  /* 0x000000ff0600728c */ /* 0x000fe2000bf05270 */
        /* <DEDUP_REMOVED lines=41> */
[----:B0-----:R-:W-:Y:S02]  /*2570*/  IADD3 R8, PT, PT, R23, R24, R25 ;  /* 0x0000001817087210 */ /* 0x001fe40007ffe019 */
[----:B------:R-:W-:Y:S02]  /*2580*/  ISETP.NE.AND P1, PT, R35, 0x1f, PT ;  /* 0x0000001f2300780c */ /* 0x000fe40003f25270 */
[----:B------:R-:W-:Y:S02]  /*2590*/  IADD3 R8, PT, PT, R33, R34, R8 ;  /* 0x0000002221087210 */ /* 0x000fe40007ffe008 */
[----:B------:R-:W-:Y:S02]  /*25a0*/  ISETP.NE.AND P2, PT, R36, 0xc, PT ;  /* 0x0000000c2400780c */ /* 0x000fe40003f45270 */
[----:B------:R-:W-:Y:S02]  /*25b0*/  IADD3 R8, PT, PT, R31, R32, R8 ;  /* 0x000000201f087210 */ /* 0x000fe40007ffe008 */
[----:B------:R-:W-:-:S02]  /*25c0*/  ISETP.GE.U32.AND P3, PT, R43, 0x20, PT ;  /* 0x000000202b00780c */ /* 0x000fc40003f66070 */
        /* <DEDUP_REMOVED lines=29> */
[----:B------:R-:W-:-:S03]  /*27a0*/  IMAD.IADD R11, R11, 0x1, R10 ;  /* 0x000000010b0b7824 */ /* 0x000fc600078e020a */
        /* <DEDUP_REMOVED lines=16> */
[----:B------:R-:W-:-:S04]  /*28b0*/  ISETP.NE.AND P0, PT, R36, 0x8, PT ;  /* 0x000000082400780c */ /* 0x000fc80003f05270 */
[----:B------:R-:W-:Y:S02]  /*28c0*/  SEL R8, R15, R8, !P0 ;  /* 0x000000080f087207 */ /* 0x000fe40004000000 */
[----:B------:R-:W-:Y:S02]  /*28d0*/  ISETP.NE.AND P0, PT, R36, 0xa, PT ;  /* 0x0000000a2400780c */ /* 0x000fe40003f05270 */
[----:B------:R-:W-:Y:S02]  /*28e0*/  SEL R8, R16, R8, !P1 ;  /* 0x0000000810087207 */ /* 0x000fe40004800000 */
[----:B------:R-:W-:Y:S02]  /*28f0*/  ISETP.NE.AND P1, PT, R36, 0xb, PT ;  /* 0x0000000b2400780c */ /* 0x000fe40003f25270 */
[----:B------:R-:W-:Y:S02]  /*2900*/  SEL R8, R17, R8, !P0 ;  /* 0x0000000811087207 */ /* 0x000fe40004000000 */
[----:B------:R-:W-:-:S02]  /*2910*/  ISETP.NE.AND P0, PT, R35, RZ, PT ;  /* 0x000000ff2300720c */ /* 0x000fc40003f05270 */
[----:B------:R-:W-:Y:S01]  /*2920*/  SEL R8, R18, R8, !P1 ;  /* 0x0000000812087207 */ /* 0x000fe20004800000 */
[----:B------:R-:W-:Y:S01]  /*2930*/  @!P2 IMAD.IADD R8, R19, 0x1, R18 ;  /* 0x000000011308a824 */ /* 0x000fe200078e0212 */
[----:B------:R-:W-:Y:S02]  /*2940*/  SEL R9, R37, RZ, P0 ;  /* 0x000000ff25097207 */ /* 0x000fe40000000000 */
[----:B------:R-:W-:-:S03]  /*2950*/  ISETP.NE.AND P0, PT, R43, RZ, PT ;  /* 0x000000ff2b00720c */ /* 0x000fc60003f05270 */
[----:B------:R-:W-:-:S05]  /*2960*/  @P3 IMAD.IADD R37, R8, 0x1, R9 ;  /* 0x0000000108253824 */ /* 0x000fca00078e0209 */
[----:B------:R-:W-:Y:S01]  /*2970*/  SEL R8, R37, RZ, P0 ;  /* 0x000000ff25087207 */ /* 0x000fe20000000000 */
[----:B------:R-:W-:Y:S06]  /*2980*/  BRA `(.L_x_18) ;  /* 0x0000000c005c7947 */ /* 0x000fec0003800000 */
.L_x_17:
[----:B0-----:R-:W-:Y:S02]  /*2990*/  IADD3 R8, PT, PT, R23, R24, R25 ;  /* 0x0000001817087210 */ /* 0x001fe40007ffe019 */
[----:B------:R-:W-:Y:S02]  /*29a0*/  ISETP.NE.AND P1, PT, R35, 0x1f, PT ;  /* 0x0000001f2300780c */ /* 0x000fe40003f25270 */
[----:B------:R-:W-:Y:S02]  /*29b0*/  IADD3 R8, PT, PT, R33, R34, R8 ;  /* 0x0000002221087210 */ /* 0x000fe40007ffe008 */
        /* <DEDUP_REMOVED lines=59> */
[----:B------:R-:W-:Y:S01]  /*2d70*/  ISETP.GT.U32.AND P0, PT, R43, 0x1f, PT ;  /* 0x0000001f2b00780c */ /* 0x000fe20003f04070 */
        /* <DEDUP_REMOVED lines=22> */
.L_x_64:
[----:B------:R-:W-:Y:S05]  /*2ee0*/  @!P0 BRA `(.L_x_21) ;  /* 0x0000000000248947 */ /* 0x000fea0003800000 */
[----:B------:R-:W-:-:S07]  /*2ef0*/  IMAD.MOV.U32 R9, RZ, RZ, 0x1de ;  /* 0x000001deff097424 */ /* 0x000fce00078e00ff */
.L_x_23:
[----:B------:R-:W-:Y:S05]  /*2f00*/  NANOSLEEP R9 ;  /* 0x000000090000735d */ /* 0x000fea0003800000 */
[----:B------:R-:W2:Y:S01]  /*2f10*/  LD.E.64.STRONG.GPU R14, desc[UR12][R16.64+0x100] ;  /* 0x0001000c100e7980 */ /* 0x000ea2000c10fb00 */
[----:B------:R-:W-:Y:S01]  /*2f20*/  UMOV UR5, 0xffffffff ;  /* 0xffffffff00057882 */ /* 0x000fe20000000000 */
[----:B------:R-:W-:Y:S02]  /*2f30*/  SHF.R.U32.HI R9, RZ, 0x1, R9 ;  /* 0x00000001ff097819 */ /* 0x000fe40000011609 */
[----:B--2---:R-:W-:Y:S01]  /*2f40*/  ISETP.NE.AND P0, PT, R14, 0x63, PT ;  /* 0x000000630e00780c */ /* 0x004fe20003f05270 */
[----:B------:R-:W-:-:S12]  /*2f50*/  BRA.DIV UR5, `(.L_x_22) ;  /* 0x0000001a05687947 */ /* 0x000fd8000b800000 */
[----:B------:R-:W-:-:S13]  /*2f60*/  VOTE.ANY P0, !P0 ;  /* 0x0000000000ff7806 */ /* 0x000fda0004000100 */
.L_x_67:
[----:B------:R-:W-:Y:S05]  /*2f70*/  @P0 BRA `(.L_x_23) ;  /* 0xfffffffc00e00947 */ /* 0x000fea000383ffff */
.L_x_21:
[----:B------:R-:W-:Y:S01]  /*2f80*/  UMOV UR5, 0xffffffff ;  /* 0xffffffff00057882 */ /* 0x000fe20000000000 */
[----:B------:R-:W-:Y:S02]  /*2f90*/  ISETP.NE.AND P2, PT, R14, 0x65, PT ;  /* 0x000000650e00780c */ /* 0x000fe40003f45270 */
[----:B------:R-:W-:Y:S11]  /*2fa0*/  BRA.DIV UR5, `(.L_x_24) ;  /* 0x0000001a05747947 */ /* 0x000ff6000b800000 */
[----:B------:R-:W0:Y:S01]  /*2fb0*/  S2R R42, SR_GEMASK ;  /* 0x00000000002a7919 */ /* 0x000e220000003c00 */
[----:B------:R-:W-:Y:S01]  /*2fc0*/  VOTE.ANY R8, PT, !P2 ;  /* 0x0000000000087806 */ /* 0x000fe200050e0100 */
[----:B------:R-:W-:-:S03]  /*2fd0*/  VIADD R19, R35, 0x2 ;  /* 0x0000000223137836 */ /* 0x000fc60000000000 */
[----:B0-----:R-:W-:-:S05]  /*2fe0*/  LOP3.LUT R8, R8, 0x80000000, R42, 0xec, !PT ;  /* 0x8000000008087812 */ /* 0x001fca00078eec2a */
[----:B------:R-:W-:-:S05]  /*2ff0*/  VIADD R9, R8, 0xffffffff ;  /* 0xffffffff08097836 */ /* 0x000fca0000000000 */
[----:B------:R-:W-:-:S04]  /*3000*/  LOP3.LUT R9, R8, R9, RZ, 0xc, !PT ;  /* 0x0000000908097212 */ /* 0x000fc800078e0cff */
[----:B------:R0:W1:Y:S02]  /*3010*/  POPC R38, R9 ;  /* 0x0000000900267309 */ /* 0x0000640000000000 */
[C---:B0-----:R-:W-:Y:S01]  /*3020*/  VIADD R9, R35.reuse, 0x4 ;  /* 0x0000000423097836 */ /* 0x041fe20000000000 */
[----:B-1----:R-:W0:Y:S01]  /*3030*/  SHFL.DOWN PT, R16, R15, 0x1, R38 ;  /* 0x082000000f107989 */ /* 0x002e2200000e0026 */
[----:B------:R-:W-:-:S04]  /*3040*/  ISETP.GE.AND P0, PT, R35, R38, PT ;  /* 0x000000262300720c */ /* 0x000fc80003f06270 */
[----:B0-----:R-:W-:Y:S02]  /*3050*/  SEL R16, R16, RZ, !P0 ;  /* 0x000000ff10107207 */ /* 0x001fe40004000000 */
[----:B------:R-:W-:-:S03]  /*3060*/  ISETP.GT.AND P0, PT, R19, R38, PT ;  /* 0x000000261300720c */ /* 0x000fc60003f04270 */
[----:B------:R-:W-:Y:S02]  /*3070*/  IMAD.IADD R17, R16, 0x1, R15 ;  /* 0x0000000110117824 */ /* 0x000fe400078e020f */
[----:B------:R-:W-:-:S03]  /*3080*/  VIADD R15, R35, 0x10 ;  /* 0x00000010230f7836 */ /* 0x000fc60000000000 */
[----:B------:R-:W0:Y:S02]  /*3090*/  SHFL.DOWN PT, R16, R17, 0x2, R38 ;  /* 0x0840000011107989 */ /* 0x000e2400000e0026 */
[-C--:B------:R-:W-:Y:S02]  /*30a0*/  ISETP.GT.AND P2, PT, R15, R38.reuse, PT ;  /* 0x000000260f00720c */ /* 0x080fe40003f44270 */
[----:B0-----:R-:W-:Y:S02]  /*30b0*/  SEL R16, R16, RZ, !P0 ;  /* 0x000000ff10107207 */ /* 0x001fe40004000000 */
[----:B------:R-:W-:Y:S01]  /*30c0*/  ISETP.GT.AND P0, PT, R9, R38, PT ;  /* 0x000000260900720c */ /* 0x000fe20003f04270 */
[----:B------:R-:W-:Y:S02]  /*30d0*/  VIADD R9, R35, 0x8 ;  /* 0x0000000823097836 */ /* 0x000fe40000000000 */
[----:B------:R-:W-:-:S05]  /*30e0*/  IMAD.IADD R19, R17, 0x1, R16 ;  /* 0x0000000111137824 */ /* 0x000fca00078e0210 */
[----:B------:R-:W0:Y:S02]  /*30f0*/  SHFL.DOWN PT, R16, R19, 0x4, R38 ;  /* 0x0880000013107989 */ /* 0x000e2400000e0026 */
[----:B0-----:R-:W-:Y:S02]  /*3100*/  SEL R16, R16, RZ, !P0 ;  /* 0x000000ff10107207 */ /* 0x001fe40004000000 */
[----:B------:R-:W-:Y:S02]  /*3110*/  ISETP.GT.AND P0, PT, R9, R38, PT ;  /* 0x000000260900720c */ /* 0x000fe40003f04270 */
[----:B------:R-:W0:Y:S01]  /*3120*/  LDC.64 R8, c[0x0][0x390] ;  /* 0x0000e400ff087b82 */ /* 0x000e220000000a00 */
[----:B------:R-:W-:-:S05]  /*3130*/  IMAD.IADD R37, R19, 0x1, R16 ;  /* 0x0000000113257824 */ /* 0x000fca00078e0210 */
[----:B------:R-:W1:Y:S01]  /*3140*/  SHFL.DOWN PT, R16, R37, 0x8, R38 ;  /* 0x0900000025107989 */ /* 0x000e6200000e0026 */
[----:B0-----:R-:W-:Y:S02]  /*3150*/  IADD3 R36, P3, PT, R8, 0x100, RZ ;  /* 0x0000010008247810 */ /* 0x001fe40007f7e0ff */
[----:B-1----:R-:W-:Y:S02]  /*3160*/  SEL R16, R16, RZ, !P0 ;  /* 0x000000ff10107207 */ /* 0x002fe40004000000 */
[----:B------:R-:W-:-:S03]  /*3170*/  ISETP.NE.AND P0, PT, R14, 0x65, PT ;  /* 0x000000650e00780c */ /* 0x000fc60003f05270 */
[----:B------:R-:W-:Y:S02]  /*3180*/  IMAD.IADD R17, R37, 0x1, R16 ;  /* 0x0000000125117824 */ /* 0x000fe400078e0210 */
[----:B------:R-:W-:-:S03]  /*3190*/  IMAD.X R37, RZ, RZ, R9, P3 ;  /* 0x000000ffff257224 */ /* 0x000fc600018e0609 */
[----:B------:R-:W0:Y:S05]  /*31a0*/  SHFL.DOWN PT, R16, R17, 0x10, R38 ;  /* 0x0a00000011107989 */ /* 0x000e2a00000e0026 */
[----:B------:R-:W-:Y:S02]  /*31b0*/  VOTE.ALL P0, P0 ;  /* 0x0000000000ff7806 */ /* 0x000fe40000000000 */
[----:B0-----:R-:W-:-:S05]  /*31c0*/  SEL R16, R16, RZ, !P2 ;  /* 0x000000ff10107207 */ /* 0x001fca0005000000 */
[----:B------:R-:W-:-:S07]  /*31d0*/  IMAD.IADD R19, R17, 0x1, R16 ;  /* 0x0000000111137824 */ /* 0x000fce00078e0210 */
.L_x_76:
[----:B------:R-:W-:Y:S05]  /*31e0*/  @!P0 BRA `(.L_x_25) ;  /* 0x0000000000e48947 */ /* 0x000fea0003800000 */
[----:B------:R-:W-:-:S07]  /*31f0*/  IMAD.MOV.U32 R38, RZ, RZ, 0x1de ;  /* 0x000001deff267424 */ /* 0x000fce00078e00ff */
.L_x_31:
        /* <DEDUP_REMOVED lines=10> */
.L_x_79:
[----:B------:R-:W-:Y:S05]  /*32a0*/  @!P0 BRA `(.L_x_27) ;  /* 0x0000000000248947 */ /* 0x000fea0003800000 */
[----:B------:R-:W-:-:S07]  /*32b0*/  IMAD.MOV.U32 R9, RZ, RZ, R38 ;  /* 0x000000ffff097224 */ /* 0x000fce00078e0026 */
.L_x_29:
[----:B------:R-:W-:Y:S05]  /*32c0*/  NANOSLEEP R9 ;  /* 0x000000090000735d */ /* 0x000fea0003800000 */
[----:B------:R-:W2:Y:S01]  /*32d0*/  LD.E.64.STRONG.GPU R14, desc[UR12][R16.64+-0x100] ;  /* 0xffff000c100e7980 */ /* 0x000ea2000c10fb00 */
[----:B------:R-:W-:Y:S01]  /*32e0*/  UMOV UR5, 0xffffffff ;  /* 0xffffffff00057882 */ /* 0x000fe20000000000 */
[----:B------:R-:W-:Y:S02]  /*32f0*/  SHF.R.U32.HI R9, RZ, 0x1, R9 ;  /* 0x00000001ff097819 */ /* 0x000fe40000011609 */
[----:B--2---:R-:W-:Y:S01]  /*3300*/  ISETP.NE.AND P0, PT, R14, 0x63, PT ;  /* 0x000000630e00780c */ /* 0x004fe20003f05270 */
[----:B------:R-:W-:-:S12]  /*3310*/  BRA.DIV UR5, `(.L_x_28) ;  /* 0x0000001a05c07947 */ /* 0x000fd8000b800000 */
[----:B------:R-:W-:-:S13]  /*3320*/  VOTE.ANY P0, !P0 ;  /* 0x0000000000ff7806 */ /* 0x000fda0004000100 */
.L_x_82:
[----:B------:R-:W-:Y:S05]  /*3330*/  @P0 BRA `(.L_x_29) ;  /* 0xfffffffc00e00947 */ /* 0x000fea000383ffff */
.L_x_27:
[----:B------:R-:W-:Y:S01]  /*3340*/  UMOV UR5, 0xffffffff ;  /* 0xffffffff00057882 */ /* 0x000fe20000000000 */
[----:B------:R-:W-:Y:S02]  /*3350*/  ISETP.NE.AND P0, PT, R14, 0x65, PT ;  /* 0x000000650e00780c */ /* 0x000fe40003f05270 */
[----:B------:R-:W-:Y:S11]  /*3360*/  BRA.DIV UR5, `(.L_x_30) ;  /* 0x0000001a05cc7947 */ /* 0x000ff6000b800000 */
[----:B------:R-:W-:Y:S01]  /*3370*/  VOTE.ANY R8, PT, !P0 ;  /* 0x0000000000087806 */ /* 0x000fe200040e0100 */
[----:B------:R-:W-:-:S03]  /*3380*/  VIADD R18, R18, 0xffffffe0 ;  /* 0xffffffe012127836 */ /* 0x000fc60000000000 */
[----:B------:R-:W-:-:S05]  /*3390*/  LOP3.LUT R8, R8, 0x80000000, R42, 0xec, !PT ;  /* 0x8000000008087812 */ /* 0x000fca00078eec2a */
[----:B------:R-:W-:-:S05]  /*33a0*/  VIADD R9, R8, 0xffffffff ;  /* 0xffffffff08097836 */ /* 0x000fca0000000000 */
[----:B------:R-:W-:Y:S01]  /*33b0*/  LOP3.LUT R9, R8, R9, RZ, 0xc, !PT ;  /* 0x0000000908097212 */ /* 0x000fe200078e0cff */
[----:B------:R-:W-:-:S05]  /*33c0*/  VIADD R8, R35, 0x2 ;  /* 0x0000000223087836 */ /* 0x000fca0000000000 */
[----:B------:R-:W0:Y:S02]  /*33d0*/  POPC R9, R9 ;  /* 0x0000000900097309 */ /* 0x000e240000000000 */
[----:B0-----:R-:W0:Y:S01]  /*33e0*/  SHFL.DOWN PT, R16, R15, 0x1, R9 ;  /* 0x082000000f107989 */ /* 0x001e2200000e0009 */
[----:B------:R-:W-:-:S04]  /*33f0*/  ISETP.GE.AND P0, PT, R35, R9, PT ;  /* 0x000000092300720c */ /* 0x000fc80003f06270 */
[----:B0-----:R-:W-:Y:S02]  /*3400*/  SEL R16, R16, RZ, !P0 ;  /* 0x000000ff10107207 */ /* 0x001fe40004000000 */
[----:B------:R-:W-:Y:S01]  /*3410*/  ISETP.GT.AND P0, PT, R8, R9, PT ;  /* 0x000000090800720c */ /* 0x000fe20003f04270 */
[----:B------:R-:W-:Y:S02]  /*3420*/  VIADD R8, R35, 0x4 ;  /* 0x0000000423087836 */ /* 0x000fe40000000000 */
[----:B------:R-:W-:-:S05]  /*3430*/  IMAD.IADD R44, R16, 0x1, R15 ;  /* 0x00000001102c7824 */ /* 0x000fca00078e020f */
[----:B------:R-:W0:Y:S02]  /*3440*/  SHFL.DOWN PT, R16, R44, 0x2, R9 ;  /* 0x084000002c107989 */ /* 0x000e2400000e0009 */
        /* <DEDUP_REMOVED lines=8> */
[----:B------:R-:W-:-:S03]  /*34d0*/  IMAD.IADD R45, R17, 0x1, R16 ;  /* 0x00000001112d7824 */ /* 0x000fc600078e0210 */
[----:B------:R-:W-:Y:S02]  /*34e0*/  ISETP.GT.AND P2, PT, R8, R9, PT ;  /* 0x000000090800720c */ /* 0x000fe40003f44270 */
        /* <DEDUP_REMOVED lines=8> */
.L_x_91:
[----:B------:R-:W-:Y:S05]  /*3570*/  @P0 BRA `(.L_x_31) ;  /* 0xfffffffc00200947 */ /* 0x000fea000383ffff */
.L_x_25:
        /* <DEDUP_REMOVED lines=15> */
.L_x_19:
[----:B------:R-:W-:Y:S05]  /*3670*/  WARPSYNC.ALL ;  /* 0x0000000000007948 */ /* 0x000fea0003800000 */
[----:B------:R-:W0:Y:S08]  /*3680*/  S2UR UR5, SR_CgaCtaId ;  /* 0x00000000000579c3 */ /* 0x000e300000008800 */
[----:B------:R-:W-:Y:S01]  /*3690*/  BAR.SYNC.DEFER_BLOCKING 0x0 ;  /* 0x0000000000007b1d */ /* 0x000fe20000010000 */
[----:B------:R-:W-:-:S05]  /*36a0*/  ISETP.NE.AND P0, PT, R43, RZ, PT ;  /* 0x000000ff2b00720c */ /* 0x000fca0003f05270 */
[----:B------:R-:W-:Y:S02]  /*36b0*/  UMOV UR4, 0x400 ;  /* 0x0000040000047882 */ /* 0x000fe40000000000 */
[----:B0-----:R-:W-:-:S09]  /*36c0*/  ULEA UR4, UR5, UR4, 0x18 ;  /* 0x0000000405047291 */ /* 0x001fd2000f8ec0ff */
[----:B------:R-:W0:Y:S02]  /*36d0*/  LDS R9, [UR4+0x54] ;  /* 0x00005404ff097984 */ /* 0x000e240008000800 */
[----:B0-----:R-:W-:-:S05]  /*36e0*/  SEL R9, R9, RZ, P0 ;  /* 0x000000ff09097207 */ /* 0x001fca0000000000 */
[----:B------:R-:W-:-:S07]  /*36f0*/  IMAD.IADD R8, R9, 0x1, R8 ;  /* 0x0000000109087824 */ /* 0x000fce00078e0208 */
.L_x_18:
[----:B------:R-:W-:Y:S01]  /*3700*/  IMAD.IADD R25, R25, 0x1, R8 ;  /* 0x0000000119197824 */ /* 0x000fe200078e0208 */
[----:B------:R-:W-:Y:S01]  /*3710*/  BAR.SYNC.DEFER_BLOCKING 0x0 ;  /* 0x0000000000007b1d */ /* 0x000fe20000010000 */
[----:B------:R-:W-:Y:S01]  /*3720*/  ISETP.NE.AND P0, PT, R43, RZ, PT ;  /* 0x000000ff2b00720c */ /* 0x000fe20003f05270 */
[----:B-1----:R-:W-:Y:S02]  /*3730*/  IMAD.U32 R10, RZ, RZ, UR7 ;  /* 0x00000007ff0a7e24 */ /* 0x002fe4000f8e00ff */
[----:B------:R-:W-:Y:S02]  /*3740*/  IMAD.IADD R24, R24, 0x1, R25 ;  /* 0x0000000118187824 */ /* 0x000fe400078e0219 */
[----:B------:R-:W0:Y:S02]  /*3750*/  LDCU.64 UR8, c[0x0][0x388] ;  /* 0x00007100ff0877ac */ /* 0x000e240008000a00 */
[----:B------:R-:W-:-:S04]  /*3760*/  IMAD.IADD R23, R23, 0x1, R24 ;  /* 0x0000000117177824 */ /* 0x000fc800078e0218 */
[----:B------:R-:W-:-:S04]  /*3770*/  IMAD.IADD R34, R34, 0x1, R23 ;  /* 0x0000000122227824 */ /* 0x000fc800078e0217 */
[----:B------:R-:W-:-:S04]  /*3780*/  IMAD.IADD R33, R33, 0x1, R34 ;  /* 0x0000000121217824 */ /* 0x000fc800078e0222 */
[----:B------:R-:W-:-:S04]  /*3790*/  IMAD.IADD R32, R32, 0x1, R33 ;  /* 0x0000000120207824 */ /* 0x000fc800078e0221 */
[----:B------:R-:W-:Y:S01]  /*37a0*/  IMAD.IADD R31, R31, 0x1, R32 ;  /* 0x000000011f1f7824 */ /* 0x000fe200078e0220 */
[----:B------:R-:W-:Y:S03]  /*37b0*/  STS [R26], R25 ;  /* 0x000000191a007388 */ /* 0x000fe60000000800 */
        /* <DEDUP_REMOVED lines=27> */
[----:B------:R1:W-:Y:S04]  /*3970*/  STS [R26+0x40], R3 ;  /* 0x000040031a007388 */ /* 0x0003e80000000800 */
[----:B------:R-:W-:Y:S04]  /*3980*/  STS [R26+0x44], R9 ;  /* 0x000044091a007388 */ /* 0x000fe80000000800 */
[----:B------:R-:W-:Y:S01]  /*3990*/  STS [R26+0x48], R11 ;  /* 0x0000480b1a007388 */ /* 0x000fe20000000800 */
[----:B------:R-:W-:-:S03]  /*39a0*/  NOP ;  /* 0x0000000000007918 */ /* 0x000fc60000000000 */
[----:B------:R-:W-:Y:S04]  /*39b0*/  LDS R33, [R27] ;  /* 0x000000001b217984 */ /* 0x000fe80000000800 */
[----:B------:R-:W-:Y:S04]  /*39c0*/  LDS R35, [R27+0x80] ;  /* 0x000080001b237984 */ /* 0x000fe80000000800 */
        /* <DEDUP_REMOVED lines=17> */
[----:B------:R2:W-:Y:S01]  /*3ae0*/  @!P0 STS [UR4+0x7b80], R10 ;  /* 0x007b800aff008988 */ /* 0x0005e20008000804 */
[----:B------:R-:W-:Y:S01]  /*3af0*/  BAR.SYNC.DEFER_BLOCKING 0x0 ;  /* 0x0000000000007b1d */ /* 0x000fe20000010000 */
[----:B-1----:R-:W-:-:S05]  /*3b00*/  IADD3 R3, P0, PT, R28, UR10, RZ ;  /* 0x0000000a1c037c10 */ /* 0x002fca000ff1e0ff */
[----:B------:R-:W1:Y:S01]  /*3b10*/  S2R R2, SR_TID.X ;  /* 0x0000000000027919 */ /* 0x000e620000002100 */
[----:B------:R-:W3:Y:S01]  /*3b20*/  LDS R29, [UR4+0x7b80] ;  /* 0x007b8004ff1d7984 */ /* 0x000ee20008000800 */
[C---:B-1----:R-:W-:Y:S02]  /*3b30*/  LOP3.LUT R4, R2.reuse, 0x3e0, RZ, 0xc0, !PT ;  /* 0x000003e002047812 */ /* 0x042fe400078ec0ff */
[----:B------:R-:W-:-:S05]  /*3b40*/  LOP3.LUT R2, R2, 0x1f, RZ, 0xc0, !PT ;  /* 0x0000001f02027812 */ /* 0x000fca00078ec0ff */
[----:B------:R-:W-:Y:S02]  /*3b50*/  IMAD R6, R4, 0x13, R2 ;  /* 0x0000001304067824 */ /* 0x000fe400078e0202 */
[----:B------:R-:W-:Y:S01]  /*3b60*/  IMAD.X R4, RZ, RZ, UR11, P0 ;  /* 0x0000000bff047e24 */ /* 0x000fe200080e06ff */
[C---:B0-----:R-:W-:Y:S01]  /*3b70*/  LEA R2, P0, R3.reuse, UR8, 0x2 ;  /* 0x0000000803027c11 */ /* 0x041fe2000f8010ff */
[C---:B------:R-:W-:Y:S02]  /*3b80*/  VIADD R8, R6.reuse, 0x20 ;  /* 0x0000002006087836 */ /* 0x040fe40000000000 */
[C---:B--2---:R-:W-:Y:S01]  /*3b90*/  VIADD R10, R6.reuse, 0xa0 ;  /* 0x000000a0060a7836 */ /* 0x044fe20000000000 */
[----:B------:R-:W-:Y:S01]  /*3ba0*/  LEA.HI.X R3, R3, UR9, R4, 0x2, P0 ;  /* 0x0000000903037c11 */ /* 0x000fe200080f1404 */
[----:B------:R-:W-:Y:S01]  /*3bb0*/  VIADD R4, R6, 0x40 ;  /* 0x0000004006047836 */ /* 0x000fe20000000000 */
[-C--:B---3--:R-:W-:Y:S02]  /*3bc0*/  ISETP.GE.AND P1, PT, R28, R29.reuse, PT ;  /* 0x0000001d1c00720c */ /* 0x088fe40003f26270 */
[-C--:B------:R-:W-:Y:S01]  /*3bd0*/  ISETP.GE.AND P2, PT, R8, R29.reuse, PT ;  /* 0x0000001d0800720c */ /* 0x080fe20003f46270 */
[----:B------:R-:W-:Y:S01]  /*3be0*/  VIADD R8, R6, 0x60 ;  /* 0x0000006006087836 */ /* 0x000fe20000000000 */
[-C--:B------:R-:W-:Y:S01]  /*3bf0*/  ISETP.GE.AND P3, PT, R4, R29.reuse, PT ;  /* 0x0000001d0400720c */ /* 0x080fe20003f66270 */
[----:B------:R-:W-:Y:S01]  /*3c00*/  VIADD R4, R6, 0x80 ;  /* 0x0000008006047836 */ /* 0x000fe20000000000 */
[----:B------:R-:W-:-:S02]  /*3c10*/  ISETP.GE.AND P6, PT, R10, R29, PT ;  /* 0x0000001d0a00720c */ /* 0x000fc40003fc6270 */
[-C--:B------:R-:W-:Y:S01]  /*3c20*/  ISETP.GE.AND P4, PT, R8, R29.reuse, PT ;  /* 0x0000001d0800720c */ /* 0x080fe20003f86270 */
[----:B------:R-:W-:Y:S01]  /*3c30*/  VIADD R8, R6, 0xc0 ;  /* 0x000000c006087836 */ /* 0x000fe20000000000 */
[-C--:B------:R-:W-:Y:S01]  /*3c40*/  ISETP.GE.AND P5, PT, R4, R29.reuse, PT ;  /* 0x0000001d0400720c */ /* 0x080fe20003fa6270 */
[----:B------:R-:W-:Y:S02]  /*3c50*/  VIADD R4, R6, 0xe0 ;  /* 0x000000e006047836 */ /* 0x000fe40000000000 */
[----:B------:R0:W-:Y:S01]  /*3c60*/  @!P1 STG.E desc[UR12][R2.64], R33 ;  /* 0x0000002102009986 */ /* 0x0001e2000c10190c */
[-C--:B------:R-:W-:Y:S01]  /*3c70*/  ISETP.GE.AND P0, PT, R8, R29.reuse, PT ;  /* 0x0000001d0800720c */ /* 0x080fe20003f06270 */
[----:B------:R-:W-:Y:S01]  /*3c80*/  VIADD R8, R6, 0x140 ;  /* 0x0000014006087836 */ /* 0x000fe20000000000 */
[-C--:B------:R-:W-:Y:S01]  /*3c90*/  ISETP.GE.AND P1, PT, R4, R29.reuse, PT ;  /* 0x0000001d0400720c */ /* 0x080fe20003f26270 */
[----:B------:R-:W-:Y:S01]  /*3ca0*/  VIADD R4, R6, 0x120 ;  /* 0x0000012006047836 */ /* 0x000fe20000000000 */
[----:B------:R0:W-:Y:S04]  /*3cb0*/  @!P3 STG.E desc[UR12][R2.64+0x100], R37 ;  /* 0x000100250200b986 */ /* 0x0001e8000c10190c */
[----:B------:R0:W-:Y:S01]  /*3cc0*/  @!P4 STG.E desc[UR12][R2.64+0x180], R39 ;  /* 0x000180270200c986 */ /* 0x0001e2000c10190c */
[-C--:B------:R-:W-:Y:S01]  /*3cd0*/  ISETP.GE.AND P3, PT, R4, R29.reuse, PT ;  /* 0x0000001d0400720c */ /* 0x080fe20003f66270 */
[----:B------:R-:W-:Y:S01]  /*3ce0*/  VIADD R4, R6, 0x160 ;  /* 0x0000016006047836 */ /* 0x000fe20000000000 */
[-C--:B------:R-:W-:Y:S01]  /*3cf0*/  ISETP.GE.AND P4, PT, R8, R29.reuse, PT ;  /* 0x0000001d0800720c */ /* 0x080fe20003f86270 */
[----:B------:R-:W-:Y:S01]  /*3d00*/  VIADD R8, R6, 0x180 ;  /* 0x0000018006087836 */ /* 0x000fe20000000000 */
[----:B------:R0:W-:Y:S01]  /*3d10*/  @!P2 STG.E desc[UR12][R2.64+0x80], R35 ;  /* 0x000080230200a986 */ /* 0x0001e2000c10190c */
[----:B------:R-:W-:-:S03]  /*3d20*/  ISETP.GE.AND P2, PT, R41, R29, PT ;  /* 0x0000001d2900720c */ /* 0x000fc60003f46270 */
[----:B------:R0:W-:Y:S01]  /*3d30*/  @!P5 STG.E desc[UR12][R2.64+0x200], R43 ;  /* 0x0002002b0200d986 */ /* 0x0001e2000c10190c */
[-C--:B------:R-:W-:Y:S01]  /*3d40*/  ISETP.GE.AND P5, PT, R4, R29.reuse, PT ;  /* 0x0000001d0400720c */ /* 0x080fe20003fa6270 */
[----:B------:R-:W-:Y:S02]  /*3d50*/  VIADD R4, R6, 0x1a0 ;  /* 0x000001a006047836 */ /* 0x000fe40000000000 */
[----:B------:R0:W-:Y:S01]  /*3d60*/  @!P6 STG.E desc[UR12][R2.64+0x280], R45 ;  /* 0x0002802d0200e986 */ /* 0x0001e2000c10190c */
[-C--:B------:R-:W-:Y:S01]  /*3d70*/  ISETP.GE.AND P6, PT, R8, R29.reuse, PT ;  /* 0x0000001d0800720c */ /* 0x080fe20003fc6270 */
[----:B------:R-:W-:Y:S02]  /*3d80*/  VIADD R8, R6, 0x1c0 ;  /* 0x000001c006087836 */ /* 0x000fe40000000000 */
[----:B------:R0:W-:Y:S01]  /*3d90*/  @!P0 STG.E desc[UR12][R2.64+0x300], R0 ;  /* 0x0003000002008986 */ /* 0x0001e2000c10190c */
[----:B------:R-:W-:Y:S01]  /*3da0*/  ISETP.GE.AND P0, PT, R4, R29, PT ;  /* 0x0000001d0400720c */ /* 0x000fe20003f06270 */
[----:B------:R-:W-:-:S02]  /*3db0*/  VIADD R4, R6, 0x1e0 ;  /* 0x000001e006047836 */ /* 0x000fc40000000000 */
[----:B------:R0:W-:Y:S01]  /*3dc0*/  @!P1 STG.E desc[UR12][R2.64+0x380], R31 ;  /* 0x0003801f02009986 */ /* 0x0001e2000c10190c */
[-C--:B------:R-:W-:Y:S01]  /*3dd0*/  ISETP.GE.AND P1, PT, R8, R29.reuse, PT ;  /* 0x0000001d0800720c */ /* 0x080fe20003f26270 */
[C---:B------:R-:W-:Y:S02]  /*3de0*/  VIADD R8, R6.reuse, 0x200 ;  /* 0x0000020006087836 */ /* 0x040fe40000000000 */
[----:B------:R-:W-:Y:S01]  /*3df0*/  VIADD R6, R6, 0x220 ;  /* 0x0000022006067836 */ /* 0x000fe20000000000 */
[----:B------:R0:W-:Y:S01]  /*3e00*/  @!P2 STG.E desc[UR12][R2.64+0x400], R23 ;  /* 0x000400170200a986 */ /* 0x0001e2000c10190c */
[----:B------:R-:W-:-:S03]  /*3e10*/  ISETP.GE.AND P2, PT, R4, R29, PT ;  /* 0x0000001d0400720c */ /* 0x000fc60003f46270 */
[----:B------:R0:W-:Y:S01]  /*3e20*/  @!P3 STG.E desc[UR12][R2.64+0x480], R19 ;  /* 0x000480130200b986 */ /* 0x0001e2000c10190c */
[----:B------:R-:W-:-:S03]  /*3e30*/  ISETP.GE.AND P3, PT, R8, R29, PT ;  /* 0x0000001d0800720c */ /* 0x000fc60003f66270 */
[----:B------:R0:W-:Y:S01]  /*3e40*/  @!P4 STG.E desc[UR12][R2.64+0x500], R21 ;  /* 0x000500150200c986 */ /* 0x0001e2000c10190c */
[----:B------:R-:W-:-:S03]  /*3e50*/  ISETP.GE.AND P4, PT, R6, R29, PT ;  /* 0x0000001d0600720c */ /* 0x000fc60003f86270 */
[----:B------:R0:W-:Y:S01]  /*3e60*/  @!P5 STG.E desc[UR12][R2.64+0x580], R17 ;  /* 0x000580110200d986 */ /* 0x0001e2000c10190c */
[----:B------:R-:W-:-:S03]  /*3e70*/  ISETP.GE.AND P5, PT, R40, R29, PT ;  /* 0x0000001d2800720c */ /* 0x000fc60003fa6270 */
[----:B------:R0:W-:Y:S04]  /*3e80*/  @!P6 STG.E desc[UR12][R2.64+0x600], R15 ;  /* 0x0006000f0200e986 */ /* 0x0001e8000c10190c */
[----:B------:R0:W-:Y:S04]  /*3e90*/  @!P0 STG.E desc[UR12][R2.64+0x680], R13 ;  /* 0x0006800d02008986 */ /* 0x0001e8000c10190c */
[----:B------:R0:W-:Y:S04]  /*3ea0*/  @!P1 STG.E desc[UR12][R2.64+0x700], R11 ;  /* 0x0007000b02009986 */ /* 0x0001e8000c10190c */
[----:B------:R0:W-:Y:S04]  /*3eb0*/  @!P2 STG.E desc[UR12][R2.64+0x780], R9 ;  /* 0x000780090200a986 */ /* 0x0001e8000c10190c */
[----:B------:R0:W-:Y:S04]  /*3ec0*/  @!P3 STG.E desc[UR12][R2.64+0x800], R7 ;  /* 0x000800070200b986 */ /* 0x0001e8000c10190c */
[----:B------:R0:W-:Y:S01]  /*3ed0*/  @!P4 STG.E desc[UR12][R2.64+0x880], R5 ;  /* 0x000880050200c986 */ /* 0x0001e2000c10190c */
[----:B------:R-:W-:Y:S05]  /*3ee0*/  @P5 EXIT ;  /* 0x000000000000594d */ /* 0x000fea0003800000 */
[----:B------:R-:W-:Y:S01]  /*3ef0*/  STG.E desc[UR12][R2.64+0x900], R25 ;  /* 0x0009001902007986 */ /* 0x000fe2000c10190c */
[----:B------:R-:W-:Y:S05]  /*3f00*/  EXIT ;  /* 0x000000000000794d */ /* 0x000fea0003800000 */
.L_x_5:
[----:B------:R-:W-:Y:S01]  /*3f10*/  BSSY B1, `(.L_x_32) ;  /* 0x0000006000017945 */ /* 0x000fe20003800000 */
[----:B------:R-:W-:Y:S01]  /*3f20*/  PLOP3.LUT P0, PT, P0, PT, PT, 0x8, 0x80 ;  /* 0x000000000080781c */ /* 0x000fe2000070e170 */
[----:B------:R-:W-:-:S12]  /*3f30*/  IMAD.MOV.U32 R8, RZ, RZ, -0x1 ;  /* 0xffffffffff087424 */ /* 0x000fd800078e00ff */
[----:B------:R-:W-:Y:S05]  /*3f40*/  WARPSYNC.COLLECTIVE R8, `(.L_x_33) ;  /* 0x0000000008087348 */ /* 0x000fea0003c00000 */
[----:B------:R-:W-:Y:S01]  /*3f50*/  VOTE.ANY P0, P0 ;  /* 0x0000000000ff7806 */ /* 0x000fe20000000100 */
[----:B------:R-:W-:-:S12]  /*3f60*/  ENDCOLLECTIVE ;  /* 0x000000000000791b */ /* 0x000fd80003800000 */
.L_x_33:
[----:B------:R-:W-:Y:S05]  /*3f70*/  BSYNC B1 ;  /* 0x0000000000017941 */ /* 0x000fea0003800000 */
.L_x_32:
[----:B------:R-:W-:Y:S05]  /*3f80*/  BRA `(.L_x_34) ;  /* 0xffffffd000087947 */ /* 0x000fea000383ffff */
.L_x_7:
[----:B------:R-:W-:Y:S01]  /*3f90*/  BSSY B1, `(.L_x_35) ;  /* 0x0000006000017945 */ /* 0x000fe20003800000 */
[----:B------:R-:W-:Y:S01]  /*3fa0*/  PLOP3.LUT P0, PT, P0, PT, PT, 0x8, 0x80 ;  /* 0x000000000080781c */ /* 0x000fe2000070e170 */
[----:B------:R-:W-:-:S12]  /*3fb0*/  IMAD.MOV.U32 R8, RZ, RZ, -0x1 ;  /* 0xffffffffff087424 */ /* 0x000fd800078e00ff */
[----:B------:R-:W-:Y:S05]  /*3fc0*/  WARPSYNC.COLLECTIVE R8, `(.L_x_36) ;  /* 0x0000000008087348 */ /* 0x000fea0003c00000 */
[----:B------:R-:W-:Y:S01]  /*3fd0*/  VOTE.ANY P0, P0 ;  /* 0x0000000000ff7806 */ /* 0x000fe20000000100 */
[----:B------:R-:W-:-:S12]  /*3fe0*/  ENDCOLLECTIVE ;  /* 0x000000000000791b */ /* 0x000fd80003800000 */
.L_x_36:
[----:B------:R-:W-:Y:S05]  /*3ff0*/  BSYNC B1 ;  /* 0x0000000000017941 */ /* 0x000fea0003800000 */
.L_x_35:
[----:B------:R-:W-:Y:S05]  /*4000*/  BRA `(.L_x_37) ;  /* 0xffffffd0000c7947 */ /* 0x000fea000383ffff */
.L_x_9:
[----:B------:R-:W0:Y:S01]  /*4010*/  S2R R45, SR_GEMASK ;  /* 0x00000000002d7919 */ /* 0x000e220000003c00 */
[----:B------:R-:W-:Y:S01]  /*4020*/  BSSY B1, `(.L_x_38) ;  /* 0x0000007000017945 */ /* 0x000fe20003800000 */
[----:B------:R-:W-:Y:S01]  /*4030*/  ISETP.NE.AND P0, PT, R14, 0x65, PT ;  /* 0x000000650e00780c */ /* 0x000fe20003f05270 */
[----:B------:R-:W-:Y:S01]  /*4040*/  IMAD.MOV.U32 R8, RZ, RZ, -0x1 ;  /* 0xffffffffff087424 */ /* 0x000fe200078e00ff */
[----:B------:R-:W-:-:S13]  /*4050*/  PLOP3.LUT P2, PT, P2, PT, PT, 0x8, 0x80 ;  /* 0x000000000080781c */ /* 0x000fda000174e170 */
[----:B0-----:R-:W-:Y:S05]  /*4060*/  WARPSYNC.COLLECTIVE R8, `(.L_x_39) ;  /* 0x0000000008087348 */ /* 0x001fea0003c00000 */
[----:B------:R-:W-:Y:S01]  /*4070*/  VOTE.ANY R8, PT, P2 ;  /* 0x0000000000087806 */ /* 0x000fe200010e0100 */
[----:B0-----:R-:W-:Y:S06]  /*4080*/  ENDCOLLECTIVE ;  /* 0x000000000000791b */ /* 0x001fec0003800000 */
.L_x_39:
[----:B------:R-:W-:Y:S05]  /*4090*/  BSYNC B1 ;  /* 0x0000000000017941 */ /* 0x000fea0003800000 */
.L_x_38:
[----:B------:R-:W-:Y:S01]  /*40a0*/  LOP3.LUT R8, R8, 0x80000000, R45, 0xec, !PT ;  /* 0x8000000008087812 */ /* 0x000fe200078eec2d */
[----:B------:R-:W-:Y:S02]  /*40b0*/  IMAD.MOV.U32 R10, RZ, RZ, 0x1 ;  /* 0x00000001ff0a7424 */ /* 0x000fe400078e00ff */
[----:B------:R-:W-:Y:S02]  /*40c0*/  VIADD R33, R44, 0x2 ;  /* 0x000000022c217836 */ /* 0x000fe40000000000 */
[----:B------:R-:W-:Y:S02]  /*40d0*/  VIADD R9, R8, 0xffffffff ;  /* 0xffffffff08097836 */ /* 0x000fe40000000000 */
[C---:B------:R-:W-:Y:S02]  /*40e0*/  VIADD R32, R44.reuse, 0x4 ;  /* 0x000000042c207836 */ /* 0x040fe40000000000 */
[----:B------:R-:W-:Y:S01]  /*40f0*/  VIADD R19, R44, 0x8 ;  /* 0x000000082c137836 */ /* 0x000fe20000000000 */
[----:B------:R-:W-:Y:S01]  /*4100*/  LOP3.LUT R38, R8, R9, RZ, 0xc, !PT ;  /* 0x0000000908267212 */ /* 0x000fe200078e0cff */
[----:B------:R-:W-:-:S02]  /*4110*/  IMAD.MOV.U32 R8, RZ, RZ, -0x1 ;  /* 0xffffffffff087424 */ /* 0x000fc400078e00ff */
[----:B------:R-:W-:-:S03]  /*4120*/  VIADD R34, R44, 0x10 ;  /* 0x000000102c227836 */ /* 0x000fc60000000000 */
[----:B------:R-:W0:Y:S02]  /*4130*/  POPC R38, R38 ;  /* 0x0000002600267309 */ /* 0x000e240000000000 */
[----:B0-----:R-:W-:-:S07]  /*4140*/  IMAD.MOV.U32 R9, RZ, RZ, R38 ;  /* 0x000000ffff097224 */ /* 0x001fce00078e0026 */
[----:B------:R-:W-:Y:S05]  /*4150*/  WARPSYNC.COLLECTIVE R8, `(.L_x_40) ;  /* 0x0000000008087348 */ /* 0x000fea0003c00000 */
[----:B------:R0:W1:Y:S02]  /*4160*/  SHFL.DOWN P2, R16, R15, R10, R9 ;  /* 0x0800000a0f107389 */ /* 0x0000640000040009 */
[----:B01----:R-:W-:Y:S05]  /*4170*/  ENDCOLLECTIVE ;  /* 0x000000000000791b */ /* 0x003fea0003800000 */
.L_x_40:
[----:B------:R-:W-:Y:S01]  /*4180*/  IMAD.MOV.U32 R10, RZ, RZ, 0x2 ;  /* 0x00000002ff0a7424 */ /* 0x000fe200078e00ff */
[----:B------:R-:W-:-:S04]  /*4190*/  ISETP.GE.AND P2, PT, R44, R38, PT ;  /* 0x000000262c00720c */ /* 0x000fc80003f46270 */
[----:B------:R-:W-:-:S05]  /*41a0*/  SEL R16, R16, RZ, !P2 ;  /* 0x000000ff10107207 */ /* 0x000fca0005000000 */
[----:B------:R-:W-:-:S04]  /*41b0*/  IMAD.IADD R17, R16, 0x1, R15 ;  /* 0x0000000110117824 */ /* 0x000fc800078e020f */
[----:B------:R-:W-:-:S07]  /*41c0*/  IMAD.MOV.U32 R15, RZ, RZ, R17 ;  /* 0x000000ffff0f7224 */ /* 0x000fce00078e0011 */
[----:B------:R-:W-:Y:S05]  /*41d0*/  WARPSYNC.COLLECTIVE R8, `(.L_x_41) ;  /* 0x0000000008087348 */ /* 0x000fea0003c00000 */
[----:B------:R0:W1:Y:S02]  /*41e0*/  SHFL.DOWN P2, R16, R15, R10, R9 ;  /* 0x0800000a0f107389 */ /* 0x0000640000040009 */
[----:B01----:R-:W-:Y:S05]  /*41f0*/  ENDCOLLECTIVE ;  /* 0x000000000000791b */ /* 0x003fea0003800000 */
.L_x_41:
[----:B------:R-:W-:Y:S01]  /*4200*/  IMAD.MOV.U32 R10, RZ, RZ, 0x4 ;  /* 0x00000004ff0a7424 */ /* 0x000fe200078e00ff */
[----:B------:R-:W-:-:S04]  /*4210*/  ISETP.GT.AND P2, PT, R33, R38, PT ;  /* 0x000000262100720c */ /* 0x000fc80003f44270 */
[----:B------:R-:W-:-:S05]  /*4220*/  SEL R16, R16, RZ, !P2 ;  /* 0x000000ff10107207 */ /* 0x000fca0005000000 */
[----:B------:R-:W-:-:S04]  /*4230*/  IMAD.IADD R35, R17, 0x1, R16 ;  /* 0x0000000111237824 */ /* 0x000fc800078e0210 */
[----:B------:R-:W-:-:S07]  /*4240*/  IMAD.MOV.U32 R15, RZ, RZ, R35 ;  /* 0x000000ffff0f7224 */ /* 0x000fce00078e0023 */
[----:B------:R-:W-:Y:S05]  /*4250*/  WARPSYNC.COLLECTIVE R8, `(.L_x_42) ;  /* 0x0000000008087348 */ /* 0x000fea0003c00000 */
[----:B------:R0:W1:Y:S02]  /*4260*/  SHFL.DOWN P2, R16, R15, R10, R9 ;  /* 0x0800000a0f107389 */ /* 0x0000640000040009 */
[----:B01----:R-:W-:Y:S05]  /*4270*/  ENDCOLLECTIVE ;  /* 0x000000000000791b */ /* 0x003fea0003800000 */
.L_x_42:
        /* <DEDUP_REMOVED lines=8> */
.L_x_43:
        /* <DEDUP_REMOVED lines=8> */
.L_x_44:
[----:B------:R-:W0:Y:S01]  /*4380*/  LDC.64 R8, c[0x0][0x390] ;  /* 0x0000e400ff087b82 */ /* 0x000e220000000a00 */
[----:B------:R-:W-:-:S04]  /*4390*/  ISETP.GT.AND P2, PT, R34, R38, PT ;  /* 0x000000262200720c */ /* 0x000fc80003f44270 */
[----:B------:R-:W-:-:S05]  /*43a0*/  SEL R16, R16, RZ, !P2 ;  /* 0x000000ff10107207 */ /* 0x000fca0005000000 */
[----:B------:R-:W-:Y:S01]  /*43b0*/  IMAD.IADD R36, R17, 0x1, R16 ;  /* 0x0000000111247824 */ /* 0x000fe200078e0210 */
[----:B0-----:R-:W-:Y:S01]  /*43c0*/  IADD3 R35, P2, PT, R8, 0x100, RZ ;  /* 0x0000010008237810 */ /* 0x001fe20007f5e0ff */
[----:B------:R-:W-:-:S04]  /*43d0*/  IMAD.MOV.U32 R8, RZ, RZ, -0x1 ;  /* 0xffffffffff087424 */ /* 0x000fc800078e00ff */
[----:B------:R-:W-:-:S08]  /*43e0*/  IMAD.X R37, RZ, RZ, R9, P2 ;  /* 0x000000ffff257224 */ /* 0x000fd000010e0609 */
[----:B------:R-:W-:Y:S05]  /*43f0*/  WARPSYNC.COLLECTIVE R8, `(.L_x_45) ;  /* 0x0000000008087348 */ /* 0x000fea0003c00000 */
[----:B------:R-:W-:Y:S01]  /*4400*/  VOTE.ALL P0, P0 ;  /* 0x0000000000ff7806 */ /* 0x000fe20000000000 */
[----:B------:R-:W-:-:S12]  /*4410*/  ENDCOLLECTIVE ;  /* 0x000000000000791b */ /* 0x000fd80003800000 */
.L_x_45:
[----:B------:R-:W-:Y:S05]  /*4420*/  BRA `(.L_x_46) ;  /* 0xffffffcc00a07947 */ /* 0x000fea000383ffff */
.L_x_11:
[----:B------:R-:W-:Y:S01]  /*4430*/  BSSY B1, `(.L_x_47) ;  /* 0x0000006000017945 */ /* 0x000fe20003800000 */
[----:B------:R-:W-:Y:S01]  /*4440*/  PLOP3.LUT P0, PT, P0, PT, PT, 0x8, 0x80 ;  /* 0x000000000080781c */ /* 0x000fe2000070e170 */
[----:B------:R-:W-:-:S12]  /*4450*/  IMAD.MOV.U32 R8, RZ, RZ, -0x1 ;  /* 0xffffffffff087424 */ /* 0x000fd800078e00ff */
[----:B------:R-:W-:Y:S05]  /*4460*/  WARPSYNC.COLLECTIVE R8, `(.L_x_48) ;  /* 0x0000000008087348 */ /* 0x000fea0003c00000 */
[----:B------:R-:W-:Y:S01]  /*4470*/  VOTE.ANY P0, P0 ;  /* 0x0000000000ff7806 */ /* 0x000fe20000000100 */
[----:B------:R-:W-:-:S12]  /*4480*/  ENDCOLLECTIVE ;  /* 0x000000000000791b */ /* 0x000fd80003800000 */
.L_x_48:
[----:B------:R-:W-:Y:S05]  /*4490*/  BSYNC B1 ;  /* 0x0000000000017941 */ /* 0x000fea0003800000 */
.L_x_47:
[----:B------:R-:W-:Y:S05]  /*44a0*/  BRA `(.L_x_49) ;  /* 0xffffffcc00b07947 */ /* 0x000fea000383ffff */
.L_x_13:
[----:B------:R-:W-:Y:S01]  /*44b0*/  BSSY B1, `(.L_x_50) ;  /* 0x0000006000017945 */ /* 0x000fe20003800000 */
[----:B------:R-:W-:Y:S01]  /*44c0*/  PLOP3.LUT P0, PT, P0, PT, PT, 0x8, 0x80 ;  /* 0x000000000080781c */ /* 0x000fe2000070e170 */
[----:B------:R-:W-:-:S12]  /*44d0*/  IMAD.MOV.U32 R8, RZ, RZ, -0x1 ;  /* 0xffffffffff087424 */ /* 0x000fd800078e00ff */
[----:B------:R-:W-:Y:S05]  /*44e0*/  WARPSYNC.COLLECTIVE R8, `(.L_x_51) ;  /* 0x0000000008087348 */ /* 0x000fea0003c00000 */
[----:B------:R-:W-:Y:S01]  /*44f0*/  VOTE.ANY P0, P0 ;  /* 0x0000000000ff7806 */ /* 0x000fe20000000100 */
[----:B------:R-:W-:-:S12]  /*4500*/  ENDCOLLECTIVE ;  /* 0x000000000000791b */ /* 0x000fd80003800000 */
.L_x_51:
[----:B------:R-:W-:Y:S05]  /*4510*/  BSYNC B1 ;  /* 0x0000000000017941 */ /* 0x000fea0003800000 */
.L_x_50:
[----:B------:R-:W-:Y:S05]  /*4520*/  BRA `(.L_x_52) ;  /* 0xffffffcc00b47947 */ /* 0x000fea000383ffff */
.L_x_15:
[----:B------:R-:W-:Y:S01]  /*4530*/  BSSY B1, `(.L_x_53) ;  /* 0x0000006000017945 */ /* 0x000fe20003800000 */
[----:B------:R-:W-:Y:S01]  /*4540*/  PLOP3.LUT P2, PT, P0, PT, PT, 0x8, 0x80 ;  /* 0x000000000080781c */ /* 0x000fe2000074e170 */
[----:B------:R-:W-:-:S12]  /*4550*/  IMAD.MOV.U32 R8, RZ, RZ, -0x1 ;  /* 0xffffffffff087424 */ /* 0x000fd800078e00ff */
[----:B------:R-:W-:Y:S05]  /*4560*/  WARPSYNC.COLLECTIVE R8, `(.L_x_54) ;  /* 0x0000000008087348 */ /* 0x000fea0003c00000 */
[----:B------:R-:W-:Y:S01]  /*4570*/  VOTE.ANY R8, PT, P2 ;  /* 0x0000000000087806 */ /* 0x000fe200010e0100 */
[----:B------:R-:W-:Y:S06]  /*4580*/  ENDCOLLECTIVE ;  /* 0x000000000000791b */ /* 0x000fec0003800000 */
.L_x_54:
[----:B------:R-:W-:Y:S05]  /*4590*/  BSYNC B1 ;  /* 0x0000000000017941 */ /* 0x000fea0003800000 */
.L_x_53:
[----:B------:R-:W-:Y:S01]  /*45a0*/  LOP3.LUT R8, R8, 0x80000000, R45, 0xec, !PT ;  /* 0x8000000008087812 */ /* 0x000fe200078eec2d */
[----:B------:R-:W-:Y:S02]  /*45b0*/  IMAD.MOV.U32 R10, RZ, RZ, 0x1 ;  /* 0x00000001ff0a7424 */ /* 0x000fe400078e00ff */
[----:B------:R-:W-:Y:S02]  /*45c0*/  VIADD R18, R18, 0xffffffe0 ;  /* 0xffffffe012127836 */ /* 0x000fe40000000000 */
[----:B------:R-:W-:-:S05]  /*45d0*/  VIADD R9, R8, 0xffffffff ;  /* 0xffffffff08097836 */ /* 0x000fca0000000000 */
[----:B------:R-:W-:Y:S01]  /*45e0*/  LOP3.LUT R17, R8, R9, RZ, 0xc, !PT ;  /* 0x0000000908117212 */ /* 0x000fe200078e0cff */
[----:B------:R-:W-:-:S03]  /*45f0*/  IMAD.MOV.U32 R8, RZ, RZ, -0x1 ;  /* 0xffffffffff087424 */ /* 0x000fc600078e00ff */
[----:B------:R0:W1:Y:S04]  /*4600*/  POPC R9, R17 ;  /* 0x0000001100097309 */ /* 0x0000680000000000 */
[----:B01----:R-:W-:Y:S05]  /*4610*/  WARPSYNC.COLLECTIVE R8, `(.L_x_55) ;  /* 0x0000000008087348 */ /* 0x003fea0003c00000 */
[----:B-1----:R1:W2:Y:S02]  /*4620*/  SHFL.DOWN P2, R16, R15, R10, R9 ;  /* 0x0800000a0f107389 */ /* 0x0022a40000040009 */
[----:B012---:R-:W-:Y:S05]  /*4630*/  ENDCOLLECTIVE ;  /* 0x000000000000791b */ /* 0x007fea0003800000 */
.L_x_55:
[----:B------:R-:W-:Y:S01]  /*4640*/  ISETP.GE.AND P0, PT, R44, R9, PT ;  /* 0x000000092c00720c */ /* 0x000fe20003f06270 */
[----:B------:R-:W-:-:S03]  /*4650*/  IMAD.MOV.U32 R10, RZ, RZ, 0x2 ;  /* 0x00000002ff0a7424 */ /* 0x000fc600078e00ff */
[----:B------:R-:W-:Y:S02]  /*4660*/  SEL R16, R16, RZ, !P0 ;  /* 0x000000ff10107207 */ /* 0x000fe40004000000 */
[----:B------:R-:W-:-:S03]  /*4670*/  ISETP.GT.AND P0, PT, R33, R9, PT ;  /* 0x000000092100720c */ /* 0x000fc60003f04270 */
[----:B------:R-:W-:-:S10]  /*4680*/  IMAD.IADD R15, R16, 0x1, R15 ;  /* 0x00000001100f7824 */ /* 0x000fd400078e020f */
[----:B------:R-:W-:Y:S05]  /*4690*/  WARPSYNC.COLLECTIVE R8, `(.L_x_56) ;  /* 0x0000000008087348 */ /* 0x000fea0003c00000 */
[----:B------:R0:W1:Y:S02]  /*46a0*/  SHFL.DOWN P2, R16, R15, R10, R9 ;  /* 0x0800000a0f107389 */ /* 0x0000640000040009 */
[----:B01----:R-:W-:Y:S05]  /*46b0*/  ENDCOLLECTIVE ;  /* 0x000000000000791b */ /* 0x003fea0003800000 */
.L_x_56:
[----:B------:R-:W-:Y:S01]  /*46c0*/  IMAD.MOV.U32 R10, RZ, RZ, 0x4 ;  /* 0x00000004ff0a7424 */ /* 0x000fe200078e00ff */
[----:B------:R-:W-:Y:S02]  /*46d0*/  SEL R16, R16, RZ, !P0 ;  /* 0x000000ff10107207 */ /* 0x000fe40004000000 */
[----:B------:R-:W-:-:S03]  /*46e0*/  ISETP.GT.AND P0, PT, R32, R9, PT ;  /* 0x000000092000720c */ /* 0x000fc60003f04270 */
[----:B------:R-:W-:-:S10]  /*46f0*/  IMAD.IADD R15, R15, 0x1, R16 ;  /* 0x000000010f0f7824 */ /* 0x000fd400078e0210 */
[----:B------:R-:W-:Y:S05]  /*4700*/  WARPSYNC.COLLECTIVE R8, `(.L_x_57) ;  /* 0x0000000008087348 */ /* 0x000fea0003c00000 */
[----:B------:R0:W1:Y:S02]  /*4710*/  SHFL.DOWN P2, R16, R15, R10, R9 ;  /* 0x0800000a0f107389 */ /* 0x0000640000040009 */
[----:B01----:R-:W-:Y:S05]  /*4720*/  ENDCOLLECTIVE ;  /* 0x000000000000791b */ /* 0x003fea0003800000 */
.L_x_57:
[----:B------:R-:W-:Y:S01]  /*4730*/  IMAD.MOV.U32 R10, RZ, RZ, 0x8 ;  /* 0x00000008ff0a7424 */ /* 0x000fe200078e00ff */
[----:B------:R-:W-:Y:S02]  /*4740*/  SEL R16, R16, RZ, !P0 ;  /* 0x000000ff10107207 */ /* 0x000fe40004000000 */
[----:B------:R-:W-:-:S03]  /*4750*/  ISETP.GT.AND P0, PT, R19, R9, PT ;  /* 0x000000091300720c */ /* 0x000fc60003f04270 */
[----:B------:R-:W-:-:S10]  /*4760*/  IMAD.IADD R15, R15, 0x1, R16 ;  /* 0x000000010f0f7824 */ /* 0x000fd400078e0210 */
[----:B------:R-:W-:Y:S05]  /*4770*/  WARPSYNC.COLLECTIVE R8, `(.L_x_58) ;  /* 0x0000000008087348 */ /* 0x000fea0003c00000 */
[----:B------:R0:W1:Y:S02]  /*4780*/  SHFL.DOWN P2, R16, R15, R10, R9 ;  /* 0x0800000a0f107389 */ /* 0x0000640000040009 */
[----:B01----:R-:W-:Y:S05]  /*4790*/  ENDCOLLECTIVE ;  /* 0x000000000000791b */ /* 0x003fea0003800000 */
.L_x_58:
[----:B------:R-:W-:Y:S01]  /*47a0*/  IMAD.MOV.U32 R10, RZ, RZ, 0x10 ;  /* 0x00000010ff0a7424 */ /* 0x000fe200078e00ff */
[----:B------:R-:W-:Y:S02]  /*47b0*/  SEL R16, R16, RZ, !P0 ;  /* 0x000000ff10107207 */ /* 0x000fe40004000000 */
[----:B------:R-:W-:-:S03]  /*47c0*/  ISETP.GT.AND P0, PT, R34, R9, PT ;  /* 0x000000092200720c */ /* 0x000fc60003f04270 */
[----:B------:R-:W-:-:S10]  /*47d0*/  IMAD.IADD R15, R15, 0x1, R16 ;  /* 0x000000010f0f7824 */ /* 0x000fd400078e0210 */
[----:B------:R-:W-:Y:S05]  /*47e0*/  WARPSYNC.COLLECTIVE R8, `(.L_x_59) ;  /* 0x0000000008087348 */ /* 0x000fea0003c00000 */
[----:B------:R0:W1:Y:S02]  /*47f0*/  SHFL.DOWN P2, R16, R15, R10, R9 ;  /* 0x0800000a0f107389 */ /* 0x0000640000040009 */
[----:B01----:R-:W-:Y:S05]  /*4800*/  ENDCOLLECTIVE ;  /* 0x000000000000791b */ /* 0x003fea0003800000 */
.L_x_59:
[----:B------:R-:W-:Y:S02]  /*4810*/  SEL R16, R16, RZ, !P0 ;  /* 0x000000ff10107207 */ /* 0x000fe40004000000 */
[----:B------:R-:W-:Y:S02]  /*4820*/  ISETP.NE.AND P0, PT, R14, 0x65, PT ;  /* 0x000000650e00780c */ /* 0x000fe40003f05270 */
[----:B------:R-:W-:-:S11]  /*4830*/  IADD3 R36, PT, PT, R15, R16, R36 ;  /* 0x000000100f247210 */ /* 0x000fd60007ffe024 */
[----:B------:R-:W-:Y:S05]  /*4840*/  WARPSYNC.COLLECTIVE R8, `(.L_x_60) ;  /* 0x0000000008087348 */ /* 0x000fea0003c00000 */
[----:B------:R-:W-:Y:S01]  /*4850*/  VOTE.ALL P0, P0 ;  /* 0x0000000000ff7806 */ /* 0x000fe20000000000 */
[----:B------:R-:W-:-:S12]  /*4860*/  ENDCOLLECTIVE ;  /* 0x000000000000791b */ /* 0x000fd80003800000 */
.L_x_60:
[----:B------:R-:W-:Y:S05]  /*4870*/  BRA `(.L_x_61) ;  /* 0xffffffcc00607947 */ /* 0x000fea000383ffff */
.L_x_20:
[----:B------:R-:W-:Y:S01]  /*4880*/  BSSY B0, `(.L_x_62) ;  /* 0x0000006000007945 */ /* 0x000fe20003800000 */
[----:B------:R-:W-:Y:S01]  /*4890*/  PLOP3.LUT P0, PT, P0, PT, PT, 0x8, 0x80 ;  /* 0x000000000080781c */ /* 0x000fe2000070e170 */
[----:B------:R-:W-:-:S12]  /*48a0*/  IMAD.MOV.U32 R8, RZ, RZ, -0x1 ;  /* 0xffffffffff087424 */ /* 0x000fd800078e00ff */
[----:B------:R-:W-:Y:S05]  /*48b0*/  WARPSYNC.COLLECTIVE R8, `(.L_x_63) ;  /* 0x0000000008087348 */ /* 0x000fea0003c00000 */
[----:B------:R-:W-:Y:S01]  /*48c0*/  VOTE.ANY P0, P0 ;  /* 0x0000000000ff7806 */ /* 0x000fe20000000100 */
[----:B------:R-:W-:-:S12]  /*48d0*/  ENDCOLLECTIVE ;  /* 0x000000000000791b */ /* 0x000fd80003800000 */
.L_x_63:
[----:B------:R-:W-:Y:S05]  /*48e0*/  BSYNC B0 ;  /* 0x0000000000007941 */ /* 0x000fea0003800000 */
.L_x_62:
[----:B------:R-:W-:Y:S05]  /*48f0*/  BRA `(.L_x_64) ;  /* 0xffffffe400787947 */ /* 0x000fea000383ffff */
.L_x_22:
[----:B------:R-:W-:Y:S01]  /*4900*/  BSSY B0, `(.L_x_65) ;  /* 0x0000006000007945 */ /* 0x000fe20003800000 */
[----:B------:R-:W-:Y:S01]  /*4910*/  PLOP3.LUT P0, PT, P0, PT, PT, 0x8, 0x80 ;  /* 0x000000000080781c */ /* 0x000fe2000070e170 */
[----:B------:R-:W-:-:S12]  /*4920*/  IMAD.MOV.U32 R8, RZ, RZ, -0x1 ;  /* 0xffffffffff087424 */ /* 0x000fd800078e00ff */
[----:B------:R-:W-:Y:S05]  /*4930*/  WARPSYNC.COLLECTIVE R8, `(.L_x_66) ;  /* 0x0000000008087348 */ /* 0x000fea0003c00000 */
[----:B------:R-:W-:Y:S01]  /*4940*/  VOTE.ANY P0, P0 ;  /* 0x0000000000ff7806 */ /* 0x000fe20000000100 */
[----:B------:R-:W-:-:S12]  /*4950*/  ENDCOLLECTIVE ;  /* 0x000000000000791b */ /* 0x000fd80003800000 */
.L_x_66:
[----:B------:R-:W-:Y:S05]  /*4960*/  BSYNC B0 ;  /* 0x0000000000007941 */ /* 0x000fea0003800000 */
.L_x_65:
[----:B------:R-:W-:Y:S05]  /*4970*/  BRA `(.L_x_67) ;  /* 0xffffffe4007c7947 */ /* 0x000fea000383ffff */
.L_x_24:
        /* <DEDUP_REMOVED lines=8> */
.L_x_69:
[----:B------:R-:W-:Y:S05]  /*4a00*/  BSYNC B0 ;  /* 0x0000000000007941 */ /* 0x000fea0003800000 */
.L_x_68:
[----:B------:R-:W-:Y:S01]  /*4a10*/  LOP3.LUT R8, R8, 0x80000000, R42, 0xec, !PT ;  /* 0x8000000008087812 */ /* 0x000fe200078eec2a */
[----:B------:R-:W-:Y:S02]  /*4a20*/  IMAD.MOV.U32 R10, RZ, RZ, 0x1 ;  /* 0x00000001ff0a7424 */ /* 0x000fe400078e00ff */
[----:B------:R-:W-:Y:S02]  /*4a30*/  VIADD R19, R35, 0x2 ;  /* 0x0000000223137836 */ /* 0x000fe40000000000 */
[----:B------:R-:W-:-:S05]  /*4a40*/  VIADD R9, R8, 0xffffffff ;  /* 0xffffffff08097836 */ /* 0x000fca0000000000 */
[----:B------:R-:W-:Y:S01]  /*4a50*/  LOP3.LUT R38, R8, R9, RZ, 0xc, !PT ;  /* 0x0000000908267212 */ /* 0x000fe200078e0cff */
[----:B------:R-:W-:-:S05]  /*4a60*/  IMAD.MOV.U32 R8, RZ, RZ, -0x1 ;  /* 0xffffffffff087424 */ /* 0x000fca00078e00ff */
[----:B------:R-:W0:Y:S02]  /*4a70*/  POPC R38, R38 ;  /* 0x0000002600267309 */ /* 0x000e240000000000 */
[----:B0-----:R-:W-:Y:S01]  /*4a80*/  IMAD.MOV.U32 R9, RZ, RZ, R38 ;  /* 0x000000ffff097224 */ /* 0x001fe200078e0026 */
[----:B------:R-:W-:-:S13]  /*4a90*/  ISETP.GT.AND P3, PT, R19, R38, PT ;  /* 0x000000261300720c */ /* 0x000fda0003f64270 */
[----:B------:R-:W-:Y:S05]  /*4aa0*/  WARPSYNC.COLLECTIVE R8, `(.L_x_70) ;  /* 0x0000000008087348 */ /* 0x000fea0003c00000 */
[----:B------:R0:W1:Y:S02]  /*4ab0*/  SHFL.DOWN P2, R16, R15, R10, R9 ;  /* 0x0800000a0f107389 */ /* 0x0000640000040009 */
[----:B01----:R-:W-:Y:S05]  /*4ac0*/  ENDCOLLECTIVE ;  /* 0x000000000000791b */ /* 0x003fea0003800000 */
.L_x_70:
        /* <DEDUP_REMOVED lines=8> */
.L_x_71:
[----:B------:R-:W-:Y:S01]  /*4b50*/  IMAD.MOV.U32 R10, RZ, RZ, 0x4 ;  /* 0x00000004ff0a7424 */ /* 0x000fe200078e00ff */
[----:B------:R-:W-:-:S05]  /*4b60*/  SEL R16, R16, RZ, !P3 ;  /* 0x000000ff10107207 */ /* 0x000fca0005800000 */
[----:B------:R-:W-:Y:S02]  /*4b70*/  IMAD.IADD R19, R17, 0x1, R16 ;  /* 0x0000000111137824 */ /* 0x000fe400078e0210 */
[----:B------:R-:W-:Y:S02]  /*4b80*/  VIADD R17, R35, 0x4 ;  /* 0x0000000423117836 */ /* 0x000fe40000000000 */
[----:B------:R-:W-:-:S03]  /*4b90*/  IMAD.MOV.U32 R15, RZ, RZ, R19 ;  /* 0x000000ffff0f7224 */ /* 0x000fc600078e0013 */
[----:B------:R-:W-:Y:S01]  /*4ba0*/  ISETP.GT.AND P3, PT, R17, R38, PT ;  /* 0x000000261100720c */ /* 0x000fe20003f64270 */
[----:B------:R-:W-:-:S12]  /*4bb0*/  VIADD R17, R35, 0x8 ;  /* 0x0000000823117836 */ /* 0x000fd80000000000 */
[----:B------:R-:W-:Y:S05]  /*4bc0*/  WARPSYNC.COLLECTIVE R8, `(.L_x_72) ;  /* 0x0000000008087348 */ /* 0x000fea0003c00000 */
[----:B------:R0:W1:Y:S02]  /*4bd0*/  SHFL.DOWN P2, R16, R15, R10, R9 ;  /* 0x0800000a0f107389 */ /* 0x0000640000040009 */
[----:B01----:R-:W-:Y:S05]  /*4be0*/  ENDCOLLECTIVE ;  /* 0x000000000000791b */ /* 0x003fea0003800000 */
.L_x_72:
[----:B------:R-:W-:Y:S01]  /*4bf0*/  IMAD.MOV.U32 R10, RZ, RZ, 0x8 ;  /* 0x00000008ff0a7424 */ /* 0x000fe200078e00ff */
[----:B------:R-:W-:Y:S02]  /*4c00*/  SEL R16, R16, RZ, !P3 ;  /* 0x000000ff10107207 */ /* 0x000fe40005800000 */
[----:B------:R-:W-:-:S03]  /*4c10*/  ISETP.GT.AND P3, PT, R17, R38, PT ;  /* 0x000000261100720c */ /* 0x000fc60003f64270 */
[----:B------:R-:W-:Y:S02]  /*4c20*/  IMAD.IADD R37, R19, 0x1, R16 ;  /* 0x0000000113257824 */ /* 0x000fe400078e0210 */
[----:B------:R-:W-:Y:S02]  /*4c30*/  VIADD R19, R35, 0x10 ;  /* 0x0000001023137836 */ /* 0x000fe40000000000 */
[----:B------:R-:W-:-:S07]  /*4c40*/  IMAD.MOV.U32 R15, RZ, RZ, R37 ;  /* 0x000000ffff0f7224 */ /* 0x000fce00078e0025 */
[----:B------:R-:W-:Y:S05]  /*4c50*/  WARPSYNC.COLLECTIVE R8, `(.L_x_73) ;  /* 0x0000000008087348 */ /* 0x000fea0003c00000 */
[----:B------:R0:W1:Y:S02]  /*4c60*/  SHFL.DOWN P2, R16, R15, R10, R9 ;  /* 0x0800000a0f107389 */ /* 0x0000640000040009 */
[----:B01----:R-:W-:Y:S05]  /*4c70*/  ENDCOLLECTIVE ;  /* 0x000000000000791b */ /* 0x003fea0003800000 */
.L_x_73:
[----:B------:R-:W-:Y:S01]  /*4c80*/  IMAD.MOV.U32 R10, RZ, RZ, 0x10 ;  /* 0x00000010ff0a7424 */ /* 0x000fe200078e00ff */
[----:B------:R-:W-:-:S05]  /*4c90*/  SEL R16, R16, RZ, !P3 ;  /* 0x000000ff10107207 */ /* 0x000fca0005800000 */
[----:B------:R-:W-:-:S04]  /*4ca0*/  IMAD.IADD R17, R37, 0x1, R16 ;  /* 0x0000000125117824 */ /* 0x000fc800078e0210 */
[----:B------:R-:W-:-:S07]  /*4cb0*/  IMAD.MOV.U32 R15, RZ, RZ, R17 ;  /* 0x000000ffff0f7224 */ /* 0x000fce00078e0011 */
[----:B------:R-:W-:Y:S05]  /*4cc0*/  WARPSYNC.COLLECTIVE R8, `(.L_x_74) ;  /* 0x0000000008087348 */ /* 0x000fea0003c00000 */
[----:B------:R0:W1:Y:S02]  /*4cd0*/  SHFL.DOWN P2, R16, R15, R10, R9 ;  /* 0x0800000a0f107389 */ /* 0x0000640000040009 */
[----:B01----:R-:W-:Y:S05]  /*4ce0*/  ENDCOLLECTIVE ;  /* 0x000000000000791b */ /* 0x003fea0003800000 */
.L_x_74:
        /* <DEDUP_REMOVED lines=10> */
.L_x_75:
[----:B------:R-:W-:Y:S05]  /*4d90*/  BRA `(.L_x_76) ;  /* 0xffffffe400107947 */ /* 0x000fea000383ffff */
.L_x_26:
[----:B------:R-:W-:Y:S01]  /*4da0*/  BSSY B0, `(.L_x_77) ;  /* 0x0000006000007945 */ /* 0x000fe20003800000 */
[----:B------:R-:W-:Y:S01]  /*4db0*/  PLOP3.LUT P0, PT, P0, PT, PT, 0x8, 0x80 ;  /* 0x000000000080781c */ /* 0x000fe2000070e170 */
[----:B------:R-:W-:-:S12]  /*4dc0*/  IMAD.MOV.U32 R8, RZ, RZ, -0x1 ;  /* 0xffffffffff087424 */ /* 0x000fd800078e00ff */
[----:B------:R-:W-:Y:S05]  /*4dd0*/  WARPSYNC.COLLECTIVE R8, `(.L_x_78) ;  /* 0x0000000008087348 */ /* 0x000fea0003c00000 */
[----:B------:R-:W-:Y:S01]  /*4de0*/  VOTE.ANY P0, P0 ;  /* 0x0000000000ff7806 */ /* 0x000fe20000000100 */
[----:B------:R-:W-:-:S12]  /*4df0*/  ENDCOLLECTIVE ;  /* 0x000000000000791b */ /* 0x000fd80003800000 */
.L_x_78:
[----:B------:R-:W-:Y:S05]  /*4e00*/  BSYNC B0 ;  /* 0x0000000000007941 */ /* 0x000fea0003800000 */
.L_x_77:
[----:B------:R-:W-:Y:S05]  /*4e10*/  BRA `(.L_x_79) ;  /* 0xffffffe400207947 */ /* 0x000fea000383ffff */
.L_x_28:
[----:B------:R-:W-:Y:S01]  /*4e20*/  BSSY B0, `(.L_x_80) ;  /* 0x0000006000007945 */ /* 0x000fe20003800000 */
[----:B------:R-:W-:Y:S01]  /*4e30*/  PLOP3.LUT P0, PT, P0, PT, PT, 0x8, 0x80 ;  /* 0x000000000080781c */ /* 0x000fe2000070e170 */
[----:B------:R-:W-:-:S12]  /*4e40*/  IMAD.MOV.U32 R8, RZ, RZ, -0x1 ;  /* 0xffffffffff087424 */ /* 0x000fd800078e00ff */
[----:B------:R-:W-:Y:S05]  /*4e50*/  WARPSYNC.COLLECTIVE R8, `(.L_x_81) ;  /* 0x0000000008087348 */ /* 0x000fea0003c00000 */
[----:B------:R-:W-:Y:S01]  /*4e60*/  VOTE.ANY P0, P0 ;  /* 0x0000000000ff7806 */ /* 0x000fe20000000100 */
[----:B------:R-:W-:-:S12]  /*4e70*/  ENDCOLLECTIVE ;  /* 0x000000000000791b */ /* 0x000fd80003800000 */
.L_x_81:
[----:B------:R-:W-:Y:S05]  /*4e80*/  BSYNC B0 ;  /* 0x0000000000007941 */ /* 0x000fea0003800000 */
.L_x_80:
[----:B------:R-:W-:Y:S05]  /*4e90*/  BRA `(.L_x_82) ;  /* 0xffffffe400247947 */ /* 0x000fea000383ffff */
.L_x_30:
[----:B------:R-:W-:Y:S01]  /*4ea0*/  BSSY B0, `(.L_x_83) ;  /* 0x0000006000007945 */ /* 0x000fe20003800000 */
[----:B------:R-:W-:Y:S01]  /*4eb0*/  PLOP3.LUT P2, PT, P0, PT, PT, 0x8, 0x80 ;  /* 0x000000000080781c */ /* 0x000fe2000074e170 */
[----:B------:R-:W-:-:S12]  /*4ec0*/  IMAD.MOV.U32 R8, RZ, RZ, -0x1 ;  /* 0xffffffffff087424 */ /* 0x000fd800078e00ff */
[----:B------:R-:W-:Y:S05]  /*4ed0*/  WARPSYNC.COLLECTIVE R8, `(.L_x_84) ;  /* 0x0000000008087348 */ /* 0x000fea0003c00000 */
[----:B------:R-:W-:Y:S01]  /*4ee0*/  VOTE.ANY R8, PT, P2 ;  /* 0x0000000000087806 */ /* 0x000fe200010e0100 */
[----:B------:R-:W-:Y:S06]  /*4ef0*/  ENDCOLLECTIVE ;  /* 0x000000000000791b */ /* 0x000fec0003800000 */
.L_x_84:
[----:B------:R-:W-:Y:S05]  /*4f00*/  BSYNC B0 ;  /* 0x0000000000007941 */ /* 0x000fea0003800000 */
.L_x_83:
        /* <DEDUP_REMOVED lines=10> */
.L_x_85:
[----:B------:R-:W-:Y:S01]  /*4fb0*/  ISETP.GE.AND P0, PT, R35, R9, PT ;  /* 0x000000092300720c */ /* 0x000fe20003f06270 */
[----:B------:R-:W-:-:S03]  /*4fc0*/  IMAD.MOV.U32 R10, RZ, RZ, 0x2 ;  /* 0x00000002ff0a7424 */ /* 0x000fc600078e00ff */
[----:B------:R-:W-:-:S05]  /*4fd0*/  SEL R16, R16, RZ, !P0 ;  /* 0x000000ff10107207 */ /* 0x000fca0004000000 */
[----:B------:R-:W-:Y:S02]  /*4fe0*/  IMAD.IADD R44, R16, 0x1, R15 ;  /* 0x00000001102c7824 */ /* 0x000fe400078e020f */
[----:B------:R-:W-:Y:S02]  /*4ff0*/  VIADD R16, R35, 0x2 ;  /* 0x0000000223107836 */ /* 0x000fe40000000000 */
[----:B------:R-:W-:-:S03]  /*5000*/  IMAD.MOV.U32 R15, RZ, RZ, R44 ;  /* 0x000000ffff0f7224 */ /* 0x000fc600078e002c */
[----:B------:R-:W-:-:S13]  /*5010*/  ISETP.GT.AND P0, PT, R16, R9, PT ;  /* 0x000000091000720c */ /* 0x000fda0003f04270 */
[----:B------:R-:W-:Y:S05]  /*5020*/  WARPSYNC.COLLECTIVE R8, `(.L_x_86) ;  /* 0x0000000008087348 */ /* 0x000fea0003c00000 */
[----:B------:R0:W1:Y:S02]  /*5030*/  SHFL.DOWN P2, R16, R15, R10, R9 ;  /* 0x0800000a0f107389 */ /* 0x0000640000040009 */
[----:B01----:R-:W-:Y:S05]  /*5040*/  ENDCOLLECTIVE ;  /* 0x000000000000791b */ /* 0x003fea0003800000 */
.L_x_86:
[----:B------:R-:W-:Y:S01]  /*5050*/  IMAD.MOV.U32 R10, RZ, RZ, 0x4 ;  /* 0x00000004ff0a7424 */ /* 0x000fe200078e00ff */
[----:B------:R-:W-:Y:S01]  /*5060*/  SEL R17, R16, RZ, !P0 ;  /* 0x000000ff10117207 */ /* 0x000fe20004000000 */
[----:B------:R-:W-:-:S04]  /*5070*/  VIADD R16, R35, 0x4 ;  /* 0x0000000423107836 */ /* 0x000fc80000000000 */
[----:B------:R-:W-:Y:S01]  /*5080*/  IMAD.IADD R17, R44, 0x1, R17 ;  /* 0x000000012c117824 */ /* 0x000fe200078e0211 */
[----:B------:R-:W-:-:S03]  /*5090*/  ISETP.GT.AND P0, PT, R16, R9, PT ;  /* 0x000000091000720c */ /* 0x000fc60003f04270 */
[----:B------:R-:W-:-:S10]  /*50a0*/  IMAD.MOV.U32 R15, RZ, RZ, R17 ;  /* 0x000000ffff0f7224 */ /* 0x000fd400078e0011 */
[----:B------:R-:W-:Y:S05]  /*50b0*/  WARPSYNC.COLLECTIVE R8, `(.L_x_87) ;  /* 0x0000000008087348 */ /* 0x000fea0003c00000 */
[----:B------:R0:W1:Y:S02]  /*50c0*/  SHFL.DOWN P2, R16, R15, R10, R9 ;  /* 0x0800000a0f107389 */ /* 0x0000640000040009 */
[----:B01----:R-:W-:Y:S05]  /*50d0*/  ENDCOLLECTIVE ;  /* 0x000000000000791b */ /* 0x003fea0003800000 */
.L_x_87:
[----:B------:R-:W-:Y:S01]  /*50e0*/  IMAD.MOV.U32 R10, RZ, RZ, 0x8 ;  /* 0x00000008ff0a7424 */ /* 0x000fe200078e00ff */
[----:B------:R-:W-:-:S05]  /*50f0*/  SEL R16, R16, RZ, !P0 ;  /* 0x000000ff10107207 */ /* 0x000fca0004000000 */
[----:B------:R-:W-:Y:S02]  /*5100*/  IMAD.IADD R45, R17, 0x1, R16 ;  /* 0x00000001112d7824 */ /* 0x000fe400078e0210 */
[C---:B------:R-:W-:Y:S02]  /*5110*/  VIADD R16, R35.reuse, 0x8 ;  /* 0x0000000823107836 */ /* 0x040fe40000000000 */
[----:B------:R-:W-:Y:S02]  /*5120*/  IMAD.MOV.U32 R15, RZ, RZ, R45 ;  /* 0x000000ffff0f7224 */ /* 0x000fe400078e002d */
[----:B------:R-:W-:Y:S01]  /*5130*/  VIADD R17, R35, 0x10 ;  /* 0x0000001023117836 */ /* 0x000fe20000000000 */
[----:B------:R-:W-:-:S13]  /*5140*/  ISETP.GT.AND P0, PT, R16, R9, PT ;  /* 0x000000091000720c */ /* 0x000fda0003f04270 */
[----:B------:R-:W-:Y:S05]  /*5150*/  WARPSYNC.COLLECTIVE R8, `(.L_x_88) ;  /* 0x0000000008087348 */ /* 0x000fea0003c00000 */
[----:B------:R0:W1:Y:S02]  /*5160*/  SHFL.DOWN P2, R16, R15, R10, R9 ;  /* 0x0800000a0f107389 */ /* 0x0000640000040009 */
[----:B01----:R-:W-:Y:S05]  /*5170*/  ENDCOLLECTIVE ;  /* 0x000000000000791b */ /* 0x003fea0003800000 */
.L_x_88:
[----:B------:R-:W-:Y:S01]  /*5180*/  IMAD.MOV.U32 R10, RZ, RZ, 0x10 ;  /* 0x00000010ff0a7424 */ /* 0x000fe200078e00ff */
[----:B------:R-:W-:Y:S02]  /*5190*/  SEL R16, R16, RZ, !P0 ;  /* 0x000000ff10107207 */ /* 0x000fe40004000000 */
[----:B------:R-:W-:-:S03]  /*51a0*/  ISETP.GT.AND P0, PT, R17, R9, PT ;  /* 0x000000091100720c */ /* 0x000fc60003f04270 */
[----:B------:R-:W-:-:S04]  /*51b0*/  IMAD.IADD R44, R45, 0x1, R16 ;  /* 0x000000012d2c7824 */ /* 0x000fc800078e0210 */
[----:B------:R-:W-:-:S07]  /*51c0*/  IMAD.MOV.U32 R15, RZ, RZ, R44 ;  /* 0x000000ffff0f7224 */ /* 0x000fce00078e002c */
[----:B------:R-:W-:Y:S05]  /*51d0*/  WARPSYNC.COLLECTIVE R8, `(.L_x_89) ;  /* 0x0000000008087348 */ /* 0x000fea0003c00000 */
[----:B------:R0:W1:Y:S02]  /*51e0*/  SHFL.DOWN P2, R16, R15, R10, R9 ;  /* 0x0800000a0f107389 */ /* 0x0000640000040009 */
[----:B01----:R-:W-:Y:S05]  /*51f0*/  ENDCOLLECTIVE ;  /* 0x000000000000791b */ /* 0x003fea0003800000 */
.L_x_89:
[----:B------:R-:W-:Y:S02]  /*5200*/  SEL R16, R16, RZ, !P0 ;  /* 0x000000ff10107207 */ /* 0x000fe40004000000 */
[----:B------:R-:W-:Y:S02]  /*5210*/  ISETP.NE.AND P0, PT, R14, 0x65, PT ;  /* 0x000000650e00780c */ /* 0x000fe40003f05270 */
[----:B------:R-:W-:-:S11]  /*5220*/  IADD3 R19, PT, PT, R44, R16, R19 ;  /* 0x000000102c137210 */ /* 0x000fd60007ffe013 */
[----:B------:R-:W-:Y:S05]  /*5230*/  WARPSYNC.COLLECTIVE R8, `(.L_x_90) ;  /* 0x0000000008087348 */ /* 0x000fea0003c00000 */
[----:B------:R-:W-:Y:S01]  /*5240*/  VOTE.ALL P0, P0 ;  /* 0x0000000000ff7806 */ /* 0x000fe20000000000 */
[----:B------:R-:W-:-:S12]  /*5250*/  ENDCOLLECTIVE ;  /* 0x000000000000791b */ /* 0x000fd80003800000 */
.L_x_90:
[----:B------:R-:W-:Y:S05]  /*5260*/  BRA `(.L_x_91) ;  /* 0xffffffe000c07947 */ /* 0x000fea000383ffff */
.L_x_92:
[----:B------:R-:W-:-:S00]  /*5270*/  BRA `(.L_x_92) ;  /* 0xfffffffc00fc7947 */ /* 0x000fc0000383ffff */
[----:B------:R-:W-:-:S00]  /*5280*/  NOP ;  /* 0x0000000000007918 */ /* 0x000fc00000000000 */
[----:B------:R-:W-:-:S00]  /*5290*/  NOP ;  /* 0x0000000000007918 */ /* 0x000fc00000000000 */
[----:B------:R-:W-:-:S00]  /*52a0*/  NOP ;  /* 0x0000000000007918 */ /* 0x000fc00000000000 */
[----:B------:R-:W-:-:S00]  /*52b0*/  NOP ;  /* 0x0000000000007918 */ /* 0x000fc00000000000 */
[----:B------:R-:W-:-:S00]  /*52c0*/  NOP ;  /* 0x0000000000007918 */ /* 0x000fc00000000000 */
[----:B------:R-:W-:-:S00]  /*52d0*/  NOP ;  /* 0x0000000000007918 */ /* 0x000fc00000000000 */
[----:B------:R-:W-:-:S00]  /*52e0*/  NOP ;  /* 0x0000000000007918 */ /* 0x000fc00000000000 */
[----:B------:R-:W-:-:S00]  /*52f0*/  NOP ;  /* 0x0000000000007918 */ /* 0x000fc00000000000 */
.L_x_198:


//--------------------- .text._ZN3cub18CUB_300001_SM_10006detail4scan16DeviceScanKernelINS2_10policy_hubIiiijN4cuda3std3__44plusIvEEE10Policy1000EN6thrust24THRUST_300001_SM_1000_NS10device_ptrIiEESF_NS0_13ScanTileStateIiLb1EEES9_NS0_8NullTypeEjiLb0ESI_EEvT0_T1_T2_iT3_T4_T5_ --------------------------
	.section	.text._ZN3cub18CUB_300001_SM_10006detail4scan16DeviceScanKernelINS2_10policy_hubIiiijN4cuda3std3__44plusIvEEE10Policy1000EN6thrust24THRUST_300001_SM_1000_NS10device_ptrIiEESF_NS0_13ScanTileStateIiLb1EEES9_NS0_8NullTypeEjiLb0ESI_EEvT0_T1_T2_iT3_T4_T5_,"ax",@progbits
	.align	128
        .global         _ZN3cub18CUB_300001_SM_10006detail4scan16DeviceScanKernelINS2_10policy_hubIiiijN4cuda3std3__44plusIvEEE10Policy1000EN6thrust24THRUST_300001_SM_1000_NS10device_ptrIiEESF_NS0_13ScanTileStateIiLb1EEES9_NS0_8NullTypeEjiLb0ESI_EEvT0_T1_T2_iT3_T4_T5_
        .type           _ZN3cub18CUB_300001_SM_10006detail4scan16DeviceScanKernelINS2_10policy_hubIiiijN4cuda3std3__44plusIvEEE10Policy1000EN6thrust24THRUST_300001_SM_1000_NS10device_ptrIiEESF_NS0_13ScanTileStateIiLb1EEES9_NS0_8NullTypeEjiLb0ESI_EEvT0_T1_T2_iT3_T4_T5_,@function
        .size           _ZN3cub18CUB_300001_SM_10006detail4scan16DeviceScanKernelINS2_10policy_hubIiiijN4cuda3std3__44plusIvEEE10Policy1000EN6thrust24THRUST_300001_SM_1000_NS10device_ptrIiEESF_NS0_13ScanTileStateIiLb1EEES9_NS0_8NullTypeEjiLb0ESI_EEvT0_T1_T2_iT3_T4_T5_,(.L_x_199 - _ZN3cub18CUB_300001_SM_10006detail4scan16DeviceScanKernelINS2_10policy_hubIiiijN4cuda3std3__44plusIvEEE10Policy1000EN6thrust24THRUST_300001_SM_1000_NS10device_ptrIiEESF_NS0_13ScanTileStateIiLb1EEES9_NS0_8NullTypeEjiLb0ESI_EEvT0_T1_T2_iT3_T4_T5_)
        .other          _ZN3cub18CUB_300001_SM_10006detail4scan16DeviceScanKernelINS2_10policy_hubIiiijN4cuda3std3__44plusIvEEE10Policy1000EN6thrust24THRUST_300001_SM_1000_NS10device_ptrIiEESF_NS0_13ScanTileStateIiLb1EEES9_NS0_8NullTypeEjiLb0ESI_EEvT0_T1_T2_iT3_T4_T5_,@"STO_CUDA_ENTRY STV_DEFAULT"
_ZN3cub18CUB_300001_SM_10006detail4scan16DeviceScanKernelINS2_10policy_hubIiiijN4cuda3std3__44plusIvEEE10Policy1000EN6thrust24THRUST_300001_SM_1000_NS10device_ptrIiEESF_NS0_13ScanTileStateIiLb1EEES9_NS0_8NullTypeEjiLb0ESI_EEvT0_T1_T2_iT3_T4_T5_:
.text._ZN3cub18CUB_300001_SM_10006detail4scan16DeviceScanKernelINS2_10policy_hubIiiijN4cuda3std3__44plusIvEEE10Policy1000EN6thrust24THRUST_300001_SM_1000_NS10device_ptrIiEESF_NS0_13ScanTileStateIiLb1EEES9_NS0_8NullTypeEjiLb0ESI_EEvT0_T1_T2_iT3_T4_T5_:
[----:B------:R-:W-:Y:S08]  /*0000*/  LDC R1, c[0x0][0x37c] ;  /* 0x0000df00ff017b82 */ /* 0x000ff00000000800 */
[----:B------:R-:W0:Y:S01]  /*0010*/  S2UR UR4, SR_CTAID.X ;  /* 0x00000000000479c3 */ /* 0x000e220000002500 */
[----:B------:R-:W1:Y:S01]  /*0020*/  LDCU UR5, c[0x0][0x3a0] ;  /* 0x00007400ff0577ac */ /* 0x000e620008000800 */
[----:B------:R-:W2:Y:S06]  /*0030*/  LDCU.64 UR8, c[0x0][0x358] ;  /* 0x00006b00ff0877ac */ /* 0x000eac0008000a00 */
[----:B------:R-:W0:Y:S02]  /*0040*/  LDC R42, c[0x0][0x398] ;  /* 0x0000e600ff2a7b82 */ /* 0x000e240000000800 */
[----:B0-----:R-:W-:-:S04]  /*0050*/  VIADD R42, R42, UR4 ;  /* 0x000000042a2a7c36 */ /* 0x001fc80008000000 */
[----:B------:R-:W-:-:S05]  /*0060*/  IMAD R3, R42, 0x2100, RZ ;  /* 0x000021002a037824 */ /* 0x000fca00078e02ff */
[----:B-1----:R-:W-:-:S04]  /*0070*/  IADD3 R0, PT, PT, -R3, UR5, RZ ;  /* 0x0000000503007c10 */ /* 0x002fc8000fffe1ff */
[----:B------:R-:W-:-:S13]  /*0080*/  ISETP.GE.U32.AND P0, PT, R0, 0x2101, PT ;  /* 0x000021010000780c */ /* 0x000fda0003f06070 */
[----:B--2---:R-:W-:Y:S05]  /*0090*/  @!P0 BRA `(.L_x_93) ;  /* 0x0000001c00a88947 */ /* 0x004fea0003800000 */
[----:B------:R-:W0:Y:S01]  /*00a0*/  S2R R16, SR_TID.X ;  /* 0x0000000000107919 */ /* 0x000e220000002100 */
[----:B------:R-:W1:Y:S01]  /*00b0*/  LDCU.64 UR4, c[0x0][0x380] ;  /* 0x00007000ff0477ac */ /* 0x000e620008000a00 */
[C---:B0-----:R-:W-:Y:S02]  /*00c0*/  LOP3.LUT R0, R16.reuse, 0x1f, RZ, 0xc0, !PT ;  /* 0x0000001f10007812 */ /* 0x041fe400078ec0ff */
[----:B------:R-:W-:-:S05]  /*00d0*/  LOP3.LUT R5, R16, 0x3e0, RZ, 0xc0, !PT ;  /* 0x000003e010057812 */ /* 0x000fca00078ec0ff */
[----:B------:R-:W-:-:S05]  /*00e0*/  IMAD R0, R5, 0x16, R0 ;  /* 0x0000001605007824 */ /* 0x000fca00078e0200 */
[----:B------:R-:W-:-:S05]  /*00f0*/  IADD3 R0, P0, PT, R3, R0, RZ ;  /* 0x0000000003007210 */ /* 0x000fca0007f1e0ff */
[----:B------:R-:W-:Y:S02]  /*0100*/  IMAD.X R3, RZ, RZ, RZ, P0 ;  /* 0x000000ffff037224 */ /* 0x000fe400000e06ff */
        /* <DEDUP_REMOVED lines=30> */
[----:B------:R-:W-:Y:S01]  /*02f0*/  ISETP.NE.AND P0, PT, R42, RZ, PT ;  /* 0x000000ff2a00720c */ /* 0x000fe20003f05270 */
        /* <DEDUP_REMOVED lines=28> */
[----:B------:R0:W1:Y:S04]  /*04c0*/  LDS.64 R36, [R27] ;  /* 0x000000001b247984 */ /* 0x0000680000000a00 */
[----:B------:R0:W2:Y:S04]  /*04d0*/  LDS.64 R34, [R27+0x8] ;  /* 0x000008001b227984 */ /* 0x0000a80000000a00 */
[----:B------:R0:W3:Y:S04]  /*04e0*/  LDS.64 R32, [R27+0x10] ;  /* 0x000010001b207984 */ /* 0x0000e80000000a00 */
[----:B------:R0:W4:Y:S04]  /*04f0*/  LDS.64 R18, [R27+0x18] ;  /* 0x000018001b127984 */ /* 0x0001280000000a00 */
[----:B------:R0:W0:Y:S04]  /*0500*/  LDS.64 R14, [R27+0x20] ;  /* 0x000020001b0e7984 */ /* 0x0000280000000a00 */
[----:B------:R0:W0:Y:S04]  /*0510*/  LDS.64 R12, [R27+0x28] ;  /* 0x000028001b0c7984 */ /* 0x0000280000000a00 */
[----:B------:R0:W0:Y:S04]  /*0520*/  LDS.64 R10, [R27+0x30] ;  /* 0x000030001b0a7984 */ /* 0x0000280000000a00 */
[----:B------:R0:W0:Y:S04]  /*0530*/  LDS.64 R8, [R27+0x38] ;  /* 0x000038001b087984 */ /* 0x0000280000000a00 */
[----:B------:R0:W0:Y:S04]  /*0540*/  LDS.64 R6, [R27+0x40] ;  /* 0x000040001b067984 */ /* 0x0000280000000a00 */
[----:B------:R0:W0:Y:S04]  /*0550*/  LDS.64 R4, [R27+0x48] ;  /* 0x000048001b047984 */ /* 0x0000280000000a00 */
[----:B------:R0:W0:Y:S01]  /*0560*/  LDS.64 R2, [R27+0x50] ;  /* 0x000050001b027984 */ /* 0x0000220000000a00 */
[----:B------:R-:W-:Y:S06]  /*0570*/  BAR.SYNC.DEFER_BLOCKING 0x0 ;  /* 0x0000000000007b1d */ /* 0x000fec0000010000 */
[----:B-1----:R-:W-:Y:S05]  /*0580*/  @P0 BRA `(.L_x_95) ;  /* 0x00000004001c0947 */ /* 0x002fea0003800000 */
[----:B0-2---:R-:W-:Y:S02]  /*0590*/  IADD3 R17, PT, PT, R34, R37, R36 ;  /* 0x0000002522117210 */ /* 0x005fe40007ffe024 */
[C---:B------:R-:W-:Y:S02]  /*05a0*/  ISETP.NE.AND P1, PT, R39.reuse, 0x1f, PT ;  /* 0x0000001f2700780c */ /* 0x040fe40003f25270 */
[----:B---3--:R-:W-:Y:S02]  /*05b0*/  IADD3 R17, PT, PT, R32, R35, R17 ;  /* 0x0000002320117210 */ /* 0x008fe40007ffe011 */
[----:B------:R-:W-:Y:S02]  /*05c0*/  ISETP.GE.U32.AND P2, PT, R16, 0x20, PT ;  /* 0x000000201000780c */ /* 0x000fe40003f46070 */
[----:B----4-:R-:W-:Y:S02]  /*05d0*/  IADD3 R17, PT, PT, R18, R33, R17 ;  /* 0x0000002112117210 */ /* 0x010fe40007ffe011 */
[----:B------:R-:W-:-:S02]  /*05e0*/  ISETP.NE.AND P3, PT, R39, RZ, PT ;  /* 0x000000ff2700720c */ /* 0x000fc40003f65270 */
[----:B------:R-:W-:-:S03]  /*05f0*/  IADD3 R17, PT, PT, R14, R19, R17 ;  /* 0x000000130e117210 */ /* 0x000fc60007ffe011 */
[----:B------:R-:W-:Y:S02]  /*0600*/  @!P1 LEA R43, R40, UR4, 0x2 ;  /* 0x00000004282b9c11 */ /* 0x000fe4000f8e10ff */
[----:B------:R-:W-:-:S04]  /*0610*/  IADD3 R17, PT, PT, R12, R15, R17 ;  /* 0x0000000f0c117210 */ /* 0x000fc80007ffe011 */
[----:B------:R-:W-:-:S04]  /*0620*/  IADD3 R17, PT, PT, R10, R13, R17 ;  /* 0x0000000d0a117210 */ /* 0x000fc80007ffe011 */
[----:B------:R-:W-:-:S04]  /*0630*/  IADD3 R17, PT, PT, R8, R11, R17 ;  /* 0x0000000b08117210 */ /* 0x000fc80007ffe011 */
[----:B------:R-:W-:-:S04]  /*0640*/  IADD3 R17, PT, PT, R6, R9, R17 ;  /* 0x0000000906117210 */ /* 0x000fc80007ffe011 */
[----:B------:R-:W-:-:S04]  /*0650*/  IADD3 R17, PT, PT, R4, R7, R17 ;  /* 0x0000000704117210 */ /* 0x000fc80007ffe011 */
[----:B------:R-:W-:-:S05]  /*0660*/  IADD3 R20, PT, PT, R2, R5, R17 ;  /* 0x0000000502147210 */ /* 0x000fca0007ffe011 */
[----:B------:R-:W-:-:S05]  /*0670*/  IMAD.IADD R17, R3, 0x1, R20 ;  /* 0x0000000103117824 */ /* 0x000fca00078e0214 */
        /* <DEDUP_REMOVED lines=10> */
[----:B------:R-:W-:-:S04]  /*0720*/  ISETP.NE.AND P0, PT, R40, 0x2, PT ;  /* 0x000000022800780c */ /* 0x000fc80003f05270 */
        /* <DEDUP_REMOVED lines=8> */
[----:B------:R-:W-:Y:S01]  /*07b0*/  SEL R20, R21, R20, !P0 ;  /* 0x0000001415147207 */ /* 0x000fe20004000000 */
[----:B------:R-:W-:Y:S01]  /*07c0*/  IMAD.IADD R21, R42, 0x1, -R17 ;  /* 0x000000012a157824 */ /* 0x000fe200078e0a11 */
[----:B------:R-:W-:Y:S01]  /*07d0*/  ISETP.NE.AND P0, PT, R40, 0x3, PT ;  /* 0x000000032800780c */ /* 0x000fe20003f05270 */
[----:B------:R-:W-:-:S03]  /*07e0*/  IMAD.IADD R23, R23, 0x1, R22 ;  /* 0x0000000117177824 */ /* 0x000fc600078e0216 */
[----:B------:R-:W-:Y:S01]  /*07f0*/  SEL R20, R22, R20, !P0 ;  /* 0x0000001416147207 */ /* 0x000fe20004000000 */
[----:B-1----:R-:W-:Y:S01]  /*0800*/  IMAD.IADD R24, R23, 0x1, R24 ;  /* 0x0000000117187824 */ /* 0x002fe200078e0218 */
[C---:B------:R-:W-:Y:S02]  /*0810*/  ISETP.NE.AND P0, PT, R40.reuse, 0x4, PT ;  /* 0x000000042800780c */ /* 0x040fe40003f05270 */
[----:B------:R-:W-:Y:S01]  /*0820*/  SEL R17, R21, RZ, P3 ;  /* 0x000000ff15117207 */ /* 0x000fe20001800000 */
        /* <DEDUP_REMOVED lines=18> */
[----:B------:R-:W-:Y:S02]  /*0950*/  ISETP.NE.AND P1, PT, R40, 0xb, PT ;  /* 0x0000000b2800780c */ /* 0x000fe40003f25270 */
[----:B------:R-:W-:Y:S02]  /*0960*/  SEL R20, R29, R20, !P0 ;  /* 0x000000141d147207 */ /* 0x000fe40004000000 */
[----:B------:R-:W-:-:S02]  /*0970*/  ISETP.NE.AND P0, PT, R16, RZ, PT ;  /* 0x000000ff1000720c */ /* 0x000fc40003f05270 */
[----:B------:R-:W-:-:S05]  /*0980*/  SEL R20, R30, R20, !P1 ;  /* 0x000000141e147207 */ /* 0x000fca0004800000 */
[----:B------:R-:W-:-:S06]  /*0990*/  @P2 IMAD.IADD R21, R20, 0x1, R17 ;  /* 0x0000000114152824 */ /* 0x000fcc00078e0211 */
[----:B------:R-:W-:Y:S05]  /*09a0*/  @P0 BRA `(.L_x_96) ;  /* 0x0000000c00f00947 */ /* 0x000fea0003800000 */
[----:B------:R-:W0:Y:S01]  /*09b0*/  LDC.64 R16, c[0x0][0x390] ;  /* 0x0000e400ff107b82 */ /* 0x000e220000000a00 */
[----:B------:R-:W-:Y:S02]  /*09c0*/  IMAD.MOV.U32 R30, RZ, RZ, 0x65 ;  /* 0x00000065ff1e7424 */ /* 0x000fe400078e00ff */
[----:B------:R-:W-:-:S03]  /*09d0*/  IMAD.MOV.U32 R21, RZ, RZ, RZ ;  /* 0x000000ffff157224 */ /* 0x000fc600078e00ff */
[----:B0-----:R0:W-:Y:S01]  /*09e0*/  ST.E.64.STRONG.GPU desc[UR8][R16.64+0x100], R30 ;  /* 0x0001001e10007985 */ /* 0x0011e2000c10fb08 */
[----:B------:R-:W-:Y:S05]  /*09f0*/  BRA `(.L_x_96) ;  /* 0x0000000c00dc7947 */ /* 0x000fea0003800000 */
.L_x_95:
[----:B0-2---:R-:W-:Y:S02]  /*0a00*/  IADD3 R17, PT, PT, R34, R37, R36 ;  /* 0x0000002522117210 */ /* 0x005fe40007ffe024 */
[C---:B------:R-:W-:Y:S02]  /*0a10*/  ISETP.NE.AND P1, PT, R39.reuse, 0x1f, PT ;  /* 0x0000001f2700780c */ /* 0x040fe40003f25270 */
[----:B---3--:R-:W-:Y:S02]  /*0a20*/  IADD3 R17, PT, PT, R32, R35, R17 ;  /* 0x0000002320117210 */ /* 0x008fe40007ffe011 */
[----:B------:R-:W-:Y:S02]  /*0a30*/  ISETP.NE.AND P2, PT, R39, RZ, PT ;  /* 0x000000ff2700720c */ /* 0x000fe40003f45270 */
[----:B----4-:R-:W-:-:S04]  /*0a40*/  IADD3 R17, PT, PT, R18, R33, R17 ;  /* 0x0000002112117210 */ /* 0x010fc80007ffe011 */
        /* <DEDUP_REMOVED lines=56> */
[----:B------:R-:W-:-:S02]  /*0dd0*/  ISETP.GT.U32.AND P0, PT, R16, 0x1f, PT ;  /* 0x0000001f1000780c */ /* 0x000fc40003f04070 */
[----:B------:R-:W-:Y:S02]  /*0de0*/  SEL R20, R30, R20, !P1 ;  /* 0x000000141e147207 */ /* 0x000fe40004800000 */
[----:B------:R-:W-:-:S03]  /*0df0*/  ISETP.GE.U32.AND P1, PT, R16, 0x20, PT ;  /* 0x000000201000780c */ /* 0x000fc60003f26070 */
[----:B------:R-:W-:-:S05]  /*0e00*/  IMAD.IADD R20, R20, 0x1, R21 ;  /* 0x0000000114147824 */ /* 0x000fca00078e0215 */
[----:B------:R-:W-:Y:S01]  /*0e10*/  SEL R23, R17, R20, !P1 ;  /* 0x0000001411177207 */ /* 0x000fe20004800000 */
[----:B------:R-:W-:Y:S06]  /*0e20*/  @P0 BRA `(.L_x_97) ;  /* 0x0000000800a80947 */ /* 0x000fec0003800000 */
[----:B------:R-:W0:Y:S01]  /*0e30*/  LDC.64 R20, c[0x0][0x390] ;  /* 0x0000e400ff147b82 */ /* 0x000e220000000a00 */
[----:B------:R-:W-:Y:S02]  /*0e40*/  ISETP.NE.AND P1, PT, R16, RZ, PT ;  /* 0x000000ff1000720c */ /* 0x000fe40003f25270 */
[----:B------:R-:W-:-:S05]  /*0e50*/  LOP3.LUT R17, RZ, R16, RZ, 0x33, !PT ;  /* 0x00000010ff117212 */ /* 0x000fca00078e33ff */
[----:B------:R-:W-:-:S06]  /*0e60*/  IMAD.IADD R24, R42, 0x1, R17 ;  /* 0x000000012a187824 */ /* 0x000fcc00078e0211 */
        /* <DEDUP_REMOVED lines=11> */
.L_x_127:
[----:B------:R-:W-:Y:S05]  /*0f20*/  @!P0 BRA `(.L_x_99) ;  /* 0x0000000000748947 */ /* 0x000fea0003800000 */
[----:B------:R-:W-:-:S07]  /*0f30*/  IMAD.MOV.U32 R22, RZ, RZ, 0x3b8 ;  /* 0x000003b8ff167424 */ /* 0x000fce00078e00ff */
.L_x_101:
[----:B------:R-:W-:Y:S02]  /*0f40*/  VIADD R25, R22, 0x1 ;  /* 0x0000000116197836 */ /* 0x000fe40000000000 */
[----:B------:R-:W-:Y:S02]  /*0f50*/  IMAD R42, R42, 0x41a7, RZ ;  /* 0x000041a72a2a7824 */ /* 0x000fe400078e02ff */
[----:B------:R-:W0:Y:S01]  /*0f60*/  I2F.U32.RP R28, R25 ;  /* 0x00000019001c7306 */ /* 0x000e220000209000 */
[----:B------:R-:W-:Y:S01]  /*0f70*/  IMAD.MOV R29, RZ, RZ, -R25 ;  /* 0x000000ffff1d7224 */ /* 0x000fe200078e0a19 */
[----:B------:R-:W-:Y:S02]  /*0f80*/  ISETP.NE.U32.AND P2, PT, R25, RZ, PT ;  /* 0x000000ff1900720c */ /* 0x000fe40003f45070 */
[----:B------:R-:W-:-:S04]  /*0f90*/  LOP3.LUT R42, R42, 0x7fffffff, RZ, 0xc0, !PT ;  /* 0x7fffffff2a2a7812 */ /* 0x000fc800078ec0ff */
[----:B0-----:R-:W0:Y:S02]  /*0fa0*/  MUFU.RCP R28, R28 ;  /* 0x0000001c001c7308 */ /* 0x001e240000001000 */
[----:B0-----:R-:W-:-:S06]  /*0fb0*/  VIADD R20, R28, 0xffffffe ;  /* 0x0ffffffe1c147836 */ /* 0x001fcc0000000000 */
[----:B------:R0:W1:Y:S02]  /*0fc0*/  F2I.FTZ.U32.TRUNC.NTZ R21, R20 ;  /* 0x0000001400157305 */ /* 0x000064000021f000 */
[----:B0-----:R-:W-:Y:S02]  /*0fd0*/  IMAD.MOV.U32 R20, RZ, RZ, RZ ;  /* 0x000000ffff147224 */ /* 0x001fe400078e00ff */
[----:B-1----:R-:W-:-:S04]  /*0fe0*/  IMAD R29, R29, R21, RZ ;  /* 0x000000151d1d7224 */ /* 0x002fc800078e02ff */
[----:B------:R-:W-:-:S06]  /*0ff0*/  IMAD.HI.U32 R21, R21, R29, R20 ;  /* 0x0000001d15157227 */ /* 0x000fcc00078e0014 */
[----:B------:R-:W-:-:S04]  /*1000*/  IMAD.HI.U32 R21, R21, R42, RZ ;  /* 0x0000002a15157227 */ /* 0x000fc800078e00ff */
[----:B------:R-:W-:-:S04]  /*1010*/  IMAD.MOV R21, RZ, RZ, -R21 ;  /* 0x000000ffff157224 */ /* 0x000fc800078e0a15 */
[----:B------:R-:W-:-:S05]  /*1020*/  IMAD R28, R25, R21, R42 ;  /* 0x00000015191c7224 */ /* 0x000fca00078e022a */
[----:B------:R-:W-:-:S13]  /*1030*/  ISETP.GE.U32.AND P0, PT, R28, R25, PT ;  /* 0x000000191c00720c */ /* 0x000fda0003f06070 */
[----:B------:R-:W-:-:S05]  /*1040*/  @P0 IMAD.IADD R28, R28, 0x1, -R25 ;  /* 0x000000011c1c0824 */ /* 0x000fca00078e0a19 */
[----:B------:R-:W-:-:S13]  /*1050*/  ISETP.GE.U32.AND P0, PT, R28, R25, PT ;  /* 0x000000191c00720c */ /* 0x000fda0003f06070 */
[----:B------:R-:W-:Y:S01]  /*1060*/  @P0 IMAD.IADD R28, R28, 0x1, -R25 ;  /* 0x000000011c1c0824 */ /* 0x000fe200078e0a19 */
[----:B------:R-:W-:-:S04]  /*1070*/  @!P2 LOP3.LUT R28, RZ, R25, RZ, 0x33, !PT ;  /* 0x00000019ff1ca212 */ /* 0x000fc800078e33ff */
[----:B------:R-:W-:Y:S05]  /*1080*/  NANOSLEEP R28 ;  /* 0x0000001c0000735d */ /* 0x000fea0003800000 */
[----:B------:R-:W2:Y:S01]  /*1090*/  LD.E.64.STRONG.GPU R28, desc[UR8][R16.64+0x100] ;  /* 0x00010008101c7980 */ /* 0x000ea2000c10fb00 */
[----:B------:R-:W-:Y:S01]  /*10a0*/  UMOV UR5, 0xffffffff ;  /* 0xffffffff00057882 */ /* 0x000fe20000000000 */
[----:B------:R-:W-:Y:S02]  /*10b0*/  SHF.R.U32.HI R22, RZ, 0x1, R22 ;  /* 0x00000001ff167819 */ /* 0x000fe40000011616 */
[----:B--2---:R-:W-:Y:S01]  /*10c0*/  ISETP.NE.AND P0, PT, R28, 0x63, PT ;  /* 0x000000631c00780c */ /* 0x004fe20003f05270 */
[----:B------:R-:W-:-:S12]  /*10d0*/  BRA.DIV UR5, `(.L_x_100) ;  /* 0x00000036051c7947 */ /* 0x000fd8000b800000 */
[----:B------:R-:W-:-:S13]  /*10e0*/  VOTE.ANY P0, !P0 ;  /* 0x0000000000ff7806 */ /* 0x000fda0004000100 */
.L_x_130:
[----:B------:R-:W-:Y:S05]  /*10f0*/  @P0 BRA `(.L_x_101) ;  /* 0xfffffffc00900947 */ /* 0x000fea000383ffff */
.L_x_99:
[----:B------:R-:W-:Y:S01]  /*1100*/  UMOV UR5, 0xffffffff ;  /* 0xffffffff00057882 */ /* 0x000fe20000000000 */
[----:B------:R-:W-:Y:S02]  /*1110*/  ISETP.NE.AND P0, PT, R28, 0x65, PT ;  /* 0x000000651c00780c */ /* 0x000fe40003f05270 */
[----:B------:R-:W-:Y:S11]  /*1120*/  BRA.DIV UR5, `(.L_x_102) ;  /* 0x0000003605287947 */ /* 0x000ff6000b800000 */
[----:B------:R-:W0:Y:S01]  /*1130*/  S2R R25, SR_GEMASK ;  /* 0x0000000000197919 */ /* 0x000e220000003c00 */
[----:B------:R-:W-:Y:S01]  /*1140*/  VOTE.ANY R21, PT, !P0 ;  /* 0x0000000000157806 */ /* 0x000fe200040e0100 */
        /* <DEDUP_REMOVED lines=10> */
[----:B0-----:R-:W-:Y:S02]  /*11f0*/  IADD3 R44, P3, PT, R16, 0x100, RZ ;  /* 0x00000100102c7810 */ /* 0x001fe40007f7e0ff */
[----:B-1----:R-:W-:Y:S02]  /*1200*/  SEL R22, R22, RZ, !P0 ;  /* 0x000000ff16167207 */ /* 0x002fe40004000000 */
[----:B------:R-:W-:-:S03]  /*1210*/  ISETP.GT.AND P0, PT, R41, R48, PT ;  /* 0x000000302900720c */ /* 0x000fc60003f04270 */
[----:B------:R-:W-:-:S05]  /*1220*/  IMAD.IADD R43, R22, 0x1, R29 ;  /* 0x00000001162b7824 */ /* 0x000fca00078e021d */
[----:B------:R-:W0:Y:S02]  /*1230*/  SHFL.DOWN PT, R22, R43, 0x2, R48 ;  /* 0x084000002b167989 */ /* 0x000e2400000e0030 */
[----:B0-----:R-:W-:Y:S02]  /*1240*/  SEL R22, R22, RZ, !P0 ;  /* 0x000000ff16167207 */ /* 0x001fe40004000000 */
[----:B------:R-:W-:-:S03]  /*1250*/  ISETP.GT.AND P0, PT, R40, R48, PT ;  /* 0x000000302800720c */ /* 0x000fc60003f04270 */
[----:B------:R-:W-:Y:S02]  /*1260*/  IMAD.IADD R45, R43, 0x1, R22 ;  /* 0x000000012b2d7824 */ /* 0x000fe400078e0216 */
[----:B------:R-:W-:-:S03]  /*1270*/  VIADD R43, R39, 0x10 ;  /* 0x00000010272b7836 */ /* 0x000fc60000000000 */
[----:B------:R-:W0:Y:S02]  /*1280*/  SHFL.DOWN PT, R22, R45, 0x4, R48 ;  /* 0x088000002d167989 */ /* 0x000e2400000e0030 */
[-C--:B------:R-:W-:Y:S02]  /*1290*/  ISETP.GT.AND P2, PT, R43, R48.reuse, PT ;  /* 0x000000302b00720c */ /* 0x080fe40003f44270 */
[----:B0-----:R-:W-:Y:S02]  /*12a0*/  SEL R22, R22, RZ, !P0 ;  /* 0x000000ff16167207 */ /* 0x001fe40004000000 */
[----:B------:R-:W-:-:S03]  /*12b0*/  ISETP.GT.AND P0, PT, R30, R48, PT ;  /* 0x000000301e00720c */ /* 0x000fc60003f04270 */
[----:B------:R-:W-:Y:S02]  /*12c0*/  IMAD.IADD R29, R45, 0x1, R22 ;  /* 0x000000012d1d7824 */ /* 0x000fe400078e0216 */
[----:B------:R-:W-:-:S03]  /*12d0*/  IMAD.X R45, RZ, RZ, R17, P3 ;  /* 0x000000ffff2d7224 */ /* 0x000fc600018e0611 */
[----:B------:R-:W0:Y:S02]  /*12e0*/  SHFL.DOWN PT, R22, R29, 0x8, R48 ;  /* 0x090000001d167989 */ /* 0x000e2400000e0030 */
[----:B0-----:R-:W-:Y:S02]  /*12f0*/  SEL R22, R22, RZ, !P0 ;  /* 0x000000ff16167207 */ /* 0x001fe40004000000 */
[----:B------:R-:W-:-:S03]  /*1300*/  ISETP.NE.AND P0, PT, R28, 0x65, PT ;  /* 0x000000651c00780c */ /* 0x000fc60003f05270 */
[----:B------:R-:W-:-:S05]  /*1310*/  IMAD.IADD R47, R29, 0x1, R22 ;  /* 0x000000011d2f7824 */ /* 0x000fca00078e0216 */
[----:B------:R-:W0:Y:S05]  /*1320*/  SHFL.DOWN PT, R22, R47, 0x10, R48 ;  /* 0x0a0000002f167989 */ /* 0x000e2a00000e0030 */
[----:B------:R-:W-:Y:S02]  /*1330*/  VOTE.ALL P0, P0 ;  /* 0x0000000000ff7806 */ /* 0x000fe40000000000 */
[----:B0-----:R-:W-:-:S05]  /*1340*/  SEL R22, R22, RZ, !P2 ;  /* 0x000000ff16167207 */ /* 0x001fca0005000000 */
[----:B------:R-:W-:-:S07]  /*1350*/  IMAD.IADD R46, R47, 0x1, R22 ;  /* 0x000000012f2e7824 */ /* 0x000fce00078e0216 */
.L_x_139:
[----:B------:R-:W-:Y:S05]  /*1360*/  @!P0 BRA `(.L_x_103) ;  /* 0x00000004001c8947 */ /* 0x000fea0003800000 */
[----:B------:R-:W-:-:S07]  /*1370*/  IMAD.MOV.U32 R47, RZ, RZ, 0x3b8 ;  /* 0x000003b8ff2f7424 */ /* 0x000fce00078e00ff */
.L_x_109:
        /* <DEDUP_REMOVED lines=8> */
.L_x_142:
[----:B------:R-:W-:Y:S05]  /*1400*/  @!P0 BRA `(.L_x_105) ;  /* 0x0000000000748947 */ /* 0x000fea0003800000 */
[----:B------:R-:W-:-:S07]  /*1410*/  IMAD.MOV.U32 R22, RZ, RZ, R47 ;  /* 0x000000ffff167224 */ /* 0x000fce00078e002f */
.L_x_107:
        /* <DEDUP_REMOVED lines=27> */
.L_x_145:
[----:B------:R-:W-:Y:S05]  /*15d0*/  @P0 BRA `(.L_x_107) ;  /* 0xfffffffc00900947 */ /* 0x000fea000383ffff */
.L_x_105:
[----:B------:R-:W-:Y:S01]  /*15e0*/  UMOV UR5, 0xffffffff ;  /* 0xffffffff00057882 */ /* 0x000fe20000000000 */
[----:B------:R-:W-:Y:S02]  /*15f0*/  ISETP.NE.AND P0, PT, R28, 0x65, PT ;  /* 0x000000651c00780c */ /* 0x000fe40003f05270 */
[----:B------:R-:W-:Y:S11]  /*1600*/  BRA.DIV UR5, `(.L_x_108) ;  /* 0x0000003605387947 */ /* 0x000ff6000b800000 */
[----:B------:R-:W-:Y:S01]  /*1610*/  VOTE.ANY R21, PT, !P0 ;  /* 0x0000000000157806 */ /* 0x000fe200040e0100 */
[----:B------:R-:W-:-:S03]  /*1620*/  VIADD R24, R24, 0xffffffe0 ;  /* 0xffffffe018187836 */ /* 0x000fc60000000000 */
[----:B------:R-:W-:-:S05]  /*1630*/  LOP3.LUT R21, R21, 0x80000000, R25, 0xec, !PT ;  /* 0x8000000015157812 */ /* 0x000fca00078eec19 */
[----:B------:R-:W-:-:S05]  /*1640*/  VIADD R16, R21, 0xffffffff ;  /* 0xffffffff15107836 */ /* 0x000fca0000000000 */
[----:B------:R-:W-:-:S04]  /*1650*/  LOP3.LUT R16, R21, R16, RZ, 0xc, !PT ;  /* 0x0000001015107212 */ /* 0x000fc800078e0cff */
        /* <DEDUP_REMOVED lines=23> */
.L_x_154:
[----:B------:R-:W-:Y:S05]  /*17d0*/  @P0 BRA `(.L_x_109) ;  /* 0xfffffff800e80947 */ /* 0x000fea000383ffff */
.L_x_103:
        /* <DEDUP_REMOVED lines=8> */
[----:B0-----:R-:W-:-:S05]  /*1860*/  @!P1 LEA R16, R17, R16, 0x18 ;  /* 0x0000001011109211 */ /* 0x001fca00078ec0ff */
[----:B------:R1:W-:Y:S04]  /*1870*/  @!P1 STS [R16+0x8], R31 ;  /* 0x0000081f10009388 */ /* 0x0003e80000000800 */
[----:B------:R1:W-:Y:S01]  /*1880*/  @!P1 STS [R16+0x4], R46 ;  /* 0x0000042e10009388 */ /* 0x0003e20000000800 */
[----:B--2---:R-:W-:Y:S01]  /*1890*/  @!P0 LEA R21, R21, R20, 0x18 ;  /* 0x0000001415158211 */ /* 0x004fe200078ec0ff */
[----:B------:R-:W-:Y:S02]  /*18a0*/  IMAD.MOV.U32 R20, RZ, RZ, R23 ;  /* 0x000000ffff147224 */ /* 0x000fe400078e0017 */
[----:B------:R-:W-:Y:S02]  /*18b0*/  @!P0 IMAD.MOV.U32 R20, RZ, RZ, R46 ;  /* 0x000000ffff148224 */ /* 0x000fe400078e002e */
[----:B------:R1:W-:Y:S05]  /*18c0*/  @!P0 STS [R21+0x4c], R46 ;  /* 0x00004c2e15008388 */ /* 0x0003ea0000000800 */
.L_x_97:
[----:B------:R-:W-:Y:S05]  /*18d0*/  WARPSYNC.ALL ;  /* 0x0000000000007948 */ /* 0x000fea0003800000 */
[----:B------:R-:W0:Y:S08]  /*18e0*/  S2UR UR6, SR_CgaCtaId ;  /* 0x00000000000679c3 */ /* 0x000e300000008800 */
[----:B------:R-:W-:Y:S06]  /*18f0*/  BAR.SYNC.DEFER_BLOCKING 0x0 ;  /* 0x0000000000007b1d */ /* 0x000fec0000010000 */
[----:B------:R-:W-:Y:S01]  /*1900*/  UMOV UR5, 0x400 ;  /* 0x0000040000057882 */ /* 0x000fe20000000000 */
[----:B------:R-:W2:Y:S01]  /*1910*/  S2R R17, SR_TID.X ;  /* 0x0000000000117919 */ /* 0x000ea20000002100 */
[----:B0-----:R-:W-:-:S09]  /*1920*/  ULEA UR5, UR6, UR5, 0x18 ;  /* 0x0000000506057291 */ /* 0x001fd2000f8ec0ff */
[----:B-1----:R-:W0:Y:S01]  /*1930*/  LDS R16, [UR5+0x4c] ;  /* 0x00004c05ff107984 */ /* 0x002e220008000800 */
[----:B--2---:R-:W-:-:S04]  /*1940*/  ISETP.NE.AND P0, PT, R17, RZ, PT ;  /* 0x000000ff1100720c */ /* 0x004fc80003f05270 */
[----:B0-----:R-:W-:-:S05]  /*1950*/  SEL R21, R16, RZ, P0 ;  /* 0x000000ff10157207 */ /* 0x001fca0000000000 */
[----:B------:R-:W-:-:S07]  /*1960*/  IMAD.IADD R21, R21, 0x1, R20 ;  /* 0x0000000115157824 */ /* 0x000fce00078e0214 */
.L_x_96:
[----:B------:R-:W-:Y:S05]  /*1970*/  BSYNC.RECONVERGENT B0 ;  /* 0x0000000000007941 */ /* 0x000fea0003800200 */
.L_x_94:
[----:B------:R-:W-:Y:S01]  /*1980*/  IMAD.IADD R36, R36, 0x1, R21 ;  /* 0x0000000124247824 */ /* 0x000fe200078e0215 */
[----:B0-----:R-:W0:Y:S01]  /*1990*/  S2R R16, SR_TID.X ;  /* 0x0000000000107919 */ /* 0x001e220000002100 */
[----:B------:R-:W1:Y:S01]  /*19a0*/  S2UR UR6, SR_CgaCtaId ;  /* 0x00000000000679c3 */ /* 0x000e620000008800 */
[----:B------:R-:W-:Y:S01]  /*19b0*/  UMOV UR5, 0x400 ;  /* 0x0000040000057882 */ /* 0x000fe20000000000 */
[----:B------:R-:W-:Y:S01]  /*19c0*/  IMAD.IADD R37, R37, 0x1, R36 ;  /* 0x0000000125257824 */ /* 0x000fe200078e0224 */
[----:B------:R-:W2:Y:S03]  /*19d0*/  S2R R17, SR_LANEID ;  /* 0x0000000000117919 */ /* 0x000ea60000000000 */
[----:B------:R-:W-:Y:S02]  /*19e0*/  IMAD.IADD R34, R34, 0x1, R37 ;  /* 0x0000000122227824 */ /* 0x000fe400078e0225 */
[----:B------:R-:W-:Y:S02]  /*19f0*/  BAR.SYNC.DEFER_BLOCKING 0x0 ;  /* 0x0000000000007b1d */ /* 0x000fe40000010000 */
[----:B------:R-:W-:-:S04]  /*1a00*/  IMAD.IADD R35, R35, 0x1, R34 ;  /* 0x0000000123237824 */ /* 0x000fc800078e0222 */
[----:B------:R-:W-:-:S04]  /*1a10*/  IMAD.IADD R32, R32, 0x1, R35 ;  /* 0x0000000120207824 */ /* 0x000fc800078e0223 */
[----:B------:R-:W-:-:S04]  /*1a20*/  IMAD.IADD R33, R33, 0x1, R32 ;  /* 0x0000000121217824 */ /* 0x000fc800078e0220 */
[----:B------:R-:W-:Y:S01]  /*1a30*/  IMAD.IADD R18, R18, 0x1, R33 ;  /* 0x0000000112127824 */ /* 0x000fe200078e0221 */
[----:B-1----:R-:W-:-:S03]  /*1a40*/  ULEA UR5, UR6, UR5, 0x18 ;  /* 0x0000000506057291 */ /* 0x002fc6000f8ec0ff */
[----:B------:R-:W-:Y:S01]  /*1a50*/  IMAD.IADD R19, R19, 0x1, R18 ;  /* 0x0000000113137824 */ /* 0x000fe200078e0212 */
[----:B------:R-:W1:Y:S03]  /*1a60*/  LDCU.64 UR6, c[0x0][0x388] ;  /* 0x00007100ff0677ac */ /* 0x000e660008000a00 */
[----:B------:R-:W-:Y:S01]  /*1a70*/  IMAD.IADD R14, R14, 0x1, R19 ;  /* 0x000000010e0e7824 */ /* 0x000fe200078e0213 */
[----:B0-----:R-:W-:-:S03]  /*1a80*/  SHF.R.U32.HI R16, RZ, 0x5, R16 ;  /* 0x00000005ff107819 */ /* 0x001fc60000011610 */
[----:B------:R-:W-:Y:S02]  /*1a90*/  IMAD.IADD R15, R15, 0x1, R14 ;  /* 0x000000010f0f7824 */ /* 0x000fe400078e020e */
[----:B--2---:R-:W-:Y:S02]  /*1aa0*/  IMAD R16, R16, 0x2c0, R17 ;  /* 0x000002c010107824 */ /* 0x004fe400078e0211 */
[----:B------:R-:W-:-:S03]  /*1ab0*/  IMAD.IADD R12, R12, 0x1, R15 ;  /* 0x000000010c0c7824 */ /* 0x000fc600078e020f */
[----:B------:R-:W-:Y:S01]  /*1ac0*/  LEA R16, R16, UR5, 0x2 ;  /* 0x0000000510107c11 */ /* 0x000fe2000f8e10ff */
[----:B------:R-:W-:Y:S01]  /*1ad0*/  IMAD.IADD R13, R13, 0x1, R12 ;  /* 0x000000010d0d7824 */ /* 0x000fe200078e020c */
[----:B-1----:R-:W-:-:S03]  /*1ae0*/  IADD3 R38, P0, PT, R38, UR6, RZ ;  /* 0x0000000626267c10 */ /* 0x002fc6000ff1e0ff */
[----:B------:R-:W-:Y:S02]  /*1af0*/  IMAD.IADD R10, R10, 0x1, R13 ;  /* 0x000000010a0a7824 */ /* 0x000fe400078e020d */
[----:B------:R-:W-:Y:S01]  /*1b00*/  IMAD R20, R17, 0x54, R16 ;  /* 0x0000005411147824 */ /* 0x000fe200078e0210 */
[----:B------:R-:W-:Y:S01]  /*1b10*/  IADD3.X R39, PT, PT, R0, UR7, RZ, P0, !PT ;  /* 0x0000000700277c10 */ /* 0x000fe200087fe4ff */
[----:B------:R-:W-:-:S03]  /*1b20*/  IMAD.IADD R11, R11, 0x1, R10 ;  /* 0x000000010b0b7824 */ /* 0x000fc600078e020a */
[----:B------:R-:W-:Y:S01]  /*1b30*/  STS.64 [R20], R36 ;  /* 0x0000002414007388 */ /* 0x000fe20000000a00 */
[----:B------:R-:W-:-:S03]  /*1b40*/  IMAD.IADD R8, R8, 0x1, R11 ;  /* 0x0000000108087824 */ /* 0x000fc600078e020b */
[----:B------:R-:W-:Y:S01]  /*1b50*/  STS.64 [R20+0x8], R34 ;  /* 0x0000082214007388 */ /* 0x000fe20000000a00 */
        /* <DEDUP_REMOVED lines=13> */
[----:B------:R-:W-:Y:S04]  /*1c30*/  STS.64 [R20+0x40], R6 ;  /* 0x0000400614007388 */ /* 0x000fe80000000a00 */
[----:B------:R-:W-:Y:S04]  /*1c40*/  STS.64 [R20+0x48], R4 ;  /* 0x0000480414007388 */ /* 0x000fe80000000a00 */
[----:B------:R-:W-:Y:S01]  /*1c50*/  STS.64 [R20+0x50], R2 ;  /* 0x0000500214007388 */ /* 0x000fe20000000a00 */
        /* <DEDUP_REMOVED lines=46> */
.L_x_93:
[----:B------:R-:W-:-:S13]  /*1f40*/  ISETP.NE.AND P0, PT, R0, RZ, PT ;  /* 0x000000ff0000720c */ /* 0x000fda0003f05270 */
[----:B------:R-:W-:Y:S05]  /*1f50*/  @!P0 EXIT ;  /* 0x000000000000894d */ /* 0x000fea0003800000 */
[----:B------:R-:W0:Y:S02]  /*1f60*/  LDC.64 R4, c[0x0][0x380] ;  /* 0x0000e000ff047b82 */ /* 0x000e240000000a00 */
[----:B0-----:R-:W-:-:S05]  /*1f70*/  IMAD.WIDE.U32 R4, R3, 0x4, R4 ;  /* 0x0000000403047825 */ /* 0x001fca00078e0004 */
[----:B------:R0:W2:Y:S01]  /*1f80*/  LDG.E R6, desc[UR8][R4.64] ;  /* 0x0000000804067981 */ /* 0x0000a2000c1e1900 */
[----:B------:R-:W1:Y:S02]  /*1f90*/  S2R R2, SR_TID.X ;  /* 0x0000000000027919 */ /* 0x000e640000002100 */
[C---:B-1----:R-:W-:Y:S02]  /*1fa0*/  LOP3.LUT R3, R2.reuse, 0x1f, RZ, 0xc0, !PT ;  /* 0x0000001f02037812 */ /* 0x042fe400078ec0ff */
[----:B------:R-:W-:-:S05]  /*1fb0*/  LOP3.LUT R8, R2, 0x3e0, RZ, 0xc0, !PT ;  /* 0x000003e002087812 */ /* 0x000fca00078ec0ff */
[----:B------:R-:W-:-:S04]  /*1fc0*/  IMAD R3, R8, 0x16, R3 ;  /* 0x0000001608037824 */ /* 0x000fc800078e0203 */
[C---:B------:R-:W-:Y:S01]  /*1fd0*/  VIADD R7, R3.reuse, 0x20 ;  /* 0x0000002003077836 */ /* 0x040fe20000000000 */
[C---:B------:R-:W-:Y:S01]  /*1fe0*/  ISETP.GE.U32.AND P6, PT, R3.reuse, R0, PT ;  /* 0x000000000300720c */ /* 0x040fe20003fc6070 */
[C---:B------:R-:W-:Y:S01]  /*1ff0*/  VIADD R9, R3.reuse, 0x40 ;  /* 0x0000004003097836 */ /* 0x040fe20000000000 */
[C---:B0-----:R-:W-:Y:S01]  /*2000*/  LEA R4, P1, R3.reuse, R4, 0x2 ;  /* 0x0000000403047211 */ /* 0x041fe200078210ff */
[----:B------:R-:W-:Y:S01]  /*2010*/  VIADD R11, R3, 0x60 ;  /* 0x00000060030b7836 */ /* 0x000fe20000000000 */
[-C--:B------:R-:W-:Y:S01]  /*2020*/  ISETP.GE.U32.AND P5, PT, R7, R0.reuse, PT ;  /* 0x000000000700720c */ /* 0x080fe20003fa6070 */
[----:B------:R-:W-:Y:S01]  /*2030*/  VIADD R7, R3, 0x80 ;  /* 0x0000008003077836 */ /* 0x000fe20000000000 */
[-C--:B------:R-:W-:Y:S01]  /*2040*/  ISETP.GE.U32.AND P0, PT, R9, R0.reuse, PT ;  /* 0x000000000900720c */ /* 0x080fe20003f06070 */
[----:B------:R-:W-:Y:S01]  /*2050*/  IMAD.X R5, RZ, RZ, R5, P1 ;  /* 0x000000ffff057224 */ /* 0x000fe200008e0605 */
[-C--:B------:R-:W-:Y:S01]  /*2060*/  ISETP.GE.U32.AND P4, PT, R11, R0.reuse, PT ;  /* 0x000000000b00720c */ /* 0x080fe20003f86070 */
[----:B------:R-:W-:Y:S01]  /*2070*/  VIADD R9, R3, 0xa0 ;  /* 0x000000a003097836 */ /* 0x000fe20000000000 */
[----:B------:R-:W-:Y:S01]  /*2080*/  ISETP.GE.U32.AND P3, PT, R7, R0, PT ;  /* 0x000000000700720c */ /* 0x000fe20003f66070 */
[----:B------:R-:W-:-:S03]  /*2090*/  VIADD R7, R3, 0xc0 ;  /* 0x000000c003077836 */ /* 0x000fc60000000000 */
[-C--:B------:R-:W-:Y:S01]  /*20a0*/  ISETP.GE.U32.AND P2, PT, R9, R0.reuse, PT ;  /* 0x000000000900720c */ /* 0x080fe20003f46070 */
[----:B------:R-:W-:Y:S01]  /*20b0*/  VIADD R9, R3, 0x100 ;  /* 0x0000010003097836 */ /* 0x000fe20000000000 */
[-C--:B------:R-:W-:Y:S01]  /*20c0*/  ISETP.GE.U32.AND P1, PT, R7, R0.reuse, PT ;  /* 0x000000000700720c */ /* 0x080fe20003f26070 */
[C---:B------:R-:W-:Y:S02]  /*20d0*/  VIADD R7, R3.reuse, 0xe0 ;  /* 0x000000e003077836 */ /* 0x040fe40000000000 */
[----:B------:R-:W-:Y:S02]  /*20e0*/  VIADD R39, R3, 0x260 ;  /* 0x0000026003277836 */ /* 0x000fe40000000000 */
[----:B--2---:R-:W-:Y:S02]  /*20f0*/  IMAD.MOV.U32 R16, RZ, RZ, R6 ;  /* 0x000000ffff107224 */ /* 0x004fe400078e0006 */
[----:B------:R-:W2:Y:S01]  /*2100*/  @!P6 LDG.E R6, desc[UR8][R4.64] ;  /* 0x000000080406e981 */ /* 0x000ea2000c1e1900 */
[----:B------:R-:W-:Y:S01]  /*2110*/  ISETP.GE.U32.AND P6, PT, R7, R0, PT ;  /* 0x000000000700720c */ /* 0x000fe20003fc6070 */
[----:B------:R-:W-:-:S02]  /*2120*/  IMAD.MOV.U32 R10, RZ, RZ, R16 ;  /* 0x000000ffff0a7224 */ /* 0x000fc400078e0010 */
[----:B------:R-:W-:Y:S02]  /*2130*/  VIADD R7, R3, 0x120 ;  /* 0x0000012003077836 */ /* 0x000fe40000000000 */
[--C-:B------:R-:W-:Y:S02]  /*2140*/  IMAD.MOV.U32 R12, RZ, RZ, R16.reuse ;  /* 0x000000ffff0c7224 */ /* 0x100fe400078e0010 */
[----:B------:R-:W3:Y:S01]  /*2150*/  @!P0 LDG.E R10, desc[UR8][R4.64+0x100] ;  /* 0x00010008040a8981 */ /* 0x000ee2000c1e1900 */
[-C--:B------:R-:W-:Y:S01]  /*2160*/  ISETP.GE.U32.AND P0, PT, R7, R0.reuse, PT ;  /* 0x000000000700720c */ /* 0x080fe20003f06070 */
[----:B------:R-:W-:Y:S02]  /*2170*/  VIADD R7, R3, 0x140 ;  /* 0x0000014003077836 */ /* 0x000fe40000000000 */
[--C-:B------:R-:W-:Y:S01]  /*2180*/  IMAD.MOV.U32 R8, RZ, RZ, R16.reuse ;  /* 0x000000ffff087224 */ /* 0x100fe200078e0010 */
[----:B------:R-:W4:Y:S01]  /*2190*/  @!P4 LDG.E R12, desc[UR8][R4.64+0x180] ;  /* 0x00018008040cc981 */ /* 0x000f22000c1e1900 */
[----:B------:R-:W-:Y:S01]  /*21a0*/  IMAD.MOV.U32 R18, RZ, RZ, R16 ;  /* 0x000000ffff127224 */ /* 0x000fe200078e0010 */
[----:B------:R-:W-:Y:S01]  /*21b0*/  ISETP.GE.U32.AND P4, PT, R7, R0, PT ;  /* 0x000000000700720c */ /* 0x000fe20003f86070 */
[----:B------:R-:W-:-:S02]  /*21c0*/  VIADD R7, R3, 0x180 ;  /* 0x0000018003077836 */ /* 0x000fc40000000000 */
[----:B------:R-:W5:Y:S01]  /*21d0*/  @!P5 LDG.E R8, desc[UR8][R4.64+0x80] ;  /* 0x000080080408d981 */ /* 0x000f62000c1e1900 */
[-C--:B------:R-:W-:Y:S01]  /*21e0*/  ISETP.GE.U32.AND P5, PT, R9, R0.reuse, PT ;  /* 0x000000000900720c */ /* 0x080fe20003fa6070 */
[--C-:B------:R-:W-:Y:S02]  /*21f0*/  IMAD.MOV.U32 R20, RZ, RZ, R16.reuse ;  /* 0x000000ffff147224 */ /* 0x100fe400078e0010 */
[----:B------:R-:W5:Y:S01]  /*2200*/  @!P2 LDG.E R18, desc[UR8][R4.64+0x280] ;  /* 0x000280080412a981 */ /* 0x000f62000c1e1900 */
[-C--:B------:R-:W-:Y:S01]  /*2210*/  ISETP.GE.U32.AND P2, PT, R7, R0.reuse, PT ;  /* 0x000000000700720c */ /* 0x080fe20003f46070 */
[C---:B------:R-:W-:Y:S02]  /*2220*/  VIADD R7, R3.reuse, 0x1a0 ;  /* 0x000001a003077836 */ /* 0x040fe40000000000 */
[--C-:B------:R-:W-:Y:S01]  /*2230*/  IMAD.MOV.U32 R14, RZ, RZ, R16.reuse ;  /* 0x000000ffff0e7224 */ /* 0x100fe200078e0010 */
[----:B------:R-:W5:Y:S01]  /*2240*/  @!P1 LDG.E R20, desc[UR8][R4.64+0x300] ;  /* 0x0003000804149981 */ /* 0x000f62000c1e1900 */
[----:B------:R-:W-:Y:S01]  /*2250*/  VIADD R9, R3, 0x160 ;  /* 0x0000016003097836 */ /* 0x000fe20000000000 */
[----:B------:R-:W-:Y:S01]  /*2260*/  ISETP.GE.U32.AND P1, PT, R7, R0, PT ;  /* 0x000000000700720c */ /* 0x000fe20003f26070 */
[----:B------:R-:W-:-:S02]  /*2270*/  IMAD.MOV.U32 R24, RZ, RZ, R16 ;  /* 0x000000ffff187224 */ /* 0x000fc400078e0010 */
[----:B------:R-:W-:Y:S01]  /*2280*/  VIADD R7, R3, 0x1e0 ;  /* 0x000001e003077836 */ /* 0x000fe20000000000 */
        /* <DEDUP_REMOVED lines=17> */
[----:B------:R-:W-:Y:S02]  /*23a0*/  VIADD R7, R3, 0x280 ;  /* 0x0000028003077836 */ /* 0x000fe40000000000 */
[--C-:B------:R-:W-:Y:S01]  /*23b0*/  IMAD.MOV.U32 R28, RZ, RZ, R16.reuse ;  /* 0x000000ffff1c7224 */ /* 0x100fe200078e0010 */
[----:B------:R-:W5:Y:S01]  /*23c0*/  @!P2 LDG.E R32, desc[UR8][R4.64+0x600] ;  /* 0x000600080420a981 */ /* 0x000f62000c1e1900 */
[--C-:B------:R-:W-:Y:S01]  /*23d0*/  IMAD.MOV.U32 R34, RZ, RZ, R16.reuse ;  /* 0x000000ffff227224 */ /* 0x100fe200078e0010 */
[----:B------:R-:W-:Y:S01]  /*23e0*/  ISETP.GE.U32.AND P2, PT, R7, R0, PT ;  /* 0x000000000700720c */ /* 0x000fe20003f46070 */
[----:B------:R-:W-:-:S02]  /*23f0*/  IMAD.MOV.U32 R36, RZ, RZ, R16 ;  /* 0x000000ffff247224 */ /* 0x000fc400078e0010 */
[C---:B------:R-:W-:Y:S01]  /*2400*/  VIADD R9, R3.reuse, 0x220 ;  /* 0x0000022003097836 */ /* 0x040fe20000000000 */
[----:B------:R-:W5:Y:S01]  /*2410*/  @!P4 LDG.E R28, desc[UR8][R4.64+0x500] ;  /* 0x00050008041cc981 */ /* 0x000f62000c1e1900 */
[----:B------:R-:W-:-:S03]  /*2420*/  VIADD R7, R3, 0x2a0 ;  /* 0x000002a003077836 */ /* 0x000fc60000000000 */
[----:B------:R-:W5:Y:S01]  /*2430*/  @!P1 LDG.E R34, desc[UR8][R4.64+0x680] ;  /* 0x0006800804229981 */ /* 0x000f62000c1e1900 */
[-C--:B------:R-:W-:Y:S02]  /*2440*/  ISETP.GE.U32.AND P4, PT, R9, R0.reuse, PT ;  /* 0x000000000900720c */ /* 0x080fe40003f86070 */
[-C--:B------:R-:W-:Y:S01]  /*2450*/  ISETP.GE.U32.AND P1, PT, R39, R0.reuse, PT ;  /* 0x000000002700720c */ /* 0x080fe20003f26070 */
[----:B------:R-:W5:Y:S01]  /*2460*/  @!P6 LDG.E R36, desc[UR8][R4.64+0x700] ;  /* 0x000700080424e981 */ /* 0x000f62000c1e1900 */
[----:B------:R-:W-:Y:S01]  /*2470*/  ISETP.GE.U32.AND P6, PT, R7, R0, PT ;  /* 0x000000000700720c */ /* 0x000fe20003fc6070 */
        /* <DEDUP_REMOVED lines=16> */
[----:B------:R-:W-:Y:S01]  /*2580*/  UMOV UR4, 0x400 ;  /* 0x0000040000047882 */ /* 0x000fe20000000000 */
[----:B------:R-:W-:Y:S01]  /*2590*/  ISETP.NE.AND P0, PT, R42, RZ, PT ;  /* 0x000000ff2a00720c */ /* 0x000fe20003f05270 */
[----:B-1----:R-:W-:-:S02]  /*25a0*/  ULEA UR4, UR5, UR4, 0x18 ;  /* 0x0000000405047291 */ /* 0x002fc4000f8ec0ff */
[----:B0-----:R-:W-:-:S05]  /*25b0*/  IMAD R41, R43, 0x2c0, R38 ;  /* 0x000002c02b297824 */ /* 0x001fca00078e0226 */
        /* <DEDUP_REMOVED lines=39> */
[----:B------:R-:W-:Y:S02]  /*2830*/  ISETP.NE.AND P1, PT, R38, 0x1f, PT ;  /* 0x0000001f2600780c */ /* 0x000fe40003f25270 */
[----:B---3--:R-:W-:Y:S02]  /*2840*/  IADD3 R16, PT, PT, R8, R7, R16 ;  /* 0x0000000708107210 */ /* 0x008fe40007ffe010 */
[----:B------:R-:W-:Y:S02]  /*2850*/  ISETP.NE.AND P2, PT, R43, 0xb, PT ;  /* 0x0000000b2b00780c */ /* 0x000fe40003f45270 */
[----:B----4-:R-:W-:Y:S02]  /*2860*/  IADD3 R16, PT, PT, R10, R9, R16 ;  /* 0x000000090a107210 */ /* 0x010fe40007ffe010 */
[----:B------:R-:W-:-:S02]  /*2870*/  ISETP.GE.U32.AND P3, PT, R2, 0x20, PT ;  /* 0x000000200200780c */ /* 0x000fc40003f66070 */
        /* <DEDUP_REMOVED lines=46> */
[----:B------:R-:W-:Y:S02]  /*2b60*/  SEL R16, R22, R16, !P0 ;  /* 0x0000001016107207 */ /* 0x000fe40004000000 */
[----:B------:R-:W-:-:S04]  /*2b70*/  ISETP.NE.AND P0, PT, R43, 0x8, PT ;  /* 0x000000082b00780c */ /* 0x000fc80003f05270 */
[----:B------:R-:W-:Y:S02]  /*2b80*/  SEL R16, R23, R16, !P0 ;  /* 0x0000001017107207 */ /* 0x000fe40004000000 */
[----:B------:R-:W-:Y:S02]  /*2b90*/  ISETP.NE.AND P0, PT, R43, 0xa, PT ;  /* 0x0000000a2b00780c */ /* 0x000fe40003f05270 */
[----:B------:R-:W-:Y:S02]  /*2ba0*/  SEL R16, R24, R16, !P1 ;  /* 0x0000001018107207 */ /* 0x000fe40004800000 */
[----:B------:R-:W-:Y:S02]  /*2bb0*/  ISETP.NE.AND P1, PT, R38, RZ, PT ;  /* 0x000000ff2600720c */ /* 0x000fe40003f25270 */
[----:B------:R-:W-:Y:S01]  /*2bc0*/  SEL R16, R25, R16, !P0 ;  /* 0x0000001019107207 */ /* 0x000fe20004000000 */
[----:B------:R-:W-:Y:S01]  /*2bd0*/  @!P2 IMAD.IADD R16, R26, 0x1, R25 ;  /* 0x000000011a10a824 */ /* 0x000fe200078e0219 */
[----:B------:R-:W-:-:S02]  /*2be0*/  SEL R17, R42, RZ, P1 ;  /* 0x000000ff2a117207 */ /* 0x000fc40000800000 */
[----:B------:R-:W-:-:S03]  /*2bf0*/  ISETP.NE.AND P0, PT, R2, RZ, PT ;  /* 0x000000ff0200720c */ /* 0x000fc60003f05270 */
[----:B------:R-:W-:-:S05]  /*2c00*/  @P3 IMAD.IADD R42, R16, 0x1, R17 ;  /* 0x00000001102a3824 */ /* 0x000fca00078e0211 */
[----:B------:R-:W-:Y:S01]  /*2c10*/  SEL R17, R42, RZ, P0 ;  /* 0x000000ff2a117207 */ /* 0x000fe20000000000 */
[----:B------:R-:W-:Y:S06]  /*2c20*/  BRA `(.L_x_111) ;  /* 0x0000000c00e87947 */ /* 0x000fec0003800000 */
.L_x_110:
[----:B0-2---:R-:W-:Y:S02]  /*2c30*/  IADD3 R16, PT, PT, R6, R5, R4 ;  /* 0x0000000506107210 */ /* 0x005fe40007ffe004 */
[----:B------:R-:W-:Y:S02]  /*2c40*/  ISETP.NE.AND P1, PT, R38, 0x1f, PT ;  /* 0x0000001f2600780c */ /* 0x000fe40003f25270 */
        /* <DEDUP_REMOVED lines=52> */
[----:B------:R-:W-:Y:S01]  /*2f90*/  SEL R16, R23, R16, !P0 ;  /* 0x0000001017107207 */ /* 0x000fe20004000000 */
[----:B------:R-:W-:Y:S01]  /*2fa0*/  IMAD.IADD R23, R45, 0x1, -R44 ;  /* 0x000000012d177824 */ /* 0x000fe200078e0a2c */
[C---:B------:R-:W-:Y:S02]  /*2fb0*/  ISETP.NE.AND P0, PT, R43.reuse, 0xa, PT ;  /* 0x0000000a2b00780c */ /* 0x040fe40003f05270 */
[----:B------:R-:W-:Y:S02]  /*2fc0*/  SEL R16, R24, R16, !P1 ;  /* 0x0000001018107207 */ /* 0x000fe40004800000 */
[----:B------:R-:W-:Y:S02]  /*2fd0*/  ISETP.NE.AND P1, PT, R43, 0xb, PT ;  /* 0x0000000b2b00780c */ /* 0x000fe40003f25270 */
[----:B------:R-:W-:Y:S02]  /*2fe0*/  SEL R16, R25, R16, !P0 ;  /* 0x0000001019107207 */ /* 0x000fe40004000000 */
[----:B------:R-:W-:-:S02]  /*2ff0*/  ISETP.GT.U32.AND P0, PT, R2, 0x1f, PT ;  /* 0x0000001f0200780c */ /* 0x000fc40003f04070 */
[----:B------:R-:W-:Y:S02]  /*3000*/  SEL R17, R23, RZ, P2 ;  /* 0x000000ff17117207 */ /* 0x000fe40001000000 */
        /* <DEDUP_REMOVED lines=20> */
.L_x_157:
[----:B------:R-:W-:Y:S05]  /*3150*/  @!P0 BRA `(.L_x_114) ;  /* 0x0000000000748947 */ /* 0x000fea0003800000 */
[----:B------:R-:W-:-:S07]  /*3160*/  IMAD.MOV.U32 R20, RZ, RZ, 0x3b8 ;  /* 0x000003b8ff147424 */ /* 0x000fce00078e00ff */
.L_x_116:
        /* <DEDUP_REMOVED lines=27> */
.L_x_160:
[----:B------:R-:W-:Y:S05]  /*3320*/  @P0 BRA `(.L_x_116) ;  /* 0xfffffffc00900947 */ /* 0x000fea000383ffff */
.L_x_114:
        /* <DEDUP_REMOVED lines=23> */
[----:B------:R-:W-:-:S03]  /*34a0*/  ISETP.GT.AND P0, PT, R16, R47, PT ;  /* 0x0000002f1000720c */ /* 0x000fc60003f04270 */
[----:B------:R-:W-:-:S05]  /*34b0*/  IMAD.IADD R50, R46, 0x1, R17 ;  /* 0x000000012e327824 */ /* 0x000fca00078e0211 */
[----:B------:R-:W0:Y:S02]  /*34c0*/  SHFL.DOWN PT, R22, R50, 0x8, R47 ;  /* 0x0900000032167989 */ /* 0x000e2400000e002f */
[----:B0-----:R-:W-:Y:S02]  /*34d0*/  SEL R17, R22, RZ, !P0 ;  /* 0x000000ff16117207 */ /* 0x001fe40004000000 */
[----:B------:R-:W-:Y:S01]  /*34e0*/  ISETP.NE.AND P0, PT, R18, 0x65, PT ;  /* 0x000000651200780c */ /* 0x000fe20003f05270 */
[----:B------:R-:W-:Y:S02]  /*34f0*/  VIADD R18, R38, 0x10 ;  /* 0x0000001026127836 */ /* 0x000fe40000000000 */
[----:B------:R-:W-:Y:S02]  /*3500*/  IMAD.IADD R48, R50, 0x1, R17 ;  /* 0x0000000132307824 */ /* 0x000fe400078e0211 */
[----:B------:R-:W0:Y:S01]  /*3510*/  LDC.64 R16, c[0x0][0x390] ;  /* 0x0000e400ff107b82 */ /* 0x000e220000000a00 */
[----:B------:R-:W-:-:S02]  /*3520*/  ISETP.GT.AND P2, PT, R18, R47, PT ;  /* 0x0000002f1200720c */ /* 0x000fc40003f44270 */
[----:B------:R-:W1:Y:S05]  /*3530*/  SHFL.DOWN PT, R22, R48, 0x10, R47 ;  /* 0x0a00000030167989 */ /* 0x000e6a00000e002f */
[----:B------:R-:W-:Y:S02]  /*3540*/  VOTE.ALL P0, P0 ;  /* 0x0000000000ff7806 */ /* 0x000fe40000000000 */
[----:B0-----:R-:W-:Y:S02]  /*3550*/  IADD3 R44, P3, PT, R16, 0x100, RZ ;  /* 0x00000100102c7810 */ /* 0x001fe40007f7e0ff */
[----:B-1----:R-:W-:-:S03]  /*3560*/  SEL R19, R22, RZ, !P2 ;  /* 0x000000ff16137207 */ /* 0x002fc60005000000 */
[----:B------:R-:W-:Y:S02]  /*3570*/  IMAD.X R45, RZ, RZ, R17, P3 ;  /* 0x000000ffff2d7224 */ /* 0x000fe400018e0611 */
[----:B------:R-:W-:-:S07]  /*3580*/  IMAD.IADD R46, R48, 0x1, R19 ;  /* 0x00000001302e7824 */ /* 0x000fce00078e0213 */
.L_x_169:
[----:B------:R-:W-:Y:S05]  /*3590*/  @!P0 BRA `(.L_x_118) ;  /* 0x00000004002c8947 */ /* 0x000fea0003800000 */
[----:B------:R-:W-:-:S07]  /*35a0*/  IMAD.MOV.U32 R47, RZ, RZ, 0x3b8 ;  /* 0x000003b8ff2f7424 */ /* 0x000fce00078e00ff */
.L_x_124:
        /* <DEDUP_REMOVED lines=8> */
.L_x_172:
[----:B------:R-:W-:Y:S05]  /*3630*/  @!P0 BRA `(.L_x_120) ;  /* 0x0000000000748947 */ /* 0x000fea0003800000 */
[----:B------:R-:W-:-:S07]  /*3640*/  IMAD.MOV.U32 R20, RZ, RZ, R47 ;  /* 0x000000ffff147224 */ /* 0x000fce00078e002f */
.L_x_122:
        /* <DEDUP_REMOVED lines=27> */
.L_x_175:
[----:B------:R-:W-:Y:S05]  /*3800*/  @P0 BRA `(.L_x_122) ;  /* 0xfffffffc00900947 */ /* 0x000fea000383ffff */
.L_x_120:
[----:B------:R-:W-:Y:S01]  /*3810*/  UMOV UR5, 0xffffffff ;  /* 0xffffffff00057882 */ /* 0x000fe20000000000 */
[----:B------:R-:W-:Y:S02]  /*3820*/  ISETP.NE.AND P0, PT, R18, 0x65, PT ;  /* 0x000000651200780c */ /* 0x000fe40003f05270 */
[----:B------:R-:W-:Y:S11]  /*3830*/  BRA.DIV UR5, `(.L_x_123) ;  /* 0x0000001e051c7947 */ /* 0x000ff6000b800000 */
[----:B------:R-:W-:Y:S01]  /*3840*/  VOTE.ANY R21, PT, !P0 ;  /* 0x0000000000157806 */ /* 0x000fe200040e0100 */
[----:B------:R-:W-:Y:S02]  /*3850*/  VIADD R20, R38, 0x2 ;  /* 0x0000000226147836 */ /* 0x000fe40000000000 */
[----:B------:R-:W-:Y:S01]  /*3860*/  VIADD R43, R43, 0xffffffe0 ;  /* 0xffffffe02b2b7836 */ /* 0x000fe20000000000 */
[----:B------:R-:W-:-:S05]  /*3870*/  LOP3.LUT R21, R21, 0x80000000, R26, 0xec, !PT ;  /* 0x8000000015157812 */ /* 0x000fca00078eec1a */
        /* <DEDUP_REMOVED lines=28> */
.L_x_184:
[----:B------:R-:W-:Y:S05]  /*3a40*/  @P0 BRA `(.L_x_124) ;  /* 0xfffffff800d80947 */ /* 0x000fea000383ffff */
.L_x_118:
        /* <DEDUP_REMOVED lines=15> */
.L_x_112:
[----:B------:R-:W-:Y:S05]  /*3b40*/  WARPSYNC.ALL ;  /* 0x0000000000007948 */ /* 0x000fea0003800000 */
[----:B------:R-:W0:Y:S08]  /*3b50*/  S2UR UR5, SR_CgaCtaId ;  /* 0x00000000000579c3 */ /* 0x000e300000008800 */
[----:B------:R-:W-:Y:S01]  /*3b60*/  BAR.SYNC.DEFER_BLOCKING 0x0 ;  /* 0x0000000000007b1d */ /* 0x000fe20000010000 */
[----:B------:R-:W-:-:S05]  /*3b70*/  ISETP.NE.AND P0, PT, R2, RZ, PT ;  /* 0x000000ff0200720c */ /* 0x000fca0003f05270 */
[----:B------:R-:W-:Y:S02]  /*3b80*/  UMOV UR4, 0x400 ;  /* 0x0000040000047882 */ /* 0x000fe40000000000 */
[----:B0-----:R-:W-:-:S09]  /*3b90*/  ULEA UR4, UR5, UR4, 0x18 ;  /* 0x0000000405047291 */ /* 0x001fd2000f8ec0ff */
[----:B-1----:R-:W0:Y:S02]  /*3ba0*/  LDS R17, [UR4+0x4c] ;  /* 0x00004c04ff117984 */ /* 0x002e240008000800 */
[----:B0-----:R-:W-:-:S05]  /*3bb0*/  SEL R17, R17, RZ, P0 ;  /* 0x000000ff11117207 */ /* 0x001fca0000000000 */
[----:B------:R-:W-:-:S07]  /*3bc0*/  IMAD.IADD R17, R17, 0x1, R16 ;  /* 0x0000000111117824 */ /* 0x000fce00078e0210 */
.L_x_111:
[----:B------:R-:W-:Y:S01]  /*3bd0*/  IMAD.IADD R4, R4, 0x1, R17 ;  /* 0x0000000104047824 */ /* 0x000fe200078e0211 */
[----:B------:R-:W-:Y:S01]  /*3be0*/  BAR.SYNC.DEFER_BLOCKING 0x0 ;  /* 0x0000000000007b1d */ /* 0x000fe20000010000 */
[----:B------:R-:W-:Y:S02]  /*3bf0*/  ISETP.NE.AND P0, PT, R2, RZ, PT ;  /* 0x000000ff0200720c */ /* 0x000fe40003f05270 */
[----:B------:R-:W-:-:S05]  /*3c00*/  IMAD.IADD R5, R5, 0x1, R4 ;  /* 0x0000000105057824 */ /* 0x000fca00078e0204 */
[----:B------:R-:W0:Y:S01]  /*3c10*/  S2UR UR5, SR_CTAID.X ;  /* 0x00000000000579c3 */ /* 0x000e220000002500 */
[----:B------:R-:W-:Y:S01]  /*3c20*/  IMAD.IADD R6, R6, 0x1, R5 ;  /* 0x0000000106067824 */ /* 0x000fe200078e0205 */
[----:B------:R-:W1:Y:S03]  /*3c30*/  LDCU.64 UR6, c[0x0][0x388] ;  /* 0x00007100ff0677ac */ /* 0x000e660008000a00 */
[----:B------:R-:W-:-:S04]  /*3c40*/  IMAD.IADD R7, R7, 0x1, R6 ;  /* 0x0000000107077824 */ /* 0x000fc800078e0206 */
[----:B------:R-:W-:-:S04]  /*3c50*/  IMAD.IADD R8, R8, 0x1, R7 ;  /* 0x0000000108087824 */ /* 0x000fc800078e0207 */
[----:B------:R-:W-:-:S04]  /*3c60*/  IMAD.IADD R9, R9, 0x1, R8 ;  /* 0x0000000109097824 */ /* 0x000fc800078e0208 */
[----:B------:R-:W-:Y:S01]  /*3c70*/  IMAD.IADD R10, R10, 0x1, R9 ;  /* 0x000000010a0a7824 */ /* 0x000fe200078e0209 */
[----:B------:R2:W-:Y:S03]  /*3c80*/  STS.64 [R40], R4 ;  /* 0x0000000428007388 */ /* 0x0005e60000000a00 */
[----:B------:R-:W-:Y:S01]  /*3c90*/  IMAD.IADD R11, R11, 0x1, R10 ;  /* 0x000000010b0b7824 */ /* 0x000fe200078e020a */
[----:B------:R-:W-:Y:S03]  /*3ca0*/  STS.64 [R40+0x8], R6 ;  /* 0x0000080628007388 */ /* 0x000fe60000000a00 */
[----:B------:R-:W-:Y:S01]  /*3cb0*/  IMAD.IADD R12, R12, 0x1, R11 ;  /* 0x000000010c0c7824 */ /* 0x000fe200078e020b */
[----:B------:R3:W-:Y:S03]  /*3cc0*/  STS.64 [R40+0x10], R8 ;  /* 0x0000100828007388 */ /* 0x0007e60000000a00 */
[----:B------:R-:W-:Y:S01]  /*3cd0*/  IMAD.IADD R13, R13, 0x1, R12 ;  /* 0x000000010d0d7824 */ /* 0x000fe200078e020c */
[----:B------:R-:W-:Y:S01]  /*3ce0*/  STS.64 [R40+0x18], R10 ;  /* 0x0000180a28007388 */ /* 0x000fe20000000a00 */
[----:B--2---:R-:W0:Y:S02]  /*3cf0*/  LDC R4, c[0x0][0x398] ;  /* 0x0000e600ff047b82 */ /* 0x004e240000000800 */
[----:B------:R-:W-:Y:S01]  /*3d00*/  IMAD.IADD R14, R14, 0x1, R13 ;  /* 0x000000010e0e7824 */ /* 0x000fe200078e020d */
[----:B------:R2:W-:Y:S03]  /*3d10*/  STS.64 [R40+0x20], R12 ;  /* 0x0000200c28007388 */ /* 0x0005e60000000a00 */
[----:B------:R-:W-:Y:S01]  /*3d20*/  IMAD.IADD R15, R15, 0x1, R14 ;  /* 0x000000010f0f7824 */ /* 0x000fe200078e020e */
[----:B------:R-:W4:Y:S03]  /*3d30*/  S2R R5, SR_TID.X ;  /* 0x0000000000057919 */ /* 0x000f260000002100 */
[----:B------:R-:W-:Y:S01]  /*3d40*/  IMAD.IADD R28, R28, 0x1, R15 ;  /* 0x000000011c1c7824 */ /* 0x000fe200078e020f */
[----:B------:R-:W-:Y:S03]  /*3d50*/  STS.64 [R40+0x28], R14 ;  /* 0x0000280e28007388 */ /* 0x000fe60000000a00 */
[----:B------:R-:W-:Y:S01]  /*3d60*/  IMAD.IADD R29, R29, 0x1, R28 ;  /* 0x000000011d1d7824 */ /* 0x000fe200078e021c */
[----:B---3--:R-:W3:Y:S03]  /*3d70*/  S2R R8, SR_TID.X ;  /* 0x0000000000087919 */ /* 0x008ee60000002100 */
[----:B------:R-:W-:Y:S01]  /*3d80*/  IMAD.IADD R30, R30, 0x1, R29 ;  /* 0x000000011e1e7824 */ /* 0x000fe200078e021d */
[----:B------:R-:W-:Y:S03]  /*3d90*/  STS.64 [R40+0x30], R28 ;  /* 0x0000301c28007388 */ /* 0x000fe60000000a00 */
[----:B------:R-:W-:-:S02]  /*3da0*/  IMAD.IADD R31, R31, 0x1, R30 ;  /* 0x000000011f1f7824 */ /* 0x000fc400078e021e */
[----:B0-----:R-:W-:Y:S02]  /*3db0*/  VIADD R4, R4, UR5 ;  /* 0x0000000504047c36 */ /* 0x001fe40008000000 */
[----:B------:R-:W-:Y:S01]  /*3dc0*/  IMAD.IADD R32, R32, 0x1, R31 ;  /* 0x0000000120207824 */ /* 0x000fe200078e021f */
[----:B------:R-:W-:Y:S01]  /*3dd0*/  STS.64 [R40+0x38], R30 ;  /* 0x0000381e28007388 */ /* 0x000fe20000000a00 */
[----:B--2---:R-:W-:Y:S02]  /*3de0*/  IMAD R12, R4, 0x2100, RZ ;  /* 0x00002100040c7824 */ /* 0x004fe400078e02ff */
[----:B------:R-:W-:-:S04]  /*3df0*/  IMAD.IADD R33, R33, 0x1, R32 ;  /* 0x0000000121217824 */ /* 0x000fc800078e0220 */
[----:B------:R-:W-:Y:S01]  /*3e00*/  IMAD.IADD R34, R34, 0x1, R33 ;  /* 0x0000000122227824 */ /* 0x000fe200078e0221 */
[----:B------:R-:W-:Y:S03]  /*3e10*/  STS.64 [R40+0x40], R32 ;  /* 0x0000402028007388 */ /* 0x000fe60000000a00 */
[----:B------:R-:W-:Y:S01]  /*3e20*/  IMAD.IADD R35, R35, 0x1, R34 ;  /* 0x0000000123237824 */ /* 0x000fe200078e0222 */
[C---:B----4-:R-:W-:Y:S02]  /*3e30*/  LOP3.LUT R4, R5.reuse, 0x3e0, RZ, 0xc0, !PT ;  /* 0x000003e005047812 */ /* 0x050fe400078ec0ff */
[----:B------:R-:W-:Y:S01]  /*3e40*/  LOP3.LUT R6, R5, 0x1f, RZ, 0xc0, !PT ;  /* 0x0000001f05067812 */ /* 0x000fe200078ec0ff */
[----:B------:R-:W-:Y:S01]  /*3e50*/  IMAD.IADD R36, R36, 0x1, R35 ;  /* 0x0000000124247824 */ /* 0x000fe200078e0223 */
[----:B------:R-:W-:Y:S03]  /*3e60*/  STS.64 [R40+0x48], R34 ;  /* 0x0000482228007388 */ /* 0x000fe60000000a00 */
[----:B------:R-:W-:Y:S01]  /*3e70*/  IMAD.IADD R37, R37, 0x1, R36 ;  /* 0x0000000125257824 */ /* 0x000fe200078e0224 */
[----:B---3--:R-:W-:Y:S01]  /*3e80*/  LOP3.LUT R10, R8, 0x1f, RZ, 0xc0, !PT ;  /* 0x0000001f080a7812 */ /* 0x008fe200078ec0ff */
[----:B------:R-:W-:-:S03]  /*3e90*/  IMAD R6, R4, 0x16, R6 ;  /* 0x0000001604067824 */ /* 0x000fc600078e0206 */
[----:B------:R-:W-:Y:S01]  /*3ea0*/  STS.64 [R40+0x50], R36 ;  /* 0x0000502428007388 */ /* 0x000fe20000000a00 */
        /* <DEDUP_REMOVED lines=22> */
[----:B------:R0:W-:Y:S04]  /*4010*/  LDS R21, [R41+0xa80] ;  /* 0x000a800029157984 */ /* 0x0001e80000000800 */
[----:B------:R2:W-:Y:S01]  /*4020*/  @!P0 STS [UR4+0x8400], R0 ;  /* 0x00840000ff008988 */ /* 0x0005e20008000804 */
[----:B------:R-:W-:Y:S01]  /*4030*/  BAR.SYNC.DEFER_BLOCKING 0x0 ;  /* 0x0000000000007b1d */ /* 0x000fe20000010000 */
[----:B0-----:R-:W-:Y:S01]  /*4040*/  LOP3.LUT R41, R8, 0x3e0, RZ, 0xc0, !PT ;  /* 0x000003e008297812 */ /* 0x001fe200078ec0ff */
[----:B------:R-:W-:Y:S01]  /*4050*/  VIADD R8, R6, 0x80 ;  /* 0x0000008006087836 */ /* 0x000fe20000000000 */
[----:B------:R-:W-:-:S03]  /*4060*/  IADD3 R5, P0, PT, R12, R3, RZ ;  /* 0x000000030c057210 */ /* 0x000fc60007f1e0ff */
[----:B------:R-:W-:Y:S02]  /*4070*/  IMAD R10, R41, 0x16, R10 ;  /* 0x00000016290a7824 */ /* 0x000fe400078e020a */
[----:B------:R-:W-:Y:S02]  /*4080*/  VIADD R41, R6, 0x20 ;  /* 0x0000002006297836 */ /* 0x000fe40000000000 */
[----:B--2---:R-:W-:Y:S01]  /*4090*/  IMAD.X R0, RZ, RZ, RZ, P0 ;  /* 0x000000ffff007224 */ /* 0x004fe200000e06ff */
[----:B-1----:R-:W-:-:S04]  /*40a0*/  LEA R4, P0, R5, UR6, 0x2 ;  /* 0x0000000605047c11 */ /* 0x002fc8000f8010ff */
[----:B------:R-:W-:Y:S01]  /*40b0*/  LEA.HI.X R5, R5, UR7, R0, 0x2, P0 ;  /* 0x0000000705057c11 */ /* 0x000fe200080f1400 */
[----:B------:R-:W-:Y:S01]  /*40c0*/  VIADD R0, R10, 0xe0 ;  /* 0x000000e00a007836 */ /* 0x000fe20000000000 */
[----:B------:R-:W0:Y:S02]  /*40d0*/  LDS R2, [UR4+0x8400] ;  /* 0x00840004ff027984 */ /* 0x000e240008000800 */
[-C--:B0-----:R-:W-:Y:S01]  /*40e0*/  ISETP.GE.AND P6, PT, R3, R2.reuse, PT ;  /* 0x000000020300720c */ /* 0x081fe20003fc6270 */
[C---:B------:R-:W-:Y:S01]  /*40f0*/  VIADD R3, R6.reuse, 0xa0 ;  /* 0x000000a006037836 */ /* 0x040fe20000000000 */
[-C--:B------:R-:W-:Y:S01]  /*4100*/  ISETP.GE.AND P5, PT, R41, R2.reuse, PT ;  /* 0x000000022900720c */ /* 0x080fe20003fa6270 */
[----:B------:R-:W-:Y:S01]  /*4110*/  VIADD R41, R6, 0xc0 ;  /* 0x000000c006297836 */ /* 0x000fe20000000000 */
[-C--:B------:R-:W-:Y:S01]  /*4120*/  ISETP.GE.AND P0, PT, R8, R2.reuse, PT ;  /* 0x000000020800720c */ /* 0x080fe20003f06270 */
[----:B------:R-:W-:Y:S01]  /*4130*/  VIADD R8, R10, 0x40 ;  /* 0x000000400a087836 */ /* 0x000fe20000000000 */
[-C--:B------:R-:W-:Y:S01]  /*4140*/  ISETP.GE.AND P4, PT, R3, R2.reuse, PT ;  /* 0x000000020300720c */ /* 0x080fe20003f86270 */
[C---:B------:R-:W-:Y:S01]  /*4150*/  VIADD R3, R6.reuse, 0x100 ;  /* 0x0000010006037836 */ /* 0x040fe20000000000 */
[-C--:B------:R-:W-:Y:S01]  /*4160*/  ISETP.GE.AND P2, PT, R41, R2.reuse, PT ;  /* 0x000000022900720c */ /* 0x080fe20003f46270 */
[----:B------:R-:W-:Y:S01]  /*4170*/  VIADD R41, R6, 0x120 ;  /* 0x0000012006297836 */ /* 0x000fe20000000000 */
[----:B------:R-:W-:-:S02]  /*4180*/  ISETP.GE.AND P3, PT, R8, R2, PT ;  /* 0x000000020800720c */ /* 0x000fc40003f66270 */
[-C--:B------:R-:W-:Y:S01]  /*4190*/  ISETP.GE.AND P1, PT, R0, R2.reuse, PT ;  /* 0x000000020000720c */ /* 0x080fe20003f26270 */
[----:B------:R-:W-:Y:S01]  /*41a0*/  @!P6 STG.E desc[UR8][R4.64], R45 ;  /* 0x0000002d0400e986 */ /* 0x000fe2000c101908 */
[-C--:B------:R-:W-:Y:S01]  /*41b0*/  ISETP.GE.AND P6, PT, R3, R2.reuse, PT ;  /* 0x000000020300720c */ /* 0x080fe20003fc6270 */
[----:B------:R-:W-:Y:S02]  /*41c0*/  VIADD R3, R6, 0x140 ;  /* 0x0000014006037836 */ /* 0x000fe40000000000 */
[----:B------:R-:W-:Y:S01]  /*41d0*/  @!P5 STG.E desc[UR8][R4.64+0x80], R47 ;  /* 0x0000802f0400d986 */ /* 0x000fe2000c101908 */
[-C--:B------:R-:W-:Y:S01]  /*41e0*/  ISETP.GE.AND P5, PT, R41, R2.reuse, PT ;  /* 0x000000022900720c */ /* 0x080fe20003fa6270 */
[C---:B------:R-:W-:Y:S02]  /*41f0*/  VIADD R41, R10.reuse, 0x160 ;  /* 0x000001600a297836 */ /* 0x040fe40000000000 */
[----:B------:R-:W-:Y:S01]  /*4200*/  @!P0 STG.E desc[UR8][R4.64+0x200], R49 ;  /* 0x0002003104008986 */ /* 0x000fe2000c101908 */
[----:B------:R-:W-:Y:S01]  /*4210*/  ISETP.GE.AND P0, PT, R3, R2, PT ;  /* 0x000000020300720c */ /* 0x000fe20003f06270 */
[----:B------:R-:W-:-:S02]  /*4220*/  VIADD R3, R10, 0x180 ;  /* 0x000001800a037836 */ /* 0x000fc40000000000 */
[----:B------:R-:W-:Y:S01]  /*4230*/  @!P4 STG.E desc[UR8][R4.64+0x280], R51 ;  /* 0x000280330400c986 */ /* 0x000fe2000c101908 */
[-C--:B------:R-:W-:Y:S01]  /*4240*/  ISETP.GE.AND P4, PT, R41, R2.reuse, PT ;  /* 0x000000022900720c */ /* 0x080fe20003f86270 */
[C---:B------:R-:W-:Y:S02]  /*4250*/  VIADD R41, R10.reuse, 0x60 ;  /* 0x000000600a297836 */ /* 0x040fe40000000000 */
[----:B------:R-:W-:Y:S01]  /*4260*/  @!P2 STG.E desc[UR8][R4.64+0x300], R53 ;  /* 0x000300350400a986 */ /* 0x000fe2000c101908 */
[-C--:B------:R-:W-:Y:S01]  /*4270*/  ISETP.GE.AND P2, PT, R3, R2.reuse, PT ;  /* 0x000000020300720c */ /* 0x080fe20003f46270 */
[C---:B------:R-:W-:Y:S02]  /*4280*/  VIADD R3, R10.reuse, 0x1a0 ;  /* 0x000001a00a037836 */ /* 0x040fe40000000000 */
[----:B------:R0:W-:Y:S01]  /*4290*/  @!P3 STG.E desc[UR8][R4.64+0x100], R43 ;  /* 0x0001002b0400b986 */ /* 0x0001e2000c101908 */
[----:B------:R-:W-:Y:S01]  /*42a0*/  ISETP.GE.AND P3, PT, R41, R2, PT ;  /* 0x000000022900720c */ /* 0x000fe20003f66270 */
[----:B------:R-:W-:-:S02]  /*42b0*/  VIADD R41, R10, 0x1c0 ;  /* 0x000001c00a297836 */ /* 0x000fc40000000000 */
[----:B------:R1:W-:Y:S01]  /*42c0*/  @!P1 STG.E desc[UR8][R4.64+0x380], R37 ;  /* 0x0003802504009986 */ /* 0x0003e2000c101908 */
[-C--:B------:R-:W-:Y:S01]  /*42d0*/  ISETP.GE.AND P1, PT, R3, R2.reuse, PT ;  /* 0x000000020300720c */ /* 0x080fe20003f26270 */
[C---:B------:R-:W-:Y:S02]  /*42e0*/  VIADD R3, R6.reuse, 0x1e0 ;  /* 0x000001e006037836 */ /* 0x040fe40000000000 */
[----:B------:R1:W-:Y:S03]  /*42f0*/  @!P5 STG.E desc[UR8][R4.64+0x480], R33 ;  /* 0x000480210400d986 */ /* 0x0003e6000c101908 */
[-C--:B------:R-:W-:Y:S01]  /*4300*/  ISETP.GE.AND P5, PT, R3, R2.reuse, PT ;  /* 0x000000020300720c */ /* 0x080fe20003fa6270 */
[C---:B------:R-:W-:Y:S01]  /*4310*/  VIADD R3, R6.reuse, 0x240 ;  /* 0x0000024006037836 */ /* 0x040fe20000000000 */
[----:B------:R1:W-:Y:S01]  /*4320*/  @!P6 STG.E desc[UR8][R4.64+0x400], R35 ;  /* 0x000400230400e986 */ /* 0x0003e2000c101908 */
[----:B------:R-:W-:Y:S01]  /*4330*/  ISETP.GE.AND P6, PT, R41, R2, PT ;  /* 0x000000022900720c */ /* 0x000fe20003fc6270 */
[----:B------:R-:W-:-:S02]  /*4340*/  VIADD R41, R6, 0x200 ;  /* 0x0000020006297836 */ /* 0x000fc40000000000 */
[----:B------:R1:W-:Y:S01]  /*4350*/  @!P3 STG.E desc[UR8][R4.64+0x180], R29 ;  /* 0x0001801d0400b986 */ /* 0x0003e2000c101908 */
[-C--:B------:R-:W-:Y:S01]  /*4360*/  ISETP.GE.AND P3, PT, R3, R2.reuse, PT ;  /* 0x000000020300720c */ /* 0x080fe20003f66270 */
[----:B------:R-:W-:Y:S02]  /*4370*/  VIADD R3, R6, 0x280 ;  /* 0x0000028006037836 */ /* 0x000fe40000000000 */
[----:B------:R1:W-:Y:S01]  /*4380*/  @!P1 STG.E desc[UR8][R4.64+0x680], R25 ;  /* 0x0006801904009986 */ /* 0x0003e2000c101908 */
[----:B0-----:R-:W-:Y:S02]  /*4390*/  VIADD R43, R10, 0x220 ;  /* 0x000002200a2b7836 */ /* 0x001fe40000000000 */
[-C--:B------:R-:W-:Y:S01]  /*43a0*/  ISETP.GE.AND P1, PT, R3, R2.reuse, PT ;  /* 0x000000020300720c */ /* 0x080fe20003f26270 */
        /* <DEDUP_REMOVED lines=18> */
.L_x_98:
[----:B------:R-:W-:Y:S01]  /*44d0*/  BSSY B1, `(.L_x_125) ;  /* 0x0000006000017945 */ /* 0x000fe20003800000 */
[----:B------:R-:W-:Y:S01]  /*44e0*/  PLOP3.LUT P0, PT, P0, PT, PT, 0x8, 0x80 ;  /* 0x000000000080781c */ /* 0x000fe2000070e170 */
[----:B------:R-:W-:-:S12]  /*44f0*/  IMAD.MOV.U32 R21, RZ, RZ, -0x1 ;  /* 0xffffffffff157424 */ /* 0x000fd800078e00ff */
[----:B------:R-:W-:Y:S05]  /*4500*/  WARPSYNC.COLLECTIVE R21, `(.L_x_126) ;  /* 0x0000000015087348 */ /* 0x000fea0003c00000 */
[----:B------:R-:W-:Y:S01]  /*4510*/  VOTE.ANY P0, P0 ;  /* 0x0000000000ff7806 */ /* 0x000fe20000000100 */
[----:B------:R-:W-:-:S12]  /*4520*/  ENDCOLLECTIVE ;  /* 0x000000000000791b */ /* 0x000fd80003800000 */
.L_x_126:
[----:B------:R-:W-:Y:S05]  /*4530*/  BSYNC B1 ;  /* 0x0000000000017941 */ /* 0x000fea0003800000 */
.L_x_125:
[----:B------:R-:W-:Y:S05]  /*4540*/  BRA `(.L_x_127) ;  /* 0xffffffc800747947 */ /* 0x000fea000383ffff */
.L_x_100:
[----:B------:R-:W-:Y:S01]  /*4550*/  BSSY B1, `(.L_x_128) ;  /* 0x0000006000017945 */ /* 0x000fe20003800000 */
[----:B------:R-:W-:Y:S01]  /*4560*/  PLOP3.LUT P0, PT, P0, PT, PT, 0x8, 0x80 ;  /* 0x000000000080781c */ /* 0x000fe2000070e170 */
[----:B------:R-:W-:-:S12]  /*4570*/  IMAD.MOV.U32 R21, RZ, RZ, -0x1 ;  /* 0xffffffffff157424 */ /* 0x000fd800078e00ff */
[----:B------:R-:W-:Y:S05]  /*4580*/  WARPSYNC.COLLECTIVE R21, `(.L_x_129) ;  /* 0x0000000015087348 */ /* 0x000fea0003c00000 */
[----:B------:R-:W-:Y:S01]  /*4590*/  VOTE.ANY P0, P0 ;  /* 0x0000000000ff7806 */ /* 0x000fe20000000100 */
[----:B------:R-:W-:-:S12]  /*45a0*/  ENDCOLLECTIVE ;  /* 0x000000000000791b */ /* 0x000fd80003800000 */
.L_x_129:
[----:B------:R-:W-:Y:S05]  /*45b0*/  BSYNC B1 ;  /* 0x0000000000017941 */ /* 0x000fea0003800000 */
.L_x_128:
[----:B------:R-:W-:Y:S05]  /*45c0*/  BRA `(.L_x_130) ;  /* 0xffffffc800c87947 */ /* 0x000fea000383ffff */
.L_x_102:
[----:B------:R-:W0:Y:S01]  /*45d0*/  S2R R25, SR_GEMASK ;  /* 0x0000000000197919 */ /* 0x000e220000003c00 */
[----:B------:R-:W-:Y:S01]  /*45e0*/  BSSY B1, `(.L_x_131) ;  /* 0x0000006000017945 */ /* 0x000fe20003800000 */
[----:B------:R-:W-:Y:S01]  /*45f0*/  PLOP3.LUT P0, PT, P0, PT, PT, 0x8, 0x80 ;  /* 0x000000000080781c */ /* 0x000fe2000070e170 */
[----:B------:R-:W-:-:S12]  /*4600*/  IMAD.MOV.U32 R21, RZ, RZ, -0x1 ;  /* 0xffffffffff157424 */ /* 0x000fd800078e00ff */
[----:B0-----:R-:W-:Y:S05]  /*4610*/  WARPSYNC.COLLECTIVE R21, `(.L_x_132) ;  /* 0x0000000015087348 */ /* 0x001fea0003c00000 */
[----:B------:R-:W-:Y:S01]  /*4620*/  VOTE.ANY R21, PT, P0 ;  /* 0x0000000000157806 */ /* 0x000fe200000e0100 */
[----:B0-----:R-:W-:Y:S06]  /*4630*/  ENDCOLLECTIVE ;  /* 0x000000000000791b */ /* 0x001fec0003800000 */
.L_x_132:
[----:B------:R-:W-:Y:S05]  /*4640*/  BSYNC B1 ;  /* 0x0000000000017941 */ /* 0x000fea0003800000 */
.L_x_131:
[----:B------:R-:W-:Y:S01]  /*4650*/  LOP3.LUT R21, R21, 0x80000000, R25, 0xec, !PT ;  /* 0x8000000015157812 */ /* 0x000fe200078eec19 */
[----:B------:R-:W-:Y:S02]  /*4660*/  IMAD.MOV.U32 R20, RZ, RZ, R29 ;  /* 0x000000ffff147224 */ /* 0x000fe400078e001d */
[----:B------:R-:W-:Y:S02]  /*4670*/  VIADD R41, R39, 0x2 ;  /* 0x0000000227297836 */ /* 0x000fe40000000000 */
[----:B------:R-:W-:Y:S02]  /*4680*/  VIADD R16, R21, 0xffffffff ;  /* 0xffffffff15107836 */ /* 0x000fe40000000000 */
[C---:B------:R-:W-:Y:S02]  /*4690*/  VIADD R40, R39.reuse, 0x4 ;  /* 0x0000000427287836 */ /* 0x040fe40000000000 */
[----:B------:R-:W-:Y:S01]  /*46a0*/  VIADD R30, R39, 0x8 ;  /* 0x00000008271e7836 */ /* 0x000fe20000000000 */
[----:B------:R-:W-:Y:S01]  /*46b0*/  LOP3.LUT R48, R21, R16, RZ, 0xc, !PT ;  /* 0x0000001015307212 */ /* 0x000fe200078e0cff */
[----:B------:R-:W-:-:S02]  /*46c0*/  IMAD.MOV.U32 R16, RZ, RZ, 0x1 ;  /* 0x00000001ff107424 */ /* 0x000fc400078e00ff */
[----:B------:R-:W-:-:S03]  /*46d0*/  IMAD.MOV.U32 R21, RZ, RZ, -0x1 ;  /* 0xffffffffff157424 */ /* 0x000fc600078e00ff */
[----:B------:R-:W0:Y:S02]  /*46e0*/  POPC R48, R48 ;  /* 0x0000003000307309 */ /* 0x000e240000000000 */
[----:B0-----:R-:W-:Y:S01]  /*46f0*/  IMAD.MOV.U32 R17, RZ, RZ, R48 ;  /* 0x000000ffff117224 */ /* 0x001fe200078e0030 */
[----:B------:R-:W-:-:S13]  /*4700*/  ISETP.GE.AND P0, PT, R39, R48, PT ;  /* 0x000000302700720c */ /* 0x000fda0003f06270 */
[----:B------:R-:W-:Y:S05]  /*4710*/  WARPSYNC.COLLECTIVE R21, `(.L_x_133) ;  /* 0x0000000015087348 */ /* 0x000fea0003c00000 */
[----:B------:R0:W1:Y:S02]  /*4720*/  SHFL.DOWN P3, R22, R20, R16, R17 ;  /* 0x0800001014167389 */ /* 0x0000640000060011 */
[----:B01----:R-:W-:Y:S05]  /*4730*/  ENDCOLLECTIVE ;  /* 0x000000000000791b */ /* 0x003fea0003800000 */
.L_x_133:
        /* <DEDUP_REMOVED lines=8> */
.L_x_134:
[----:B------:R-:W-:Y:S01]  /*47c0*/  IMAD.MOV.U32 R16, RZ, RZ, 0x4 ;  /* 0x00000004ff107424 */ /* 0x000fe200078e00ff */
[----:B------:R-:W-:Y:S02]  /*47d0*/  SEL R22, R22, RZ, !P0 ;  /* 0x000000ff16167207 */ /* 0x000fe40004000000 */
[----:B------:R-:W-:-:S03]  /*47e0*/  ISETP.GT.AND P0, PT, R40, R48, PT ;  /* 0x000000302800720c */ /* 0x000fc60003f04270 */
[----:B------:R-:W-:Y:S02]  /*47f0*/  IMAD.IADD R45, R43, 0x1, R22 ;  /* 0x000000012b2d7824 */ /* 0x000fe400078e0216 */
[----:B------:R-:W-:Y:S02]  /*4800*/  VIADD R43, R39, 0x10 ;  /* 0x00000010272b7836 */ /* 0x000fe40000000000 */
[----:B------:R-:W-:-:S03]  /*4810*/  IMAD.MOV.U32 R20, RZ, RZ, R45 ;  /* 0x000000ffff147224 */ /* 0x000fc600078e002d */
[----:B------:R-:W-:-:S13]  /*4820*/  ISETP.GT.AND P2, PT, R43, R48, PT ;  /* 0x000000302b00720c */ /* 0x000fda0003f44270 */
[----:B------:R-:W-:Y:S05]  /*4830*/  WARPSYNC.COLLECTIVE R21, `(.L_x_135) ;  /* 0x0000000015087348 */ /* 0x000fea0003c00000 */
[----:B------:R0:W1:Y:S02]  /*4840*/  SHFL.DOWN P3, R22, R20, R16, R17 ;  /* 0x0800001014167389 */ /* 0x0000640000060011 */
[----:B01----:R-:W-:Y:S05]  /*4850*/  ENDCOLLECTIVE ;  /* 0x000000000000791b */ /* 0x003fea0003800000 */
.L_x_135:
        /* <DEDUP_REMOVED lines=8> */
.L_x_136:
[----:B------:R-:W-:Y:S01]  /*48e0*/  IMAD.MOV.U32 R16, RZ, RZ, 0x10 ;  /* 0x00000010ff107424 */ /* 0x000fe200078e00ff */
[----:B------:R-:W-:Y:S02]  /*48f0*/  SEL R22, R22, RZ, !P0 ;  /* 0x000000ff16167207 */ /* 0x000fe40004000000 */
[----:B------:R-:W-:-:S03]  /*4900*/  ISETP.NE.AND P0, PT, R28, 0x65, PT ;  /* 0x000000651c00780c */ /* 0x000fc60003f05270 */
[----:B------:R-:W-:Y:S02]  /*4910*/  IMAD.IADD R47, R29, 0x1, R22 ;  /* 0x000000011d2f7824 */ /* 0x000fe400078e0216 */
[----:B------:R-:W0:Y:S02]  /*4920*/  LDC.64 R28, c[0x0][0x390] ;  /* 0x0000e400ff1c7b82 */ /* 0x000e240000000a00 */
[----:B------:R-:W-:-:S07]  /*4930*/  IMAD.MOV.U32 R20, RZ, RZ, R47 ;  /* 0x000000ffff147224 */ /* 0x000fce00078e002f */
[----:B0-----:R-:W-:Y:S05]  /*4940*/  WARPSYNC.COLLECTIVE R21, `(.L_x_137) ;  /* 0x0000000015087348 */ /* 0x001fea0003c00000 */
[----:B------:R1:W2:Y:S02]  /*4950*/  SHFL.DOWN P3, R22, R20, R16, R17 ;  /* 0x0800001014167389 */ /* 0x0002a40000060011 */
[----:B012---:R-:W-:Y:S05]  /*4960*/  ENDCOLLECTIVE ;  /* 0x000000000000791b */ /* 0x007fea0003800000 */
.L_x_137:
[----:B------:R-:W-:Y:S05]  /*4970*/  WARPSYNC.COLLECTIVE R21, `(.L_x_138) ;  /* 0x0000000015087348 */ /* 0x000fea0003c00000 */
[----:B------:R-:W-:Y:S01]  /*4980*/  VOTE.ALL P0, P0 ;  /* 0x0000000000ff7806 */ /* 0x000fe20000000000 */
[----:B------:R-:W-:-:S12]  /*4990*/  ENDCOLLECTIVE ;  /* 0x000000000000791b */ /* 0x000fd80003800000 */
.L_x_138:
[----:B------:R-:W-:Y:S02]  /*49a0*/  IADD3 R44, P3, PT, R28, 0x100, RZ ;  /* 0x000001001c2c7810 */ /* 0x000fe40007f7e0ff */
[----:B------:R-:W-:-:S03]  /*49b0*/  SEL R22, R22, RZ, !P2 ;  /* 0x000000ff16167207 */ /* 0x000fc60005000000 */
[----:B------:R-:W-:Y:S02]  /*49c0*/  IMAD.X R45, RZ, RZ, R29, P3 ;  /* 0x000000ffff2d7224 */ /* 0x000fe400018e061d */
[----:B------:R-:W-:Y:S01]  /*49d0*/  IMAD.IADD R46, R47, 0x1, R22 ;  /* 0x000000012f2e7824 */ /* 0x000fe200078e0216 */
[----:B------:R-:W-:Y:S06]  /*49e0*/  BRA `(.L_x_139) ;  /* 0xffffffc8005c7947 */ /* 0x000fec000383ffff */
.L_x_104:
[----:B------:R-:W-:Y:S01]  /*49f0*/  BSSY B1, `(.L_x_140) ;  /* 0x0000006000017945 */ /* 0x000fe20003800000 */
[----:B------:R-:W-:Y:S01]  /*4a00*/  PLOP3.LUT P0, PT, P0, PT, PT, 0x8, 0x80 ;  /* 0x000000000080781c */ /* 0x000fe2000070e170 */
[----:B------:R-:W-:-:S12]  /*4a10*/  IMAD.MOV.U32 R21, RZ, RZ, -0x1 ;  /* 0xffffffffff157424 */ /* 0x000fd800078e00ff */
[----:B------:R-:W-:Y:S05]  /*4a20*/  WARPSYNC.COLLECTIVE R21, `(.L_x_141) ;  /* 0x0000000015087348 */ /* 0x000fea0003c00000 */
[----:B------:R-:W-:Y:S01]  /*4a30*/  VOTE.ANY P0, P0 ;  /* 0x0000000000ff7806 */ /* 0x000fe20000000100 */
[----:B------:R-:W-:-:S12]  /*4a40*/  ENDCOLLECTIVE ;  /* 0x000000000000791b */ /* 0x000fd80003800000 */
.L_x_141:
[----:B------:R-:W-:Y:S05]  /*4a50*/  BSYNC B1 ;  /* 0x0000000000017941 */ /* 0x000fea0003800000 */
.L_x_140:
[----:B------:R-:W-:Y:S05]  /*4a60*/  BRA `(.L_x_142) ;  /* 0xffffffc800647947 */ /* 0x000fea000383ffff */
.L_x_106:
[----:B------:R-:W-:Y:S01]  /*4a70*/  BSSY B1, `(.L_x_143) ;  /* 0x0000006000017945 */ /* 0x000fe20003800000 */
[----:B------:R-:W-:Y:S01]  /*4a80*/  PLOP3.LUT P0, PT, P0, PT, PT, 0x8, 0x80 ;  /* 0x000000000080781c */ /* 0x000fe2000070e170 */
[----:B------:R-:W-:-:S12]  /*4a90*/  IMAD.MOV.U32 R21, RZ, RZ, -0x1 ;  /* 0xffffffffff157424 */ /* 0x000fd800078e00ff */
[----:B------:R-:W-:Y:S05]  /*4aa0*/  WARPSYNC.COLLECTIVE R21, `(.L_x_144) ;  /* 0x0000000015087348 */ /* 0x000fea0003c00000 */
[----:B------:R-:W-:Y:S01]  /*4ab0*/  VOTE.ANY P0, P0 ;  /* 0x0000000000ff7806 */ /* 0x000fe20000000100 */
[----:B------:R-:W-:-:S12]  /*4ac0*/  ENDCOLLECTIVE ;  /* 0x000000000000791b */ /* 0x000fd80003800000 */
.L_x_144:
[----:B------:R-:W-:Y:S05]  /*4ad0*/  BSYNC B1 ;  /* 0x0000000000017941 */ /* 0x000fea0003800000 */
.L_x_143:
[----:B------:R-:W-:Y:S05]  /*4ae0*/  BRA `(.L_x_145) ;  /* 0xffffffc800b87947 */ /* 0x000fea000383ffff */
.L_x_108:
[----:B------:R-:W-:Y:S01]  /*4af0*/  BSSY B1, `(.L_x_146) ;  /* 0x0000006000017945 */ /* 0x000fe20003800000 */
[----:B------:R-:W-:Y:S01]  /*4b00*/  PLOP3.LUT P0, PT, P0, PT, PT, 0x8, 0x80 ;  /* 0x000000000080781c */ /* 0x000fe2000070e170 */
[----:B------:R-:W-:-:S12]  /*4b10*/  IMAD.MOV.U32 R21, RZ, RZ, -0x1 ;  /* 0xffffffffff157424 */ /* 0x000fd800078e00ff */
[----:B------:R-:W-:Y:S05]  /*4b20*/  WARPSYNC.COLLECTIVE R21, `(.L_x_147) ;  /* 0x0000000015087348 */ /* 0x000fea0003c00000 */
[----:B------:R-:W-:Y:S01]  /*4b30*/  VOTE.ANY R21, PT, P0 ;  /* 0x0000000000157806 */ /* 0x000fe200000e0100 */
[----:B------:R-:W-:Y:S06]  /*4b40*/  ENDCOLLECTIVE ;  /* 0x000000000000791b */ /* 0x000fec0003800000 */
.L_x_147:
[----:B------:R-:W-:Y:S05]  /*4b50*/  BSYNC B1 ;  /* 0x0000000000017941 */ /* 0x000fea0003800000 */
.L_x_146:
[----:B------:R-:W-:Y:S01]  /*4b60*/  LOP3.LUT R21, R21, 0x80000000, R25, 0xec, !PT ;  /* 0x8000000015157812 */ /* 0x000fe200078eec19 */
[----:B------:R-:W-:Y:S02]  /*4b70*/  IMAD.MOV.U32 R20, RZ, RZ, R29 ;  /* 0x000000ffff147224 */ /* 0x000fe400078e001d */
[----:B------:R-:W-:Y:S02]  /*4b80*/  VIADD R24, R24, 0xffffffe0 ;  /* 0xffffffe018187836 */ /* 0x000fe40000000000 */
[----:B------:R-:W-:-:S05]  /*4b90*/  VIADD R16, R21, 0xffffffff ;  /* 0xffffffff15107836 */ /* 0x000fca0000000000 */
[----:B------:R-:W-:Y:S01]  /*4ba0*/  LOP3.LUT R49, R21, R16, RZ, 0xc, !PT ;  /* 0x0000001015317212 */ /* 0x000fe200078e0cff */
[----:B------:R-:W-:Y:S02]  /*4bb0*/  IMAD.MOV.U32 R16, RZ, RZ, 0x1 ;  /* 0x00000001ff107424 */ /* 0x000fe400078e00ff */
[----:B------:R-:W-:Y:S01]  /*4bc0*/  IMAD.MOV.U32 R21, RZ, RZ, -0x1 ;  /* 0xffffffffff157424 */ /* 0x000fe200078e00ff */
[----:B------:R0:W1:Y:S06]  /*4bd0*/  POPC R17, R49 ;  /* 0x0000003100117309 */ /* 0x00006c0000000000 */
[----:B01----:R-:W-:Y:S05]  /*4be0*/  WARPSYNC.COLLECTIVE R21, `(.L_x_148) ;  /* 0x0000000015087348 */ /* 0x003fea0003c00000 */
[----:B-1----:R1:W2:Y:S02]  /*4bf0*/  SHFL.DOWN P3, R22, R20, R16, R17 ;  /* 0x0800001014167389 */ /* 0x0022a40000060011 */
[----:B012---:R-:W-:Y:S05]  /*4c00*/  ENDCOLLECTIVE ;  /* 0x000000000000791b */ /* 0x007fea0003800000 */
.L_x_148:
[----:B------:R-:W-:Y:S01]  /*4c10*/  ISETP.GE.AND P0, PT, R39, R17, PT ;  /* 0x000000112700720c */ /* 0x000fe20003f06270 */
[----:B------:R-:W-:-:S03]  /*4c20*/  IMAD.MOV.U32 R16, RZ, RZ, 0x2 ;  /* 0x00000002ff107424 */ /* 0x000fc600078e00ff */
[----:B------:R-:W-:Y:S02]  /*4c30*/  SEL R22, R22, RZ, !P0 ;  /* 0x000000ff16167207 */ /* 0x000fe40004000000 */
[----:B------:R-:W-:-:S03]  /*4c40*/  ISETP.GT.AND P0, PT, R41, R17, PT ;  /* 0x000000112900720c */ /* 0x000fc60003f04270 */
[----:B------:R-:W-:-:S04]  /*4c50*/  IMAD.IADD R48, R22, 0x1, R29 ;  /* 0x0000000116307824 */ /* 0x000fc800078e021d */
[----:B------:R-:W-:-:S07]  /*4c60*/  IMAD.MOV.U32 R20, RZ, RZ, R48 ;  /* 0x000000ffff147224 */ /* 0x000fce00078e0030 */
[----:B------:R-:W-:Y:S05]  /*4c70*/  WARPSYNC.COLLECTIVE R21, `(.L_x_149) ;  /* 0x0000000015087348 */ /* 0x000fea0003c00000 */
[----:B------:R0:W1:Y:S02]  /*4c80*/  SHFL.DOWN P3, R22, R20, R16, R17 ;  /* 0x0800001014167389 */ /* 0x0000640000060011 */
[----:B01----:R-:W-:Y:S05]  /*4c90*/  ENDCOLLECTIVE ;  /* 0x000000000000791b */ /* 0x003fea0003800000 */
.L_x_149:
        /* <DEDUP_REMOVED lines=8> */
.L_x_150:
        /* <DEDUP_REMOVED lines=8> */
.L_x_151:
        /* <DEDUP_REMOVED lines=8> */
.L_x_152:
[----:B------:R-:W-:Y:S02]  /*4e20*/  SEL R22, R22, RZ, !P0 ;  /* 0x000000ff16167207 */ /* 0x000fe40004000000 */
[----:B------:R-:W-:Y:S02]  /*4e30*/  ISETP.NE.AND P0, PT, R28, 0x65, PT ;  /* 0x000000651c00780c */ /* 0x000fe40003f05270 */
[----:B------:R-:W-:-:S11]  /*4e40*/  IADD3 R46, PT, PT, R29, R22, R46 ;  /* 0x000000161d2e7210 */ /* 0x000fd60007ffe02e */
[----:B------:R-:W-:Y:S05]  /*4e50*/  WARPSYNC.COLLECTIVE R21, `(.L_x_153) ;  /* 0x0000000015087348 */ /* 0x000fea0003c00000 */
[----:B------:R-:W-:Y:S01]  /*4e60*/  VOTE.ALL P0, P0 ;  /* 0x0000000000ff7806 */ /* 0x000fe20000000000 */
[----:B------:R-:W-:-:S12]  /*4e70*/  ENDCOLLECTIVE ;  /* 0x000000000000791b */ /* 0x000fd80003800000 */
.L_x_153:
[----:B------:R-:W-:Y:S05]  /*4e80*/  BRA `(.L_x_154) ;  /* 0xffffffc800507947 */ /* 0x000fea000383ffff */
.L_x_113:
[----:B------:R-:W-:Y:S01]  /*4e90*/  BSSY B0, `(.L_x_155) ;  /* 0x0000006000007945 */ /* 0x000fe20003800000 */
[----:B------:R-:W-:Y:S01]  /*4ea0*/  PLOP3.LUT P0, PT, P0, PT, PT, 0x8, 0x80 ;  /* 0x000000000080781c */ /* 0x000fe2000070e170 */
[----:B------:R-:W-:-:S12]  /*4eb0*/  IMAD.MOV.U32 R21, RZ, RZ, -0x1 ;  /* 0xffffffffff157424 */ /* 0x000fd800078e00ff */
[----:B------:R-:W-:Y:S05]  /*4ec0*/  WARPSYNC.COLLECTIVE R21, `(.L_x_156) ;  /* 0x0000000015087348 */ /* 0x000fea0003c00000 */
[----:B------:R-:W-:Y:S01]  /*4ed0*/  VOTE.ANY P0, P0 ;  /* 0x0000000000ff7806 */ /* 0x000fe20000000100 */
[----:B------:R-:W-:-:S12]  /*4ee0*/  ENDCOLLECTIVE ;  /* 0x000000000000791b */ /* 0x000fd80003800000 */
.L_x_156:
[----:B------:R-:W-:Y:S05]  /*4ef0*/  BSYNC B0 ;  /* 0x0000000000007941 */ /* 0x000fea0003800000 */
.L_x_155:
[----:B------:R-:W-:Y:S05]  /*4f00*/  BRA `(.L_x_157) ;  /* 0xffffffe000907947 */ /* 0x000fea000383ffff */
.L_x_115:
[----:B------:R-:W-:Y:S01]  /*4f10*/  BSSY B0, `(.L_x_158) ;  /* 0x0000006000007945 */ /* 0x000fe20003800000 */
[----:B------:R-:W-:Y:S01]  /*4f20*/  PLOP3.LUT P0, PT, P0, PT, PT, 0x8, 0x80 ;  /* 0x000000000080781c */ /* 0x000fe2000070e170 */
[----:B------:R-:W-:-:S12]  /*4f30*/  IMAD.MOV.U32 R21, RZ, RZ, -0x1 ;  /* 0xffffffffff157424 */ /* 0x000fd800078e00ff */
[----:B------:R-:W-:Y:S05]  /*4f40*/  WARPSYNC.COLLECTIVE R21, `(.L_x_159) ;  /* 0x0000000015087348 */ /* 0x000fea0003c00000 */
[----:B------:R-:W-:Y:S01]  /*4f50*/  VOTE.ANY P0, P0 ;  /* 0x0000000000ff7806 */ /* 0x000fe20000000100 */
[----:B------:R-:W-:-:S12]  /*4f60*/  ENDCOLLECTIVE ;  /* 0x000000000000791b */ /* 0x000fd80003800000 */
.L_x_159:
[----:B------:R-:W-:Y:S05]  /*4f70*/  BSYNC B0 ;  /* 0x0000000000007941 */ /* 0x000fea0003800000 */
.L_x_158:
[----:B------:R-:W-:Y:S05]  /*4f80*/  BRA `(.L_x_160) ;  /* 0xffffffe000e47947 */ /* 0x000fea000383ffff */
.L_x_117:
[----:B------:R-:W0:Y:S01]  /*4f90*/  S2R R26, SR_GEMASK ;  /* 0x00000000001a7919 */ /* 0x000e220000003c00 */
[----:B------:R-:W-:Y:S01]  /*4fa0*/  BSSY B0, `(.L_x_161) ;  /* 0x0000006000007945 */ /* 0x000fe20003800000 */
[----:B------:R-:W-:Y:S01]  /*4fb0*/  PLOP3.LUT P0, PT, P0, PT, PT, 0x8, 0x80 ;  /* 0x000000000080781c */ /* 0x000fe2000070e170 */
[----:B------:R-:W-:-:S12]  /*4fc0*/  IMAD.MOV.U32 R21, RZ, RZ, -0x1 ;  /* 0xffffffffff157424 */ /* 0x000fd800078e00ff */
[----:B0-----:R-:W-:Y:S05]  /*4fd0*/  WARPSYNC.COLLECTIVE R21, `(.L_x_162) ;  /* 0x0000000015087348 */ /* 0x001fea0003c00000 */
[----:B------:R-:W-:Y:S01]  /*4fe0*/  VOTE.ANY R21, PT, P0 ;  /* 0x0000000000157806 */ /* 0x000fe200000e0100 */
[----:B0-----:R-:W-:Y:S06]  /*4ff0*/  ENDCOLLECTIVE ;  /* 0x000000000000791b */ /* 0x001fec0003800000 */
.L_x_162:
[----:B------:R-:W-:Y:S05]  /*5000*/  BSYNC B0 ;  /* 0x0000000000007941 */ /* 0x000fea0003800000 */
.L_x_161:
[----:B------:R-:W-:Y:S01]  /*5010*/  LOP3.LUT R21, R21, 0x80000000, R26, 0xec, !PT ;  /* 0x8000000015157812 */ /* 0x000fe200078eec1a */
[----:B------:R-:W-:-:S04]  /*5020*/  IMAD.MOV.U32 R20, RZ, RZ, R19 ;  /* 0x000000ffff147224 */ /* 0x000fc800078e0013 */
[----:B------:R-:W-:-:S05]  /*5030*/  VIADD R16, R21, 0xffffffff ;  /* 0xffffffff15107836 */ /* 0x000fca0000000000 */
[----:B------:R-:W-:Y:S01]  /*5040*/  LOP3.LUT R47, R21, R16, RZ, 0xc, !PT ;  /* 0x00000010152f7212 */ /* 0x000fe200078e0cff */
[----:B------:R-:W-:Y:S02]  /*5050*/  IMAD.MOV.U32 R16, RZ, RZ, 0x1 ;  /* 0x00000001ff107424 */ /* 0x000fe400078e00ff */
[----:B------:R-:W-:-:S03]  /*5060*/  IMAD.MOV.U32 R21, RZ, RZ, -0x1 ;  /* 0xffffffffff157424 */ /* 0x000fc600078e00ff */
[----:B------:R-:W0:Y:S02]  /*5070*/  POPC R47, R47 ;  /* 0x0000002f002f7309 */ /* 0x000e240000000000 */
[----:B0-----:R-:W-:Y:S01]  /*5080*/  IMAD.MOV.U32 R17, RZ, RZ, R47 ;  /* 0x000000ffff117224 */ /* 0x001fe200078e002f */
[----:B------:R-:W-:-:S13]  /*5090*/  ISETP.GE.AND P0, PT, R38, R47, PT ;  /* 0x0000002f2600720c */ /* 0x000fda0003f06270 */
[----:B------:R-:W-:Y:S05]  /*50a0*/  WARPSYNC.COLLECTIVE R21, `(.L_x_163) ;  /* 0x0000000015087348 */ /* 0x000fea0003c00000 */
[----:B------:R0:W1:Y:S02]  /*50b0*/  SHFL.DOWN P3, R22, R20, R16, R17 ;  /* 0x0800001014167389 */ /* 0x0000640000060011 */
[----:B01----:R-:W-:Y:S05]  /*50c0*/  ENDCOLLECTIVE ;  /* 0x000000000000791b */ /* 0x003fea0003800000 */
.L_x_163:
[----:B------:R-:W-:Y:S01]  /*50d0*/  IMAD.MOV.U32 R16, RZ, RZ, 0x2 ;  /* 0x00000002ff107424 */ /* 0x000fe200078e00ff */
        /* <DEDUP_REMOVED lines=8> */
.L_x_164:
        /* <DEDUP_REMOVED lines=9> */
.L_x_165:
        /* <DEDUP_REMOVED lines=9> */
.L_x_166:
[----:B------:R-:W-:Y:S01]  /*5280*/  IMAD.MOV.U32 R16, RZ, RZ, 0x10 ;  /* 0x00000010ff107424 */ /* 0x000fe200078e00ff */
[----:B------:R-:W-:Y:S02]  /*5290*/  SEL R19, R22, RZ, !P0 ;  /* 0x000000ff16137207 */ /* 0x000fe40004000000 */
[----:B------:R-:W-:Y:S01]  /*52a0*/  ISETP.NE.AND P0, PT, R18, 0x65, PT ;  /* 0x000000651200780c */ /* 0x000fe20003f05270 */
[----:B------:R-:W-:Y:S02]  /*52b0*/  VIADD R18, R38, 0x10 ;  /* 0x0000001026127836 */ /* 0x000fe40000000000 */
[----:B------:R-:W-:-:S03]  /*52c0*/  IMAD.IADD R48, R50, 0x1, R19 ;  /* 0x0000000132307824 */ /* 0x000fc600078e0213 */
[----:B------:R-:W-:Y:S01]  /*52d0*/  ISETP.GT.AND P2, PT, R18, R47, PT ;  /* 0x0000002f1200720c */ /* 0x000fe20003f44270 */
[----:B------:R-:W-:Y:S01]  /*52e0*/  IMAD.MOV.U32 R20, RZ, RZ, R48 ;  /* 0x000000ffff147224 */ /* 0x000fe200078e0030 */
[----:B------:R-:W0:Y:S11]  /*52f0*/  LDC.64 R18, c[0x0][0x390] ;  /* 0x0000e400ff127b82 */ /* 0x000e360000000a00 */
[----:B0-----:R-:W-:Y:S05]  /*5300*/  WARPSYNC.COLLECTIVE R21, `(.L_x_167) ;  /* 0x0000000015087348 */ /* 0x001fea0003c00000 */
[----:B------:R1:W2:Y:S02]  /*5310*/  SHFL.DOWN P3, R22, R20, R16, R17 ;  /* 0x0800001014167389 */ /* 0x0002a40000060011 */
[----:B012---:R-:W-:Y:S05]  /*5320*/  ENDCOLLECTIVE ;  /* 0x000000000000791b */ /* 0x007fea0003800000 */
.L_x_167:
[----:B------:R-:W-:Y:S05]  /*5330*/  WARPSYNC.COLLECTIVE R21, `(.L_x_168) ;  /* 0x0000000015087348 */ /* 0x000fea0003c00000 */
[----:B------:R-:W-:Y:S01]  /*5340*/  VOTE.ALL P0, P0 ;  /* 0x0000000000ff7806 */ /* 0x000fe20000000000 */
[----:B------:R-:W-:-:S12]  /*5350*/  ENDCOLLECTIVE ;  /* 0x000000000000791b */ /* 0x000fd80003800000 */
.L_x_168:
[----:B------:R-:W-:Y:S02]  /*5360*/  SEL R45, R22, RZ, !P2 ;  /* 0x000000ff162d7207 */ /* 0x000fe40005000000 */
[----:B------:R-:W-:-:S03]  /*5370*/  IADD3 R44, P3, PT, R18, 0x100, RZ ;  /* 0x00000100122c7810 */ /* 0x000fc60007f7e0ff */
[----:B------:R-:W-:Y:S02]  /*5380*/  IMAD.IADD R46, R48, 0x1, R45 ;  /* 0x00000001302e7824 */ /* 0x000fe400078e022d */
[----:B------:R-:W-:Y:S01]  /*5390*/  IMAD.X R45, RZ, RZ, R19, P3 ;  /* 0x000000ffff2d7224 */ /* 0x000fe200018e0613 */
[----:B------:R-:W-:Y:S07]  /*53a0*/  BRA `(.L_x_169) ;  /* 0xffffffe000787947 */ /* 0x000fee000383ffff */
.L_x_119:
[----:B------:R-:W-:Y:S01]  /*53b0*/  BSSY B0, `(.L_x_170) ;  /* 0x0000006000007945 */ /* 0x000fe20003800000 */
[----:B------:R-:W-:Y:S01]  /*53c0*/  PLOP3.LUT P0, PT, P0, PT, PT, 0x8, 0x80 ;  /* 0x000000000080781c */ /* 0x000fe2000070e170 */
[----:B------:R-:W-:-:S12]  /*53d0*/  IMAD.MOV.U32 R21, RZ, RZ, -0x1 ;  /* 0xffffffffff157424 */ /* 0x000fd800078e00ff */
[----:B------:R-:W-:Y:S05]  /*53e0*/  WARPSYNC.COLLECTIVE R21, `(.L_x_171) ;  /* 0x0000000015087348 */ /* 0x000fea0003c00000 */
[----:B------:R-:W-:Y:S01]  /*53f0*/  VOTE.ANY P0, P0 ;  /* 0x0000000000ff7806 */ /* 0x000fe20000000100 */
[----:B------:R-:W-:-:S12]  /*5400*/  ENDCOLLECTIVE ;  /* 0x000000000000791b */ /* 0x000fd80003800000 */
.L_x_171:
[----:B------:R-:W-:Y:S05]  /*5410*/  BSYNC B0 ;  /* 0x0000000000007941 */ /* 0x000fea0003800000 */
.L_x_170:
[----:B------:R-:W-:Y:S05]  /*5420*/  BRA `(.L_x_172) ;  /* 0xffffffe000807947 */ /* 0x000fea000383ffff */
.L_x_121:
[----:B------:R-:W-:Y:S01]  /*5430*/  BSSY B0, `(.L_x_173) ;  /* 0x0000006000007945 */ /* 0x000fe20003800000 */
[----:B------:R-:W-:Y:S01]  /*5440*/  PLOP3.LUT P0, PT, P0, PT, PT, 0x8, 0x80 ;  /* 0x000000000080781c */ /* 0x000fe2000070e170 */
[----:B------:R-:W-:-:S12]  /*5450*/  IMAD.MOV.U32 R21, RZ, RZ, -0x1 ;  /* 0xffffffffff157424 */ /* 0x000fd800078e00ff */
[----:B------:R-:W-:Y:S05]  /*5460*/  WARPSYNC.COLLECTIVE R21, `(.L_x_174) ;  /* 0x0000000015087348 */ /* 0x000fea0003c00000 */
[----:B------:R-:W-:Y:S01]  /*5470*/  VOTE.ANY P0, P0 ;  /* 0x0000000000ff7806 */ /* 0x000fe20000000100 */
[----:B------:R-:W-:-:S12]  /*5480*/  ENDCOLLECTIVE ;  /* 0x000000000000791b */ /* 0x000fd80003800000 */
.L_x_174:
[----:B------:R-:W-:Y:S05]  /*5490*/  BSYNC B0 ;  /* 0x0000000000007941 */ /* 0x000fea0003800000 */
.L_x_173:
[----:B------:R-:W-:Y:S05]  /*54a0*/  BRA `(.L_x_175) ;  /* 0xffffffe000d47947 */ /* 0x000fea000383ffff */
.L_x_123:
[----:B------:R-:W-:Y:S01]  /*54b0*/  BSSY B0, `(.L_x_176) ;  /* 0x0000006000007945 */ /* 0x000fe20003800000 */
[----:B------:R-:W-:Y:S01]  /*54c0*/  PLOP3.LUT P0, PT, P0, PT, PT, 0x8, 0x80 ;  /* 0x000000000080781c */ /* 0x000fe2000070e170 */
[----:B------:R-:W-:-:S12]  /*54d0*/  IMAD.MOV.U32 R21, RZ, RZ, -0x1 ;  /* 0xffffffffff157424 */ /* 0x000fd800078e00ff */
[----:B------:R-:W-:Y:S05]  /*54e0*/  WARPSYNC.COLLECTIVE R21, `(.L_x_177) ;  /* 0x0000000015087348 */ /* 0x000fea0003c00000 */
[----:B------:R-:W-:Y:S01]  /*54f0*/  VOTE.ANY R21, PT, P0 ;  /* 0x0000000000157806 */ /* 0x000fe200000e0100 */
[----:B------:R-:W-:Y:S06]  /*5500*/  ENDCOLLECTIVE ;  /* 0x000000000000791b */ /* 0x000fec0003800000 */
.L_x_177:
[----:B------:R-:W-:Y:S05]  /*5510*/  BSYNC B0 ;  /* 0x0000000000007941 */ /* 0x000fea0003800000 */
.L_x_176:
        /* <DEDUP_REMOVED lines=11> */
.L_x_178:
        /* <DEDUP_REMOVED lines=10> */
.L_x_179:
[----:B------:R-:W-:Y:S01]  /*5670*/  IMAD.MOV.U32 R16, RZ, RZ, 0x4 ;  /* 0x00000004ff107424 */ /* 0x000fe200078e00ff */
[----:B------:R-:W-:Y:S01]  /*5680*/  SEL R19, R22, RZ, !P0 ;  /* 0x000000ff16137207 */ /* 0x000fe20004000000 */
[----:B------:R-:W-:-:S04]  /*5690*/  VIADD R22, R38, 0x4 ;  /* 0x0000000426167836 */ /* 0x000fc80000000000 */
[----:B------:R-:W-:Y:S01]  /*56a0*/  IMAD.IADD R50, R48, 0x1, R19 ;  /* 0x0000000130327824 */ /* 0x000fe200078e0213 */
[----:B------:R-:W-:Y:S01]  /*56b0*/  ISETP.GT.AND P0, PT, R22, R17, PT ;  /* 0x000000111600720c */ /* 0x000fe20003f04270 */
[----:B------:R-:W-:Y:S02]  /*56c0*/  VIADD R48, R38, 0x10 ;  /* 0x0000001026307836 */ /* 0x000fe40000000000 */
[----:B------:R-:W-:-:S10]  /*56d0*/  IMAD.MOV.U32 R20, RZ, RZ, R50 ;  /* 0x000000ffff147224 */ /* 0x000fd400078e0032 */
[----:B------:R-:W-:Y:S05]  /*56e0*/  WARPSYNC.COLLECTIVE R21, `(.L_x_180) ;  /* 0x0000000015087348 */ /* 0x000fea0003c00000 */
[----:B------:R0:W1:Y:S02]  /*56f0*/  SHFL.DOWN P3, R22, R20, R16, R17 ;  /* 0x0800001014167389 */ /* 0x0000640000060011 */
[----:B01----:R-:W-:Y:S05]  /*5700*/  ENDCOLLECTIVE ;  /* 0x000000000000791b */ /* 0x003fea0003800000 */
.L_x_180:
        /* <DEDUP_REMOVED lines=9> */
.L_x_181:
        /* <DEDUP_REMOVED lines=8> */
.L_x_182:
[----:B------:R-:W-:Y:S02]  /*5820*/  SEL R22, R22, RZ, !P0 ;  /* 0x000000ff16167207 */ /* 0x000fe40004000000 */
[----:B------:R-:W-:Y:S02]  /*5830*/  ISETP.NE.AND P0, PT, R18, 0x65, PT ;  /* 0x000000651200780c */ /* 0x000fe40003f05270 */
[----:B------:R-:W-:-:S11]  /*5840*/  IADD3 R46, PT, PT, R19, R22, R46 ;  /* 0x00000016132e7210 */ /* 0x000fd60007ffe02e */
[----:B------:R-:W-:Y:S05]  /*5850*/  WARPSYNC.COLLECTIVE R21, `(.L_x_183) ;  /* 0x0000000015087348 */ /* 0x000fea0003c00000 */
[----:B------:R-:W-:Y:S01]  /*5860*/  VOTE.ALL P0, P0 ;  /* 0x0000000000ff7806 */ /* 0x000fe20000000000 */
[----:B------:R-:W-:-:S12]  /*5870*/  ENDCOLLECTIVE ;  /* 0x000000000000791b */ /* 0x000fd80003800000 */
.L_x_183:
[----:B------:R-:W-:Y:S05]  /*5880*/  BRA `(.L_x_184) ;  /* 0xffffffe0006c7947 */ /* 0x000fea000383ffff */
.L_x_185:
        /* <DEDUP_REMOVED lines=15> */
.L_x_199:


//--------------------- .text._ZN3cub18CUB_300001_SM_10006detail4scan20DeviceScanInitKernelINS0_13ScanTileStateIiLb1EEEEEvT_i --------------------------
	.section	.text._ZN3cub18CUB_300001_SM_10006detail4scan20DeviceScanInitKernelINS0_13ScanTileStateIiLb1EEEEEvT_i,"ax",@progbits
	.align	128
        .global         _ZN3cub18CUB_300001_SM_10006detail4scan20DeviceScanInitKernelINS0_13ScanTileStateIiLb1EEEEEvT_i
        .type           _ZN3cub18CUB_300001_SM_10006detail4scan20DeviceScanInitKernelINS0_13ScanTileStateIiLb1EEEEEvT_i,@function
        .size           _ZN3cub18CUB_300001_SM_10006detail4scan20DeviceScanInitKernelINS0_13ScanTileStateIiLb1EEEEEvT_i,(.L_x_200 - _ZN3cub18CUB_300001_SM_10006detail4scan20DeviceScanInitKernelINS0_13ScanTileStateIiLb1EEEEEvT_i)
        .other          _ZN3cub18CUB_300001_SM_10006detail4scan20DeviceScanInitKernelINS0_13ScanTileStateIiLb1EEEEEvT_i,@"STO_CUDA_ENTRY STV_DEFAULT"
_ZN3cub18CUB_300001_SM_10006detail4scan20DeviceScanInitKernelINS0_13ScanTileStateIiLb1EEEEEvT_i:
.text._ZN3cub18CUB_300001_SM_10006detail4scan20DeviceScanInitKernelINS0_13ScanTileStateIiLb1EEEEEvT_i:
[----:B------:R-:W-:Y:S01]  /*0000*/  LDC R1, c[0x0][0x37c] ;  /* 0x0000df00ff017b82 */ /* 0x000fe20000000800 */
[----:B------:R-:W0:Y:S07]  /*0010*/  S2R R0, SR_TID.X ;  /* 0x0000000000007919 */ /* 0x000e2e0000002100 */
[----:B------:R-:W1:Y:S01]  /*0020*/  S2UR UR6, SR_CTAID.X ;  /* 0x00000000000679c3 */ /* 0x000e620000002500 */
[----:B------:R-:W2:Y:S07]  /*0030*/  LDCU UR4, c[0x0][0x388] ;  /* 0x00007100ff0477ac */ /* 0x000eae0008000800 */
[----:B------:R-:W1:Y:S01]  /*0040*/  LDC R5, c[0x0][0x360] ;  /* 0x0000d800ff057b82 */ /* 0x000e620000000800 */
[----:B0-----:R-:W-:Y:S01]  /*0050*/  ISETP.GT.U32.AND P0, PT, R0, 0x1f, PT ;  /* 0x0000001f0000780c */ /* 0x001fe20003f04070 */
[----:B-1----:R-:W-:-:S03]  /*0060*/  IMAD R5, R5, UR6, R0 ;  /* 0x0000000605057c24 */ /* 0x002fc6000f8e0200 */
[----:B------:R-:W-:Y:S02]  /*0070*/  ISETP.NE.OR P0, PT, RZ, UR6, P0 ;  /* 0x00000006ff007c0c */ /* 0x000fe40008705670 */
[----:B--2---:R-:W-:Y:S01]  /*0080*/  ISETP.GE.AND P1, PT, R5, UR4, PT ;  /* 0x0000000405007c0c */ /* 0x004fe2000bf26270 */
[----:B------:R-:W0:-:S12]  /*0090*/  LDCU.64 UR4, c[0x0][0x358] ;  /* 0x00006b00ff0477ac */ /* 0x000e180008000a00 */
[----:B------:R-:W1:Y:S01]  /*00a0*/  @!P1 LDC.64 R2, c[0x0][0x380] ;  /* 0x0000e000ff029b82 */ /* 0x000e620000000a00 */
[----:B------:R-:W-:Y:S01]  /*00b0*/  @!P1 MOV R4, 0x63 ;  /* 0x0000006300049802 */ /* 0x000fe20000000f00 */
[----:B-1----:R-:W-:-:S04]  /*00c0*/  @!P1 IMAD.WIDE R2, R5, 0x8, R2 ;  /* 0x0000000805029825 */ /* 0x002fc800078e0202 */
[----:B------:R-:W-:-:S05]  /*00d0*/  HFMA2 R5, -RZ, RZ, 0, 0 ;  /* 0x00000000ff057431 */ /* 0x000fca00000001ff */
[----:B0-----:R0:W-:Y:S01]  /*00e0*/  @!P1 STG.E.64 desc[UR4][R2.64+0x100], R4 ;  /* 0x0001000402009986 */ /* 0x0011e2000c101b04 */
[----:B------:R-:W-:Y:S05]  /*00f0*/  @P0 EXIT ;  /* 0x000000000000094d */ /* 0x000fea0003800000 */
[----:B0-----:R-:W0:Y:S02]  /*0100*/  LDC.64 R2, c[0x0][0x380] ;  /* 0x0000e000ff027b82 */ /* 0x001e240000000a00 */
[----:B0-----:R-:W-:-:S05]  /*0110*/  IMAD.WIDE.U32 R2, R0, 0x8, R2 ;  /* 0x0000000800027825 */ /* 0x001fca00078e0002 */
[----:B------:R-:W-:Y:S01]  /*0120*/  STG.E.64 desc[UR4][R2.64], RZ ;  /* 0x000000ff02007986 */ /* 0x000fe2000c101b04 */
[----:B------:R-:W-:Y:S05]  /*0130*/  EXIT ;  /* 0x000000000000794d */ /* 0x000fea0003800000 */
.L_x_186:
        /* <DEDUP_REMOVED lines=12> */
.L_x_200:


//--------------------- .text._ZN3cub18CUB_300001_SM_10006detail11EmptyKernelIvEEvv --------------------------
	.section	.text._ZN3cub18CUB_300001_SM_10006detail11EmptyKernelIvEEvv,"ax",@progbits
	.align	128
        .global         _ZN3cub18CUB_300001_SM_10006detail11EmptyKernelIvEEvv
        .type           _ZN3cub18CUB_300001_SM_10006detail11EmptyKernelIvEEvv,@function
        .size           _ZN3cub18CUB_300001_SM_10006detail11EmptyKernelIvEEvv,(.L_x_201 - _ZN3cub18CUB_300001_SM_10006detail11EmptyKernelIvEEvv)
        .other          _ZN3cub18CUB_300001_SM_10006detail11EmptyKernelIvEEvv,@"STO_CUDA_ENTRY STV_DEFAULT"
_ZN3cub18CUB_300001_SM_10006detail11EmptyKernelIvEEvv:
.text._ZN3cub18CUB_300001_SM_10006detail11EmptyKernelIvEEvv:
[----:B------:R-:W-:Y:S01]  /*0000*/  LDC R1, c[0x0][0x37c] ;  /* 0x0000df00ff017b82 */ /* 0x000fe20000000800 */
[----:B------:R-:W-:Y:S05]  /*0010*/  EXIT ;  /* 0x000000000000794d */ /* 0x000fea0003800000 */
.L_x_187:
        /* <DEDUP_REMOVED lines=14> */
.L_x_201:


//--------------------- .text._Z3outPiS_S_i       --------------------------
	.section	.text._Z3outPiS_S_i,"ax",@progbits
	.align	128
        .global         _Z3outPiS_S_i
        .type           _Z3outPiS_S_i,@function
        .size           _Z3outPiS_S_i,(.L_x_202 - _Z3outPiS_S_i)
        .other          _Z3outPiS_S_i,@"STO_CUDA_ENTRY STV_DEFAULT"
_Z3outPiS_S_i:
.text._Z3outPiS_S_i:
[----:B------:R-:W-:Y:S01]  /*0000*/  LDC R1, c[0x0][0x37c] ;  /* 0x0000df00ff017b82 */ /* 0x000fe20000000800 */
[----:B------:R-:W0:Y:S01]  /*0010*/  S2R R9, SR_CTAID.X ;  /* 0x0000000000097919 */ /* 0x000e220000002500 */
[----:B------:R-:W0:Y:S06]  /*0020*/  LDCU UR4, c[0x0][0x360] ;  /* 0x00006c00ff0477ac */ /* 0x000e2c0008000800 */
[----:B------:R-:W1:Y:S01]  /*0030*/  LDC R2, c[0x0][0x370] ;  /* 0x0000dc00ff027b82 */ /* 0x000e620000000800 */
[----:B------:R-:W0:Y:S01]  /*0040*/  S2R R0, SR_TID.X ;  /* 0x0000000000007919 */ /* 0x000e220000002100 */
[----:B------:R-:W2:Y:S01]  /*0050*/  LDCU UR6, c[0x0][0x398] ;  /* 0x00007300ff0677ac */ /* 0x000ea20008000800 */
[----:B0-----:R-:W-:-:S02]  /*0060*/  IMAD R9, R9, UR4, R0 ;  /* 0x0000000409097c24 */ /* 0x001fc4000f8e0200 */
[----:B-1----:R-:W-:-:S03]  /*0070*/  IMAD R0, R2, UR4, RZ ;  /* 0x0000000402007c24 */ /* 0x002fc6000f8e02ff */
[----:B--2---:R-:W-:-:S13]  /*0080*/  ISETP.GE.AND P0, PT, R9, UR6, PT ;  /* 0x0000000609007c0c */ /* 0x004fda000bf06270 */
[----:B------:R-:W-:Y:S05]  /*0090*/  @P0 EXIT ;  /* 0x000000000000094d */ /* 0x000fea0003800000 */
[----:B------:R-:W0:Y:S01]  /*00a0*/  I2F.U32.RP R6, R0 ;  /* 0x0000000000067306 */ /* 0x000e220000209000 */
[C---:B------:R-:W-:Y:S01]  /*00b0*/  IMAD.IADD R4, R0.reuse, 0x1, R9 ;  /* 0x0000000100047824 */ /* 0x040fe200078e0209 */
[----:B------:R-:W-:Y:S01]  /*00c0*/  IADD3 R7, PT, PT, RZ, -R0, RZ ;  /* 0x80000000ff077210 */ /* 0x000fe20007ffe0ff */
[----:B------:R-:W1:Y:S01]  /*00d0*/  LDCU.64 UR4, c[0x0][0x358] ;  /* 0x00006b00ff0477ac */ /* 0x000e620008000a00 */
[----:B------:R-:W-:Y:S01]  /*00e0*/  ISETP.NE.U32.AND P2, PT, R0, RZ, PT ;  /* 0x000000ff0000720c */ /* 0x000fe20003f45070 */
[----:B------:R-:W-:Y:S01]  /*00f0*/  BSSY.RECONVERGENT B0, `(.L_x_188) ;  /* 0x000002d000007945 */ /* 0x000fe20003800200 */
[C---:B------:R-:W-:Y:S02]  /*0100*/  ISETP.GE.AND P0, PT, R4.reuse, UR6, PT ;  /* 0x0000000604007c0c */ /* 0x040fe4000bf06270 */
[----:B------:R-:W-:Y:S02]  /*0110*/  VIMNMX R5, PT, PT, R4, UR6, !PT ;  /* 0x0000000604057c48 */ /* 0x000fe4000ffe0100 */
[----:B------:R-:W-:-:S04]  /*0120*/  SEL R8, RZ, 0x1, P0 ;  /* 0x00000001ff087807 */ /* 0x000fc80000000000 */
[----:B------:R-:W-:Y:S01]  /*0130*/  IADD3 R5, PT, PT, R5, -R4, -R8 ;  /* 0x8000000405057210 */ /* 0x000fe20007ffe808 */
[----:B0-----:R-:W0:Y:S02]  /*0140*/  MUFU.RCP R6, R6 ;  /* 0x0000000600067308 */ /* 0x001e240000001000 */
[----:B0-----:R-:W-:-:S06]  /*0150*/  IADD3 R2, PT, PT, R6, 0xffffffe, RZ ;  /* 0x0ffffffe06027810 */ /* 0x001fcc0007ffe0ff */
[----:B------:R0:W2:Y:S02]  /*0160*/  F2I.FTZ.U32.TRUNC.NTZ R3, R2 ;  /* 0x0000000200037305 */ /* 0x0000a4000021f000 */
[----:B0-----:R-:W-:Y:S02]  /*0170*/  HFMA2 R2, -RZ, RZ, 0, 0 ;  /* 0x00000000ff027431 */ /* 0x001fe400000001ff */
[----:B--2---:R-:W-:-:S04]  /*0180*/  IMAD R7, R7, R3, RZ ;  /* 0x0000000307077224 */ /* 0x004fc800078e02ff */
[----:B------:R-:W-:-:S06]  /*0190*/  IMAD.HI.U32 R6, R3, R7, R2 ;  /* 0x0000000703067227 */ /* 0x000fcc00078e0002 */
[----:B------:R-:W-:Y:S02]  /*01a0*/  IMAD.HI.U32 R11, R6, R5, RZ ;  /* 0x00000005060b7227 */ /* 0x000fe400078e00ff */
[----:B------:R-:W0:Y:S02]  /*01b0*/  LDC.64 R6, c[0x0][0x380] ;  /* 0x0000e000ff067b82 */ /* 0x000e240000000a00 */
[----:B------:R-:W-:-:S04]  /*01c0*/  IMAD.MOV R2, RZ, RZ, -R11 ;  /* 0x000000ffff027224 */ /* 0x000fc800078e0a0b */
[----:B------:R-:W-:Y:S02]  /*01d0*/  IMAD R5, R0, R2, R5 ;  /* 0x0000000200057224 */ /* 0x000fe400078e0205 */
[----:B------:R-:W2:Y:S03]  /*01e0*/  LDC.64 R2, c[0x0][0x388] ;  /* 0x0000e200ff027b82 */ /* 0x000ea60000000a00 */
[----:B------:R-:W-:-:S13]  /*01f0*/  ISETP.GE.U32.AND P0, PT, R5, R0, PT ;  /* 0x000000000500720c */ /* 0x000fda0003f06070 */
[----:B------:R-:W-:Y:S02]  /*0200*/  @P0 IADD3 R5, PT, PT, -R0, R5, RZ ;  /* 0x0000000500050210 */ /* 0x000fe40007ffe1ff */
[----:B------:R-:W-:Y:S02]  /*0210*/  @P0 IADD3 R11, PT, PT, R11, 0x1, RZ ;  /* 0x000000010b0b0810 */ /* 0x000fe40007ffe0ff */
[-C--:B------:R-:W-:Y:S02]  /*0220*/  ISETP.GE.U32.AND P1, PT, R5, R0.reuse, PT ;  /* 0x000000000500720c */ /* 0x080fe40003f26070 */
[----:B------:R-:W3:Y:S11]  /*0230*/  LDC.64 R4, c[0x0][0x390] ;  /* 0x0000e400ff047b82 */ /* 0x000ef60000000a00 */
[----:B------:R-:W-:Y:S01]  /*0240*/  @P1 VIADD R11, R11, 0x1 ;  /* 0x000000010b0b1836 */ /* 0x000fe20000000000 */
[----:B------:R-:W-:-:S04]  /*0250*/  @!P2 LOP3.LUT R11, RZ, R0, RZ, 0x33, !PT ;  /* 0x00000000ff0ba212 */ /* 0x000fc800078e33ff */
[----:B------:R-:W-:-:S04]  /*0260*/  IADD3 R8, PT, PT, R8, R11, RZ ;  /* 0x0000000b08087210 */ /* 0x000fc80007ffe0ff */
[C---:B------:R-:W-:Y:S02]  /*0270*/  LOP3.LUT R10, R8.reuse, 0x3, RZ, 0xc0, !PT ;  /* 0x00000003080a7812 */ /* 0x040fe400078ec0ff */
[----:B------:R-:W-:Y:S02]  /*0280*/  ISETP.GE.U32.AND P1, PT, R8, 0x3, PT ;  /* 0x000000030800780c */ /* 0x000fe40003f26070 */
[----:B------:R-:W-:-:S13]  /*0290*/  ISETP.NE.AND P0, PT, R10, 0x3, PT ;  /* 0x000000030a00780c */ /* 0x000fda0003f05270 */
[----:B012---:R-:W-:Y:S05]  /*02a0*/  @!P0 BRA `(.L_x_189) ;  /* 0x0000000000448947 */ /* 0x007fea0003800000 */
[----:B------:R-:W0:Y:S01]  /*02b0*/  LDC.64 R10, c[0x0][0x390] ;  /* 0x0000e400ff0a7b82 */ /* 0x000e220000000a00 */
[----:B------:R-:W-:-:S04]  /*02c0*/  IADD3 R8, PT, PT, R8, 0x1, RZ ;  /* 0x0000000108087810 */ /* 0x000fc80007ffe0ff */
[----:B------:R-:W-:-:S03]  /*02d0*/  LOP3.LUT R8, R8, 0x3, RZ, 0xc0, !PT ;  /* 0x0000000308087812 */ /* 0x000fc600078ec0ff */
[----:B------:R-:W1:Y:S02]  /*02e0*/  LDC.64 R12, c[0x0][0x380] ;  /* 0x0000e000ff0c7b82 */ /* 0x000e640000000a00 */
[----:B------:R-:W-:-:S06]  /*02f0*/  IMAD.MOV R8, RZ, RZ, -R8 ;  /* 0x000000ffff087224 */ /* 0x000fcc00078e0a08 */
[----:B------:R-:W2:Y:S02]  /*0300*/  LDC.64 R14, c[0x0][0x388] ;  /* 0x0000e200ff0e7b82 */ /* 0x000ea40000000a00 */
.L_x_190:
[----:B--2-4-:R-:W-:-:S06]  /*0310*/  IMAD.WIDE R16, R9, 0x4, R14 ;  /* 0x0000000409107825 */ /* 0x014fcc00078e020e */
[----:B------:R-:W1:Y:S01]  /*0320*/  LDG.E R17, desc[UR4][R16.64] ;  /* 0x0000000410117981 */ /* 0x000e62000c1e1900 */
[----:B------:R-:W-:Y:S01]  /*0330*/  MOV R23, 0xffffffff ;  /* 0xffffffff00177802 */ /* 0x000fe20000000f00 */
[----:B-1----:R-:W-:-:S06]  /*0340*/  IMAD.WIDE R18, R17, 0x4, R12 ;  /* 0x0000000411127825 */ /* 0x002fcc00078e020c */
[----:B------:R-:W0:Y:S01]  /*0350*/  ATOMG.E.ADD.STRONG.GPU PT, R19, desc[UR4][R18.64], R23 ;  /* 0x80000017121379a8 */ /* 0x000e2200081ef104 */
[----:B------:R-:W-:Y:S01]  /*0360*/  IADD3 R8, PT, PT, R8, 0x1, RZ ;  /* 0x0000000108087810 */ /* 0x000fe20007ffe0ff */
[----:B------:R-:W-:-:S03]  /*0370*/  IMAD.IADD R9, R0, 0x1, R9 ;  /* 0x0000000100097824 */ /* 0x000fc600078e0209 */
[----:B------:R-:W-:Y:S01]  /*0380*/  ISETP.NE.AND P0, PT, R8, RZ, PT ;  /* 0x000000ff0800720c */ /* 0x000fe20003f05270 */
[----:B0-----:R-:W-:-:S05]  /*0390*/  IMAD.WIDE R20, R19, 0x4, R10 ;  /* 0x0000000413147825 */ /* 0x001fca00078e020a */
[----:B------:R4:W-:Y:S07]  /*03a0*/  STG.E desc[UR4][R20.64+-0x4], R17 ;  /* 0xfffffc1114007986 */ /* 0x0009ee000c101904 */
[----:B------:R-:W-:Y:S05]  /*03b0*/  @P0 BRA `(.L_x_190) ;  /* 0xfffffffc00d40947 */ /* 0x000fea000383ffff */
.L_x_189:
[----:B------:R-:W-:Y:S05]  /*03c0*/  BSYNC.RECONVERGENT B0 ;  /* 0x0000000000007941 */ /* 0x000fea0003800200 */
.L_x_188:
[----:B------:R-:W-:Y:S05]  /*03d0*/  @!P1 EXIT ;  /* 0x000000000000994d */ /* 0x000fea0003800000 */
.L_x_191:
[----:B----4-:R-:W-:-:S05]  /*03e0*/  IMAD.WIDE R20, R9, 0x4, R2 ;  /* 0x0000000409147825 */ /* 0x010fca00078e0202 */
[----:B------:R-:W2:Y:S01]  /*03f0*/  LDG.E R25, desc[UR4][R20.64] ;  /* 0x0000000414197981 */ /* 0x000ea2000c1e1900 */
[----:B------:R-:W-:Y:S01]  /*0400*/  MOV R8, 0xffffffff ;  /* 0xffffffff00087802 */ /* 0x000fe20000000f00 */
[----:B--2---:R-:W-:-:S06]  /*0410*/  IMAD.WIDE R10, R25, 0x4, R6 ;  /* 0x00000004190a7825 */ /* 0x004fcc00078e0206 */
[----:B------:R-:W3:Y:S01]  /*0420*/  ATOMG.E.ADD.STRONG.GPU PT, R11, desc[UR4][R10.64], R8 ;  /* 0x800000080a0b79a8 */ /* 0x000ee200081ef104 */
[----:B------:R-:W-:-:S04]  /*0430*/  IMAD.WIDE R14, R0, 0x4, R20 ;  /* 0x00000004000e7825 */ /* 0x000fc800078e0214 */
[----:B-1-3--:R-:W-:-:S05]  /*0440*/  IMAD.WIDE R12, R11, 0x4, R4 ;  /* 0x000000040b0c7825 */ /* 0x00afca00078e0204 */
[----:B------:R0:W-:Y:S04]  /*0450*/  STG.E desc[UR4][R12.64+-0x4], R25 ;  /* 0xfffffc190c007986 */ /* 0x0001e8000c101904 */
[----:B------:R-:W2:Y:S02]  /*0460*/  LDG.E R27, desc[UR4][R14.64] ;  /* 0x000000040e1b7981 */ /* 0x000ea4000c1e1900 */
[----:B--2---:R-:W-:-:S06]  /*0470*/  IMAD.WIDE R16, R27, 0x4, R6 ;  /* 0x000000041b107825 */ /* 0x004fcc00078e0206 */
[----:B------:R-:W2:Y:S01]  /*0480*/  ATOMG.E.ADD.STRONG.GPU PT, R17, desc[UR4][R16.64], R8 ;  /* 0x80000008101179a8 */ /* 0x000ea200081ef104 */
[----:B------:R-:W-:-:S04]  /*0490*/  IMAD.WIDE R20, R0, 0x4, R14 ;  /* 0x0000000400147825 */ /* 0x000fc800078e020e */
[----:B--2---:R-:W-:-:S05]  /*04a0*/  IMAD.WIDE R18, R17, 0x4, R4 ;  /* 0x0000000411127825 */ /* 0x004fca00078e0204 */
[----:B------:R1:W-:Y:S04]  /*04b0*/  STG.E desc[UR4][R18.64+-0x4], R27 ;  /* 0xfffffc1b12007986 */ /* 0x0003e8000c101904 */
[----:B------:R-:W2:Y:S02]  /*04c0*/  LDG.E R29, desc[UR4][R20.64] ;  /* 0x00000004141d7981 */ /* 0x000ea4000c1e1900 */
[----:B--2---:R-:W-:-:S06]  /*04d0*/  IMAD.WIDE R10, R29, 0x4, R6 ;  /* 0x000000041d0a7825 */ /* 0x004fcc00078e0206 */
[----:B------:R-:W2:Y:S01]  /*04e0*/  ATOMG.E.ADD.STRONG.GPU PT, R11, desc[UR4][R10.64], R8 ;  /* 0x800000080a0b79a8 */ /* 0x000ea200081ef104 */
[----:B0-----:R-:W-:-:S04]  /*04f0*/  IMAD.WIDE R12, R0, 0x4, R20 ;  /* 0x00000004000c7825 */ /* 0x001fc800078e0214 */
[----:B--2---:R-:W-:-:S05]  /*0500*/  IMAD.WIDE R22, R11, 0x4, R4 ;  /* 0x000000040b167825 */ /* 0x004fca00078e0204 */
[----:B------:R1:W-:Y:S04]  /*0510*/  STG.E desc[UR4][R22.64+-0x4], R29 ;  /* 0xfffffc1d16007986 */ /* 0x0003e8000c101904 */
[----:B------:R-:W2:Y:S02]  /*0520*/  LDG.E R13, desc[UR4][R12.64] ;  /* 0x000000040c0d7981 */ /* 0x000ea4000c1e1900 */
[----:B--2---:R-:W-:-:S06]  /*0530*/  IMAD.WIDE R14, R13, 0x4, R6 ;  /* 0x000000040d0e7825 */ /* 0x004fcc00078e0206 */
[----:B------:R-:W2:Y:S01]  /*0540*/  ATOMG.E.ADD.STRONG.GPU PT, R15, desc[UR4][R14.64], R8 ;  /* 0x800000080e0f79a8 */ /* 0x000ea200081ef104 */
[----:B------:R-:W-:-:S04]  /*0550*/  LEA R9, R0, R9, 0x2 ;  /* 0x0000000900097211 */ /* 0x000fc800078e10ff */
[----:B------:R-:W-:Y:S01]  /*0560*/  ISETP.GE.AND P0, PT, R9, UR6, PT ;  /* 0x0000000609007c0c */ /* 0x000fe2000bf06270 */
[----:B--2---:R-:W-:-:S05]  /*0570*/  IMAD.WIDE R16, R15, 0x4, R4 ;  /* 0x000000040f107825 */ /* 0x004fca00078e0204 */
[----:B------:R1:W-:Y:S07]  /*0580*/  STG.E desc[UR4][R16.64+-0x4], R13 ;  /* 0xfffffc0d10007986 */ /* 0x0003ee000c101904 */
[----:B------:R-:W-:Y:S05]  /*0590*/  @!P0 BRA `(.L_x_191) ;  /* 0xfffffffc00908947 */ /* 0x000fea000383ffff */
[----:B------:R-:W-:Y:S05]  /*05a0*/  EXIT ;  /* 0x000000000000794d */ /* 0x000fea0003800000 */
.L_x_192:
        /* <DEDUP_REMOVED lines=13> */
.L_x_202:


//--------------------- .text._Z9histogramPiS_i   --------------------------
	.section	.text._Z9histogramPiS_i,"ax",@progbits
	.align	128
        .global         _Z9histogramPiS_i
        .type           _Z9histogramPiS_i,@function
        .size           _Z9histogramPiS_i,(.L_x_203 - _Z9histogramPiS_i)
        .other          _Z9histogramPiS_i,@"STO_CUDA_ENTRY STV_DEFAULT"
_Z9histogramPiS_i:
.text._Z9histogramPiS_i:
        /* <DEDUP_REMOVED lines=11> */
[C---:B------:R-:W-:Y:S01]  /*00b0*/  IADD3 R4, PT, PT, R0.reuse, R7, RZ ;  /* 0x0000000700047210 */ /* 0x040fe20007ffe0ff */
[----:B------:R-:W-:Y:S01]  /*00c0*/  IMAD.MOV R9, RZ, RZ, -R0 ;  /* 0x000000ffff097224 */ /* 0x000fe200078e0a00 */
[----:B------:R-:W-:Y:S01]  /*00d0*/  ISETP.NE.U32.AND P2, PT, R0, RZ, PT ;  /* 0x000000ff0000720c */ /* 0x000fe20003f45070 */
[----:B------:R-:W1:Y:S01]  /*00e0*/  LDCU.64 UR4, c[0x0][0x358] ;  /* 0x00006b00ff0477ac */ /* 0x000e620008000a00 */
[C---:B------:R-:W-:Y:S01]  /*00f0*/  ISETP.GE.AND P0, PT, R4.reuse, UR6, PT ;  /* 0x0000000604007c0c */ /* 0x040fe2000bf06270 */
[----:B------:R-:W-:Y:S01]  /*0100*/  BSSY.RECONVERGENT B0, `(.L_x_193) ;  /* 0x0000028000007945 */ /* 0x000fe20003800200 */
[----:B------:R-:W-:Y:S02]  /*0110*/  VIMNMX R5, PT, PT, R4, UR6, !PT ;  /* 0x0000000604057c48 */ /* 0x000fe4000ffe0100 */
[----:B------:R-:W-:-:S04]  /*0120*/  SEL R6, RZ, 0x1, P0 ;  /* 0x00000001ff067807 */ /* 0x000fc80000000000 */
[----:B------:R-:W-:Y:S01]  /*0130*/  IADD3 R5, PT, PT, R5, -R4, -R6 ;  /* 0x8000000405057210 */ /* 0x000fe20007ffe806 */
[----:B0-----:R-:W0:Y:S02]  /*0140*/  MUFU.RCP R8, R8 ;  /* 0x0000000800087308 */ /* 0x001e240000001000 */
[----:B0-----:R-:W-:-:S06]  /*0150*/  IADD3 R2, PT, PT, R8, 0xffffffe, RZ ;  /* 0x0ffffffe08027810 */ /* 0x001fcc0007ffe0ff */
[----:B------:R0:W2:Y:S02]  /*0160*/  F2I.FTZ.U32.TRUNC.NTZ R3, R2 ;  /* 0x0000000200037305 */ /* 0x0000a4000021f000 */
[----:B0-----:R-:W-:Y:S02]  /*0170*/  IMAD.MOV.U32 R2, RZ, RZ, RZ ;  /* 0x000000ffff027224 */ /* 0x001fe400078e00ff */
[----:B--2---:R-:W-:-:S04]  /*0180*/  IMAD R9, R9, R3, RZ ;  /* 0x0000000309097224 */ /* 0x004fc800078e02ff */
[----:B------:R-:W-:-:S06]  /*0190*/  IMAD.HI.U32 R8, R3, R9, R2 ;  /* 0x0000000903087227 */ /* 0x000fcc00078e0002 */
[----:B------:R-:W-:-:S05]  /*01a0*/  IMAD.HI.U32 R9, R8, R5, RZ ;  /* 0x0000000508097227 */ /* 0x000fca00078e00ff */
[----:B------:R-:W-:-:S05]  /*01b0*/  IADD3 R2, PT, PT, -R9, RZ, RZ ;  /* 0x000000ff09027210 */ /* 0x000fca0007ffe1ff */
[----:B------:R-:W-:Y:S02]  /*01c0*/  IMAD R5, R0, R2, R5 ;  /* 0x0000000200057224 */ /* 0x000fe400078e0205 */
[----:B------:R-:W0:Y:S03]  /*01d0*/  LDC.64 R2, c[0x0][0x388] ;  /* 0x0000e200ff027b82 */ /* 0x000e260000000a00 */
[----:B------:R-:W-:-:S13]  /*01e0*/  ISETP.GE.U32.AND P0, PT, R5, R0, PT ;  /* 0x000000000500720c */ /* 0x000fda0003f06070 */
[----:B------:R-:W-:Y:S01]  /*01f0*/  @P0 IMAD.IADD R5, R5, 0x1, -R0 ;  /* 0x0000000105050824 */ /* 0x000fe200078e0a00 */
[----:B------:R-:W-:-:S04]  /*0200*/  @P0 IADD3 R9, PT, PT, R9, 0x1, RZ ;  /* 0x0000000109090810 */ /* 0x000fc80007ffe0ff */
[-C--:B------:R-:W-:Y:S02]  /*0210*/  ISETP.GE.U32.AND P1, PT, R5, R0.reuse, PT ;  /* 0x000000000500720c */ /* 0x080fe40003f26070 */
[----:B------:R-:W2:Y:S11]  /*0220*/  LDC.64 R4, c[0x0][0x380] ;  /* 0x0000e000ff047b82 */ /* 0x000eb60000000a00 */
[----:B------:R-:W-:Y:S01]  /*0230*/  @P1 VIADD R9, R9, 0x1 ;  /* 0x0000000109091836 */ /* 0x000fe20000000000 */
[----:B------:R-:W-:-:S04]  /*0240*/  @!P2 LOP3.LUT R9, RZ, R0, RZ, 0x33, !PT ;  /* 0x00000000ff09a212 */ /* 0x000fc800078e33ff */
[----:B------:R-:W-:-:S04]  /*0250*/  IADD3 R6, PT, PT, R6, R9, RZ ;  /* 0x0000000906067210 */ /* 0x000fc80007ffe0ff */
[C---:B------:R-:W-:Y:S02]  /*0260*/  LOP3.LUT R8, R6.reuse, 0x3, RZ, 0xc0, !PT ;  /* 0x0000000306087812 */ /* 0x040fe400078ec0ff */
[----:B------:R-:W-:Y:S02]  /*0270*/  ISETP.GE.U32.AND P1, PT, R6, 0x3, PT ;  /* 0x000000030600780c */ /* 0x000fe40003f26070 */
[----:B------:R-:W-:-:S13]  /*0280*/  ISETP.NE.AND P0, PT, R8, 0x3, PT ;  /* 0x000000030800780c */ /* 0x000fda0003f05270 */
[----:B01----:R-:W-:Y:S05]  /*0290*/  @!P0 BRA `(.L_x_194) ;  /* 0x0000000000388947 */ /* 0x003fea0003800000 */
[----:B------:R-:W0:Y:S01]  /*02a0*/  LDC.64 R14, c[0x0][0x380] ;  /* 0x0000e000ff0e7b82 */ /* 0x000e220000000a00 */
[----:B------:R-:W-:-:S05]  /*02b0*/  VIADD R6, R6, 0x1 ;  /* 0x0000000106067836 */ /* 0x000fca0000000000 */
[----:B------:R-:W-:Y:S02]  /*02c0*/  LOP3.LUT R6, R6, 0x3, RZ, 0xc0, !PT ;  /* 0x0000000306067812 */ /* 0x000fe400078ec0ff */
[----:B------:R-:W1:Y:S02]  /*02d0*/  LDC.64 R12, c[0x0][0x388] ;  /* 0x0000e200ff0c7b82 */ /* 0x000e640000000a00 */
[----:B------:R-:W-:-:S07]  /*02e0*/  IADD3 R6, PT, PT, -R6, RZ, RZ ;  /* 0x000000ff06067210 */ /* 0x000fce0007ffe1ff */
.L_x_195:
[----:B-1----:R-:W-:-:S06]  /*02f0*/  IMAD.WIDE R8, R7, 0x4, R12 ;  /* 0x0000000407087825 */ /* 0x002fcc00078e020c */
[----:B------:R-:W0:Y:S01]  /*0300*/  LDG.E R9, desc[UR4][R8.64] ;  /* 0x0000000408097981 */ /* 0x000e22000c1e1900 */
[----:B------:R-:W-:Y:S01]  /*0310*/  IADD3 R6, PT, PT, R6, 0x1, RZ ;  /* 0x0000000106067810 */ /* 0x000fe20007ffe0ff */
[----:B---3--:R-:W-:-:S03]  /*0320*/  IMAD.MOV.U32 R17, RZ, RZ, 0x1 ;  /* 0x00000001ff117424 */ /* 0x008fc600078e00ff */
[----:B------:R-:W-:Y:S01]  /*0330*/  ISETP.NE.AND P0, PT, R6, RZ, PT ;  /* 0x000000ff0600720c */ /* 0x000fe20003f05270 */
[----:B------:R-:W-:Y:S02]  /*0340*/  IMAD.IADD R7, R0, 0x1, R7 ;  /* 0x0000000100077824 */ /* 0x000fe400078e0207 */
[----:B0-----:R-:W-:-:S05]  /*0350*/  IMAD.WIDE R10, R9, 0x4, R14 ;  /* 0x00000004090a7825 */ /* 0x001fca00078e020e */
[----:B------:R3:W-:Y:S05]  /*0360*/  REDG.E.ADD.STRONG.GPU desc[UR4][R10.64], R17 ;  /* 0x000000110a00798e */ /* 0x0007ea000c12e104 */
[----:B------:R-:W-:Y:S05]  /*0370*/  @P0 BRA `(.L_x_195) ;  /* 0xfffffffc00dc0947 */ /* 0x000fea000383ffff */
.L_x_194:
[----:B------:R-:W-:Y:S05]  /*0380*/  BSYNC.RECONVERGENT B0 ;  /* 0x0000000000007941 */ /* 0x000fea0003800200 */
.L_x_193:
[----:B------:R-:W-:Y:S05]  /*0390*/  @!P1 EXIT ;  /* 0x000000000000994d */ /* 0x000fea0003800000 */
.L_x_196:
[----:B------:R-:W-:-:S05]  /*03a0*/  IMAD.WIDE R18, R7, 0x4, R2 ;  /* 0x0000000407127825 */ /* 0x000fca00078e0202 */
[----:B0-----:R-:W2:Y:S01]  /*03b0*/  LDG.E R9, desc[UR4][R18.64] ;  /* 0x0000000412097981 */ /* 0x001ea2000c1e1900 */
[----:B------:R-:W-:Y:S02]  /*03c0*/  HFMA2 R23, -RZ, RZ, 0, 5.9604644775390625e-08 ;  /* 0x00000001ff177431 */ /* 0x000fe400000001ff */
[----:B---3--:R-:W-:-:S04]  /*03d0*/  IMAD.WIDE R10, R0, 0x4, R18 ;  /* 0x00000004000a7825 */ /* 0x008fc800078e0212 */
[----:B--2---:R-:W-:-:S05]  /*03e0*/  IMAD.WIDE R8, R9, 0x4, R4 ;  /* 0x0000000409087825 */ /* 0x004fca00078e0204 */
[----:B------:R0:W-:Y:S04]  /*03f0*/  REDG.E.ADD.STRONG.GPU desc[UR4][R8.64], R23 ;  /* 0x000000170800798e */ /* 0x0001e8000c12e104 */
[----:B------:R-:W2:Y:S01]  /*0400*/  LDG.E R13, desc[UR4][R10.64] ;  /* 0x000000040a0d7981 */ /* 0x000ea2000c1e1900 */
[----:B------:R-:W-:-:S04]  /*0410*/  IMAD.WIDE R14, R0, 0x4, R10 ;  /* 0x00000004000e7825 */ /* 0x000fc800078e020a */
[----:B--2---:R-:W-:-:S05]  /*0420*/  IMAD.WIDE R12, R13, 0x4, R4 ;  /* 0x000000040d0c7825 */ /* 0x004fca00078e0204 */
[----:B------:R0:W-:Y:S04]  /*0430*/  REDG.E.ADD.STRONG.GPU desc[UR4][R12.64], R23 ;  /* 0x000000170c00798e */ /* 0x0001e8000c12e104 */
[----:B------:R-:W2:Y:S01]  /*0440*/  LDG.E R17, desc[UR4][R14.64] ;  /* 0x000000040e117981 */ /* 0x000ea2000c1e1900 */
[C---:B------:R-:W-:Y:S01]  /*0450*/  IMAD.WIDE R18, R0.reuse, 0x4, R14 ;  /* 0x0000000400127825 */ /* 0x040fe200078e020e */
[----:B------:R-:W-:-:S03]  /*0460*/  LEA R7, R0, R7, 0x2 ;  /* 0x0000000700077211 */ /* 0x000fc600078e10ff */
[----:B--2---:R-:W-:-:S05]  /*0470*/  IMAD.WIDE R16, R17, 0x4, R4 ;  /* 0x0000000411107825 */ /* 0x004fca00078e0204 */
[----:B------:R0:W-:Y:S04]  /*0480*/  REDG.E.ADD.STRONG.GPU desc[UR4][R16.64], R23 ;  /* 0x000000171000798e */ /* 0x0001e8000c12e104 */
[----:B------:R-:W2:Y:S01]  /*0490*/  LDG.E R19, desc[UR4][R18.64] ;  /* 0x0000000412137981 */ /* 0x000ea2000c1e1900 */
[----:B------:R-:W-:Y:S01]  /*04a0*/  ISETP.GE.AND P0, PT, R7, UR6, PT ;  /* 0x0000000607007c0c */ /* 0x000fe2000bf06270 */
[----:B--2---:R-:W-:-:S05]  /*04b0*/  IMAD.WIDE R20, R19, 0x4, R4 ;  /* 0x0000000413147825 */ /* 0x004fca00078e0204 */
[----:B------:R0:W-:Y:S07]  /*04c0*/  REDG.E.ADD.STRONG.GPU desc[UR4][R20.64], R23 ;  /* 0x000000171400798e */ /* 0x0001ee000c12e104 */
[----:B------:R-:W-:Y:S05]  /*04d0*/  @!P0 BRA `(.L_x_196) ;  /* 0xfffffffc00b08947 */ /* 0x000fea000383ffff */
[----:B------:R-:W-:Y:S05]  /*04e0*/  EXIT ;  /* 0x000000000000794d */ /* 0x000fea0003800000 */
.L_x_197:
        /* <DEDUP_REMOVED lines=9> */
.L_x_203:


//--------------------- .nv.shared._ZN3cub18CUB_300001_SM_10006detail4scan16DeviceScanKernelINS2_10policy_hubIiiimN4cuda3std3__44plusIvEEE10Policy1000EN6thrust24THRUST_300001_SM_1000_NS10device_ptrIiEESF_NS0_13ScanTileStateIiLb1EEES9_NS0_8NullTypeEmiLb0ESI_EEvT0_T1_T2_iT3_T4_T5_ --------------------------
	.section	.nv.shared._ZN3cub18CUB_300001_SM_10006detail4scan16DeviceScanKernelINS2_10policy_hubIiiimN4cuda3std3__44plusIvEEE10Policy1000EN6thrust24THRUST_300001_SM_1000_NS10device_ptrIiEESF_NS0_13ScanTileStateIiLb1EEES9_NS0_8NullTypeEmiLb0ESI_EEvT0_T1_T2_iT3_T4_T5_,"aw",@nobits
	.sectionflags	@""
	.align	16
.nv.shared._ZN3cub18CUB_300001_SM_10006detail4scan16DeviceScanKernelINS2_10policy_hubIiiimN4cuda3std3__44plusIvEEE10Policy1000EN6thrust24THRUST_300001_SM_1000_NS10device_ptrIiEESF_NS0_13ScanTileStateIiLb1EEES9_NS0_8NullTypeEmiLb0ESI_EEvT0_T1_T2_iT3_T4_T5_:
	.zero		32656


//--------------------- .nv.shared.reserved.0     --------------------------
	.section	.nv.shared.reserved.0,"aw",@nobits
	.weak		__nv_reservedSMEM_offset_0_alias
	.size		__nv_reservedSMEM_offset_0_alias, 0, 64
	.other		__nv_reservedSMEM_offset_0_alias,@"STO_CUDA_RESERVED_SHARED STV_DEFAULT"
__nv_reservedSMEM_offset_0_alias:
	.zero		0
	.zero		64


//--------------------- .nv.global                --------------------------
	.section	.nv.global,"aw",@nobits
.nv.global:
	.type		_ZN34_INTERNAL_743b9ef8_4_k_cu_9e32c8af6thrust24THRUST_300001_SM_1000_NS12placeholders2_8E,@object
	.size		_ZN34_INTERNAL_743b9ef8_4_k_cu_9e32c8af6thrust24THRUST_300001_SM_1000_NS12placeholders2_8E,(_ZN34_INTERNAL_743b9ef8_4_k_cu_9e32c8af4cuda3std3__436_GLOBAL__N__743b9ef8_4_k_cu_9e32c8af6ignoreE - _ZN34_INTERNAL_743b9ef8_4_k_cu_9e32c8af6thrust24THRUST_300001_SM_1000_NS12placeholders2_8E)
_ZN34_INTERNAL_743b9ef8_4_k_cu_9e32c8af6thrust24THRUST_300001_SM_1000_NS12placeholders2_8E:
	.zero		1
	.type		_ZN34_INTERNAL_743b9ef8_4_k_cu_9e32c8af4cuda3std3__436_GLOBAL__N__743b9ef8_4_k_cu_9e32c8af6ignoreE,@object
	.size		_ZN34_INTERNAL_743b9ef8_4_k_cu_9e32c8af4cuda3std3__436_GLOBAL__N__743b9ef8_4_k_cu_9e32c8af6ignoreE,(_ZN34_INTERNAL_743b9ef8_4_k_cu_9e32c8af4cuda3std6ranges3__45__cpo4dataE - _ZN34_INTERNAL_743b9ef8_4_k_cu_9e32c8af4cuda3std3__436_GLOBAL__N__743b9ef8_4_k_cu_9e32c8af6ignoreE)
_ZN34_INTERNAL_743b9ef8_4_k_cu_9e32c8af4cuda3std3__436_GLOBAL__N__743b9ef8_4_k_cu_9e32c8af6ignoreE:
	.zero		1
	.type		_ZN34_INTERNAL_743b9ef8_4_k_cu_9e32c8af4cuda3std6ranges3__45__cpo4dataE,@object
	.size		_ZN34_INTERNAL_743b9ef8_4_k_cu_9e32c8af4cuda3std6ranges3__45__cpo4dataE,(_ZN34_INTERNAL_743b9ef8_4_k_cu_9e32c8af6thrust24THRUST_300001_SM_1000_NS6system3cpp3parE - _ZN34_INTERNAL_743b9ef8_4_k_cu_9e32c8af4cuda3std6ranges3__45__cpo4dataE)
_ZN34_INTERNAL_743b9ef8_4_k_cu_9e32c8af4cuda3std6ranges3__45__cpo4dataE:
	.zero		1
	.type		_ZN34_INTERNAL_743b9ef8_4_k_cu_9e32c8af6thrust24THRUST_300001_SM_1000_NS6system3cpp3parE,@object
	.size		_ZN34_INTERNAL_743b9ef8_4_k_cu_9e32c8af6thrust24THRUST_300001_SM_1000_NS6system3cpp3parE,(_ZN34_INTERNAL_743b9ef8_4_k_cu_9e32c8af4cuda3std3__45__cpo5beginE - _ZN34_INTERNAL_743b9ef8_4_k_cu_9e32c8af6thrust24THRUST_300001_SM_1000_NS6system3cpp3parE)
_ZN34_INTERNAL_743b9ef8_4_k_cu_9e32c8af6thrust24THRUST_300001_SM_1000_NS6system3cpp3parE:
	.zero		1
	.type		_ZN34_INTERNAL_743b9ef8_4_k_cu_9e32c8af4cuda3std3__45__cpo5beginE,@object
	.size		_ZN34_INTERNAL_743b9ef8_4_k_cu_9e32c8af4cuda3std3__45__cpo5beginE,(_ZN34_INTERNAL_743b9ef8_4_k_cu_9e32c8af4cuda3std6ranges3__45__cpo5beginE - _ZN34_INTERNAL_743b9ef8_4_k_cu_9e32c8af4cuda3std3__45__cpo5beginE)
_ZN34_INTERNAL_743b9ef8_4_k_cu_9e32c8af4cuda3std3__45__cpo5beginE:
	.zero		1
	.type		_ZN34_INTERNAL_743b9ef8_4_k_cu_9e32c8af4cuda3std6ranges3__45__cpo5beginE,@object
	.size		_ZN34_INTERNAL_743b9ef8_4_k_cu_9e32c8af4cuda3std6ranges3__45__cpo5beginE,(_ZN34_INTERNAL_743b9ef8_4_k_cu_9e32c8af6thrust24THRUST_300001_SM_1000_NS6deviceE - _ZN34_INTERNAL_743b9ef8_4_k_cu_9e32c8af4cuda3std6ranges3__45__cpo5beginE)
_ZN34_INTERNAL_743b9ef8_4_k_cu_9e32c8af4cuda3std6ranges3__45__cpo5beginE:
	.zero		1
	.type		_ZN34_INTERNAL_743b9ef8_4_k_cu_9e32c8af6thrust24THRUST_300001_SM_1000_NS6deviceE,@object
	.size		_ZN34_INTERNAL_743b9ef8_4_k_cu_9e32c8af6thrust24THRUST_300001_SM_1000_NS6deviceE,(_ZN34_INTERNAL_743b9ef8_4_k_cu_9e32c8af4cuda3std3__47nulloptE - _ZN34_INTERNAL_743b9ef8_4_k_cu_9e32c8af6thrust24THRUST_300001_SM_1000_NS6deviceE)
_ZN34_INTERNAL_743b9ef8_4_k_cu_9e32c8af6thrust24THRUST_300001_SM_1000_NS6deviceE:
	.zero		1
	.type		_ZN34_INTERNAL_743b9ef8_4_k_cu_9e32c8af4cuda3std3__47nulloptE,@object
	.size		_ZN34_INTERNAL_743b9ef8_4_k_cu_9e32c8af4cuda3std3__47nulloptE,(_ZN34_INTERNAL_743b9ef8_4_k_cu_9e32c8af4cuda3std6ranges3__45__cpo8distanceE - _ZN34_INTERNAL_743b9ef8_4_k_cu_9e32c8af4cuda3std3__47nulloptE)
_ZN34_INTERNAL_743b9ef8_4_k_cu_9e32c8af4cuda3std3__47nulloptE:
	.zero		1
	.type		_ZN34_INTERNAL_743b9ef8_4_k_cu_9e32c8af4cuda3std6ranges3__45__cpo8distanceE,@object
	.size		_ZN34_INTERNAL_743b9ef8_4_k_cu_9e32c8af4cuda3std6ranges3__45__cpo8distanceE,(_ZN34_INTERNAL_743b9ef8_4_k_cu_9e32c8af6thrust24THRUST_300001_SM_1000_NS12placeholders2_4E - _ZN34_INTERNAL_743b9ef8_4_k_cu_9e32c8af4cuda3std6ranges3__45__cpo8distanceE)
_ZN34_INTERNAL_743b9ef8_4_k_cu_9e32c8af4cuda3std6ranges3__45__cpo8distanceE:
	.zero		1
	.type		_ZN34_INTERNAL_743b9ef8_4_k_cu_9e32c8af6thrust24THRUST_300001_SM_1000_NS12placeholders2_4E,@object
	.size		_ZN34_INTERNAL_743b9ef8_4_k_cu_9e32c8af6thrust24THRUST_300001_SM_1000_NS12placeholders2_4E,(_ZN34_INTERNAL_743b9ef8_4_k_cu_9e32c8af4cuda3std3__45__cpo6rbeginE - _ZN34_INTERNAL_743b9ef8_4_k_cu_9e32c8af6thrust24THRUST_300001_SM_1000_NS12placeholders2_4E)
_ZN34_INTERNAL_743b9ef8_4_k_cu_9e32c8af6thrust24THRUST_300001_SM_1000_NS12placeholders2_4E:
	.zero		1
	.type		_ZN34_INTERNAL_743b9ef8_4_k_cu_9e32c8af4cuda3std3__45__cpo6rbeginE,@object
	.size		_ZN34_INTERNAL_743b9ef8_4_k_cu_9e32c8af4cuda3std3__45__cpo6rbeginE,(_ZN34_INTERNAL_743b9ef8_4_k_cu_9e32c8af4cuda3std6ranges3__45__cpo7advanceE - _ZN34_INTERNAL_743b9ef8_4_k_cu_9e32c8af4cuda3std3__45__cpo6rbeginE)
_ZN34_INTERNAL_743b9ef8_4_k_cu_9e32c8af4cuda3std3__45__cpo6rbeginE:
	.zero		1
	.type		_ZN34_INTERNAL_743b9ef8_4_k_cu_9e32c8af4cuda3std6ranges3__45__cpo7advanceE,@object
	.size		_ZN34_INTERNAL_743b9ef8_4_k_cu_9e32c8af4cuda3std6ranges3__45__cpo7advanceE,(_ZN34_INTERNAL_743b9ef8_4_k_cu_9e32c8af6thrust24THRUST_300001_SM_1000_NS12placeholders3_10E - _ZN34_INTERNAL_743b9ef8_4_k_cu_9e32c8af4cuda3std6ranges3__45__cpo7advanceE)
_ZN34_INTERNAL_743b9ef8_4_k_cu_9e32c8af4cuda3std6ranges3__45__cpo7advanceE:
	.zero		1
	.type		_ZN34_INTERNAL_743b9ef8_4_k_cu_9e32c8af6thrust24THRUST_300001_SM_1000_NS12placeholders3_10E,@object
	.size		_ZN34_INTERNAL_743b9ef8_4_k_cu_9e32c8af6thrust24THRUST_300001_SM_1000_NS12placeholders3_10E,(_ZN34_INTERNAL_743b9ef8_4_k_cu_9e32c8af4cuda3std3__48in_placeE - _ZN34_INTERNAL_743b9ef8_4_k_cu_9e32c8af6thrust24THRUST_300001_SM_1000_NS12placeholders3_10E)
_ZN34_INTERNAL_743b9ef8_4_k_cu_9e32c8af6thrust24THRUST_300001_SM_1000_NS12placeholders3_10E:
	.zero		1
	.type		_ZN34_INTERNAL_743b9ef8_4_k_cu_9e32c8af4cuda3std3__48in_placeE,@object
	.size		_ZN34_INTERNAL_743b9ef8_4_k_cu_9e32c8af4cuda3std3__48in_placeE,(_ZN34_INTERNAL_743b9ef8_4_k_cu_9e32c8af4cuda3std6ranges3__45__cpo4sizeE - _ZN34_INTERNAL_743b9ef8_4_k_cu_9e32c8af4cuda3std3__48in_placeE)
_ZN34_INTERNAL_743b9ef8_4_k_cu_9e32c8af4cuda3std3__48in_placeE:
	.zero		1
	.type		_ZN34_INTERNAL_743b9ef8_4_k_cu_9e32c8af4cuda3std6ranges3__45__cpo4sizeE,@object
	.size		_ZN34_INTERNAL_743b9ef8_4_k_cu_9e32c8af4cuda3std6ranges3__45__cpo4sizeE,(_ZN34_INTERNAL_743b9ef8_4_k_cu_9e32c8af6thrust24THRUST_300001_SM_1000_NS12placeholders2_2E - _ZN34_INTERNAL_743b9ef8_4_k_cu_9e32c8af4cuda3std6ranges3__45__cpo4sizeE)
_ZN34_INTERNAL_743b9ef8_4_k_cu_9e32c8af4cuda3std6ranges3__45__cpo4sizeE:
	.zero		1
	.type		_ZN34_INTERNAL_743b9ef8_4_k_cu_9e32c8af6thrust24THRUST_300001_SM_1000_NS12placeholders2_2E,@object
	.size		_ZN34_INTERNAL_743b9ef8_4_k_cu_9e32c8af6thrust24THRUST_300001_SM_1000_NS12placeholders2_2E,(_ZN34_INTERNAL_743b9ef8_4_k_cu_9e32c8af4cuda3std3__45__cpo6cbeginE - _ZN34_INTERNAL_743b9ef8_4_k_cu_9e32c8af6thrust24THRUST_300001_SM_1000_NS12placeholders2_2E)
_ZN34_INTERNAL_743b9ef8_4_k_cu_9e32c8af6thrust24THRUST_300001_SM_1000_NS12placeholders2_2E:
	.zero		1
	.type		_ZN34_INTERNAL_743b9ef8_4_k_cu_9e32c8af4cuda3std3__45__cpo6cbeginE,@object
	.size		_ZN34_INTERNAL_743b9ef8_4_k_cu_9e32c8af4cuda3std3__45__cpo6cbeginE,(_ZN34_INTERNAL_743b9ef8_4_k_cu_9e32c8af4cuda3std6ranges3__45__cpo6cbeginE - _ZN34_INTERNAL_743b9ef8_4_k_cu_9e32c8af4cuda3std3__45__cpo6cbeginE)
_ZN34_INTERNAL_743b9ef8_4_k_cu_9e32c8af4cuda3std3__45__cpo6cbeginE:
	.zero		1
	.type		_ZN34_INTERNAL_743b9ef8_4_k_cu_9e32c8af4cuda3std6ranges3__45__cpo6cbeginE,@object
	.size		_ZN34_INTERNAL_743b9ef8_4_k_cu_9e32c8af4cuda3std6ranges3__45__cpo6cbeginE,(_ZN34_INTERNAL_743b9ef8_4_k_cu_9e32c8af6thrust24THRUST_300001_SM_1000_NS12placeholders2_6E - _ZN34_INTERNAL_743b9ef8_4_k_cu_9e32c8af4cuda3std6ranges3__45__cpo6cbeginE)
_ZN34_INTERNAL_743b9ef8_4_k_cu_9e32c8af4cuda3std6ranges3__45__cpo6cbeginE:
	.zero		1
	.type		_ZN34_INTERNAL_743b9ef8_4_k_cu_9e32c8af6thrust24THRUST_300001_SM_1000_NS12placeholders2_6E,@object
	.size		_ZN34_INTERNAL_743b9ef8_4_k_cu_9e32c8af6thrust24THRUST_300001_SM_1000_NS12placeholders2_6E,(_ZN34_INTERNAL_743b9ef8_4_k_cu_9e32c8af4cuda3std3__45__cpo7crbeginE - _ZN34_INTERNAL_743b9ef8_4_k_cu_9e32c8af6thrust24THRUST_300001_SM_1000_NS12placeholders2_6E)
_ZN34_INTERNAL_743b9ef8_4_k_cu_9e32c8af6thrust24THRUST_300001_SM_1000_NS12placeholders2_6E:
	.zero		1
	.type		_ZN34_INTERNAL_743b9ef8_4_k_cu_9e32c8af4cuda3std3__45__cpo7crbeginE,@object
	.size		_ZN34_INTERNAL_743b9ef8_4_k_cu_9e32c8af4cuda3std3__45__cpo7crbeginE,(_ZN34_INTERNAL_743b9ef8_4_k_cu_9e32c8af4cuda3std6ranges3__45__cpo4nextE - _ZN34_INTERNAL_743b9ef8_4_k_cu_9e32c8af4cuda3std3__45__cpo7crbeginE)
_ZN34_INTERNAL_743b9ef8_4_k_cu_9e32c8af4cuda3std3__45__cpo7crbeginE:
	.zero		1
	.type		_ZN34_INTERNAL_743b9ef8_4_k_cu_9e32c8af4cuda3std6ranges3__45__cpo4nextE,@object
	.size		_ZN34_INTERNAL_743b9ef8_4_k_cu_9e32c8af4cuda3std6ranges3__45__cpo4nextE,(_ZN34_INTERNAL_743b9ef8_4_k_cu_9e32c8af4cuda3std6ranges3__45__cpo4swapE - _ZN34_INTERNAL_743b9ef8_4_k_cu_9e32c8af4cuda3std6ranges3__45__cpo4nextE)
_ZN34_INTERNAL_743b9ef8_4_k_cu_9e32c8af4cuda3std6ranges3__45__cpo4nextE:
	.zero		1
	.type		_ZN34_INTERNAL_743b9ef8_4_k_cu_9e32c8af4cuda3std6ranges3__45__cpo4swapE,@object
	.size		_ZN34_INTERNAL_743b9ef8_4_k_cu_9e32c8af4cuda3std6ranges3__45__cpo4swapE,(_ZN34_INTERNAL_743b9ef8_4_k_cu_9e32c8af6thrust24THRUST_300001_SM_1000_NS8cuda_cub10par_nosyncE - _ZN34_INTERNAL_743b9ef8_4_k_cu_9e32c8af4cuda3std6ranges3__45__cpo4swapE)
_ZN34_INTERNAL_743b9ef8_4_k_cu_9e32c8af4cuda3std6ranges3__45__cpo4swapE:
	.zero		1
	.type		_ZN34_INTERNAL_743b9ef8_4_k_cu_9e32c8af6thrust24THRUST_300001_SM_1000_NS8cuda_cub10par_nosyncE,@object
	.size		_ZN34_INTERNAL_743b9ef8_4_k_cu_9e32c8af6thrust24THRUST_300001_SM_1000_NS8cuda_cub10par_nosyncE,(_ZN34_INTERNAL_743b9ef8_4_k_cu_9e32c8af6thrust24THRUST_300001_SM_1000_NS3seqE - _ZN34_INTERNAL_743b9ef8_4_k_cu_9e32c8af6thrust24THRUST_300001_SM_1000_NS8cuda_cub10par_nosyncE)
_ZN34_INTERNAL_743b9ef8_4_k_cu_9e32c8af6thrust24THRUST_300001_SM_1000_NS8cuda_cub10par_nosyncE:
	.zero		1
	.type		_ZN34_INTERNAL_743b9ef8_4_k_cu_9e32c8af6thrust24THRUST_300001_SM_1000_NS3seqE,@object
	.size		_ZN34_INTERNAL_743b9ef8_4_k_cu_9e32c8af6thrust24THRUST_300001_SM_1000_NS3seqE,(_ZN34_INTERNAL_743b9ef8_4_k_cu_9e32c8af4cuda3std3__420unreachable_sentinelE - _ZN34_INTERNAL_743b9ef8_4_k_cu_9e32c8af6thrust24THRUST_300001_SM_1000_NS3seqE)
_ZN34_INTERNAL_743b9ef8_4_k_cu_9e32c8af6thrust24THRUST_300001_SM_1000_NS3seqE:
	.zero		1
	.type		_ZN34_INTERNAL_743b9ef8_4_k_cu_9e32c8af4cuda3std3__420unreachable_sentinelE,@object
	.size		_ZN34_INTERNAL_743b9ef8_4_k_cu_9e32c8af4cuda3std3__420unreachable_sentinelE,(_ZN34_INTERNAL_743b9ef8_4_k_cu_9e32c8af4cuda3std6ranges3__45__cpo5ssizeE - _ZN34_INTERNAL_743b9ef8_4_k_cu_9e32c8af4cuda3std3__420unreachable_sentinelE)
_ZN34_INTERNAL_743b9ef8_4_k_cu_9e32c8af4cuda3std3__420unreachable_sentinelE:
	.zero		1
	.type		_ZN34_INTERNAL_743b9ef8_4_k_cu_9e32c8af4cuda3std6ranges3__45__cpo5ssizeE,@object
	.size		_ZN34_INTERNAL_743b9ef8_4_k_cu_9e32c8af4cuda3std6ranges3__45__cpo5ssizeE,(_ZN34_INTERNAL_743b9ef8_4_k_cu_9e32c8af6thrust24THRUST_300001_SM_1000_NS12placeholders2_3E - _ZN34_INTERNAL_743b9ef8_4_k_cu_9e32c8af4cuda3std6ranges3__45__cpo5ssizeE)
_ZN34_INTERNAL_743b9ef8_4_k_cu_9e32c8af4cuda3std6ranges3__45__cpo5ssizeE:
	.zero		1
	.type		_ZN34_INTERNAL_743b9ef8_4_k_cu_9e32c8af6thrust24THRUST_300001_SM_1000_NS12placeholders2_3E,@object
	.size		_ZN34_INTERNAL_743b9ef8_4_k_cu_9e32c8af6thrust24THRUST_300001_SM_1000_NS12placeholders2_3E,(_ZN34_INTERNAL_743b9ef8_4_k_cu_9e32c8af4cuda3std3__45__cpo4cendE - _ZN34_INTERNAL_743b9ef8_4_k_cu_9e32c8af6thrust24THRUST_300001_SM_1000_NS12placeholders2_3E)
_ZN34_INTERNAL_743b9ef8_4_k_cu_9e32c8af6thrust24THRUST_300001_SM_1000_NS12placeholders2_3E:
	.zero		1
	.type		_ZN34_INTERNAL_743b9ef8_4_k_cu_9e32c8af4cuda3std3__45__cpo4cendE,@object
	.size		_ZN34_INTERNAL_743b9ef8_4_k_cu_9e32c8af4cuda3std3__45__cpo4cendE,(_ZN34_INTERNAL_743b9ef8_4_k_cu_9e32c8af4cuda3std6ranges3__45__cpo4cendE - _ZN34_INTERNAL_743b9ef8_4_k_cu_9e32c8af4cuda3std3__45__cpo4cendE)
_ZN34_INTERNAL_743b9ef8_4_k_cu_9e32c8af4cuda3std3__45__cpo4cendE:
	.zero		1
	.type		_ZN34_INTERNAL_743b9ef8_4_k_cu_9e32c8af4cuda3std6ranges3__45__cpo4cendE,@object
	.size		_ZN34_INTERNAL_743b9ef8_4_k_cu_9e32c8af4cuda3std6ranges3__45__cpo4cendE,(_ZN34_INTERNAL_743b9ef8_4_k_cu_9e32c8af6thrust24THRUST_300001_SM_1000_NS12placeholders2_7E - _ZN34_INTERNAL_743b9ef8_4_k_cu_9e32c8af4cuda3std6ranges3__45__cpo4cendE)
_ZN34_INTERNAL_743b9ef8_4_k_cu_9e32c8af4cuda3std6ranges3__45__cpo4cendE:
	.zero		1
	.type		_ZN34_INTERNAL_743b9ef8_4_k_cu_9e32c8af6thrust24THRUST_300001_SM_1000_NS12placeholders2_7E,@object
	.size		_ZN34_INTERNAL_743b9ef8_4_k_cu_9e32c8af6thrust24THRUST_300001_SM_1000_NS12placeholders2_7E,(_ZN34_INTERNAL_743b9ef8_4_k_cu_9e32c8af4cuda3std3__45__cpo5crendE - _ZN34_INTERNAL_743b9ef8_4_k_cu_9e32c8af6thrust24THRUST_300001_SM_1000_NS12placeholders2_7E)
_ZN34_INTERNAL_743b9ef8_4_k_cu_9e32c8af6thrust24THRUST_300001_SM_1000_NS12placeholders2_7E:
	.zero		1
	.type		_ZN34_INTERNAL_743b9ef8_4_k_cu_9e32c8af4cuda3std3__45__cpo5crendE,@object
	.size		_ZN34_INTERNAL_743b9ef8_4_k_cu_9e32c8af4cuda3std3__45__cpo5crendE,(_ZN34_INTERNAL_743b9ef8_4_k_cu_9e32c8af4cuda3std6ranges3__45__cpo4prevE - _ZN34_INTERNAL_743b9ef8_4_k_cu_9e32c8af4cuda3std3__45__cpo5crendE)
_ZN34_INTERNAL_743b9ef8_4_k_cu_9e32c8af4cuda3std3__45__cpo5crendE:
	.zero		1
	.type		_ZN34_INTERNAL_743b9ef8_4_k_cu_9e32c8af4cuda3std6ranges3__45__cpo4prevE,@object
	.size		_ZN34_INTERNAL_743b9ef8_4_k_cu_9e32c8af4cuda3std6ranges3__45__cpo4prevE,(_ZN34_INTERNAL_743b9ef8_4_k_cu_9e32c8af4cuda3std6ranges3__45__cpo9iter_moveE - _ZN34_INTERNAL_743b9ef8_4_k_cu_9e32c8af4cuda3std6ranges3__45__cpo4prevE)
_ZN34_INTERNAL_743b9ef8_4_k_cu_9e32c8af4cuda3std6ranges3__45__cpo4prevE:
	.zero		1
	.type		_ZN34_INTERNAL_743b9ef8_4_k_cu_9e32c8af4cuda3std6ranges3__45__cpo9iter_moveE,@object
	.size		_ZN34_INTERNAL_743b9ef8_4_k_cu_9e32c8af4cuda3std6ranges3__45__cpo9iter_moveE,(_ZN34_INTERNAL_743b9ef8_4_k_cu_9e32c8af6thrust24THRUST_300001_SM_1000_NS6system6detail10sequential3seqE - _ZN34_INTERNAL_743b9ef8_4_k_cu_9e32c8af4cuda3std6ranges3__45__cpo9iter_moveE)
_ZN34_INTERNAL_743b9ef8_4_k_cu_9e32c8af4cuda3std6ranges3__45__cpo9iter_moveE:
	.zero		1
	.type		_ZN34_INTERNAL_743b9ef8_4_k_cu_9e32c8af6thrust24THRUST_300001_SM_1000_NS6system6detail10sequential3seqE,@object
	.size		_ZN34_INTERNAL_743b9ef8_4_k_cu_9e32c8af6thrust24THRUST_300001_SM_1000_NS6system6detail10sequential3seqE,(_ZN34_INTERNAL_743b9ef8_4_k_cu_9e32c8af6thrust24THRUST_300001_SM_1000_NS12placeholders2_9E - _ZN34_INTERNAL_743b9ef8_4_k_cu_9e32c8af6thrust24THRUST_300001_SM_1000_NS6system6detail10sequential3seqE)
_ZN34_INTERNAL_743b9ef8_4_k_cu_9e32c8af6thrust24THRUST_300001_SM_1000_NS6system6detail10sequential3seqE:
	.zero		1
	.type		_ZN34_INTERNAL_743b9ef8_4_k_cu_9e32c8af6thrust24THRUST_300001_SM_1000_NS12placeholders2_9E,@object
	.size		_ZN34_INTERNAL_743b9ef8_4_k_cu_9e32c8af6thrust24THRUST_300001_SM_1000_NS12placeholders2_9E,(_ZN34_INTERNAL_743b9ef8_4_k_cu_9e32c8af4cuda3std3__419piecewise_constructE - _ZN34_INTERNAL_743b9ef8_4_k_cu_9e32c8af6thrust24THRUST_300001_SM_1000_NS12placeholders2_9E)
_ZN34_INTERNAL_743b9ef8_4_k_cu_9e32c8af6thrust24THRUST_300001_SM_1000_NS12placeholders2_9E:
	.zero		1
	.type		_ZN34_INTERNAL_743b9ef8_4_k_cu_9e32c8af4cuda3std3__419piecewise_constructE,@object
	.size		_ZN34_INTERNAL_743b9ef8_4_k_cu_9e32c8af4cuda3std3__419piecewise_constructE,(_ZN34_INTERNAL_743b9ef8_4_k_cu_9e32c8af4cuda3std6ranges3__45__cpo5cdataE - _ZN34_INTERNAL_743b9ef8_4_k_cu_9e32c8af4cuda3std3__419piecewise_constructE)
_ZN34_INTERNAL_743b9ef8_4_k_cu_9e32c8af4cuda3std3__419piecewise_constructE:
	.zero		1
	.type		_ZN34_INTERNAL_743b9ef8_4_k_cu_9e32c8af4cuda3std6ranges3__45__cpo5cdataE,@object
	.size		_ZN34_INTERNAL_743b9ef8_4_k_cu_9e32c8af4cuda3std6ranges3__45__cpo5cdataE,(_ZN34_INTERNAL_743b9ef8_4_k_cu_9e32c8af6thrust24THRUST_300001_SM_1000_NS12placeholders2_1E - _ZN34_INTERNAL_743b9ef8_4_k_cu_9e32c8af4cuda3std6ranges3__45__cpo5cdataE)
_ZN34_INTERNAL_743b9ef8_4_k_cu_9e32c8af4cuda3std6ranges3__45__cpo5cdataE:
	.zero		1
	.type		_ZN34_INTERNAL_743b9ef8_4_k_cu_9e32c8af6thrust24THRUST_300001_SM_1000_NS12placeholders2_1E,@object
	.size		_ZN34_INTERNAL_743b9ef8_4_k_cu_9e32c8af6thrust24THRUST_300001_SM_1000_NS12placeholders2_1E,(_ZN34_INTERNAL_743b9ef8_4_k_cu_9e32c8af4cuda3std3__45__cpo3endE - _ZN34_INTERNAL_743b9ef8_4_k_cu_9e32c8af6thrust24THRUST_300001_SM_1000_NS12placeholders2_1E)
_ZN34_INTERNAL_743b9ef8_4_k_cu_9e32c8af6thrust24THRUST_300001_SM_1000_NS12placeholders2_1E:
	.zero		1
	.type		_ZN34_INTERNAL_743b9ef8_4_k_cu_9e32c8af4cuda3std3__45__cpo3endE,@object
	.size		_ZN34_INTERNAL_743b9ef8_4_k_cu_9e32c8af4cuda3std3__45__cpo3endE,(_ZN34_INTERNAL_743b9ef8_4_k_cu_9e32c8af4cuda3std6ranges3__45__cpo3endE - _ZN34_INTERNAL_743b9ef8_4_k_cu_9e32c8af4cuda3std3__45__cpo3endE)
_ZN34_INTERNAL_743b9ef8_4_k_cu_9e32c8af4cuda3std3__45__cpo3endE:
	.zero		1
	.type		_ZN34_INTERNAL_743b9ef8_4_k_cu_9e32c8af4cuda3std6ranges3__45__cpo3endE,@object
	.size		_ZN34_INTERNAL_743b9ef8_4_k_cu_9e32c8af4cuda3std6ranges3__45__cpo3endE,(_ZN34_INTERNAL_743b9ef8_4_k_cu_9e32c8af6thrust24THRUST_300001_SM_1000_NS12placeholders2_5E - _ZN34_INTERNAL_743b9ef8_4_k_cu_9e32c8af4cuda3std6ranges3__45__cpo3endE)
_ZN34_INTERNAL_743b9ef8_4_k_cu_9e32c8af4cuda3std6ranges3__45__cpo3endE:
	.zero		1
	.type		_ZN34_INTERNAL_743b9ef8_4_k_cu_9e32c8af6thrust24THRUST_300001_SM_1000_NS12placeholders2_5E,@object
	.size		_ZN34_INTERNAL_743b9ef8_4_k_cu_9e32c8af6thrust24THRUST_300001_SM_1000_NS12placeholders2_5E,(_ZN34_INTERNAL_743b9ef8_4_k_cu_9e32c8af4cuda3std3__45__cpo4rendE - _ZN34_INTERNAL_743b9ef8_4_k_cu_9e32c8af6thrust24THRUST_300001_SM_1000_NS12placeholders2_5E)
_ZN34_INTERNAL_743b9ef8_4_k_cu_9e32c8af6thrust24THRUST_300001_SM_1000_NS12placeholders2_5E:
	.zero		1
	.type		_ZN34_INTERNAL_743b9ef8_4_k_cu_9e32c8af4cuda3std3__45__cpo4rendE,@object
	.size		_ZN34_INTERNAL_743b9ef8_4_k_cu_9e32c8af4cuda3std3__45__cpo4rendE,(_ZN34_INTERNAL_743b9ef8_4_k_cu_9e32c8af4cuda3std6ranges3__45__cpo9iter_swapE - _ZN34_INTERNAL_743b9ef8_4_k_cu_9e32c8af4cuda3std3__45__cpo4rendE)
_ZN34_INTERNAL_743b9ef8_4_k_cu_9e32c8af4cuda3std3__45__cpo4rendE:
	.zero		1
	.type		_ZN34_INTERNAL_743b9ef8_4_k_cu_9e32c8af4cuda3std6ranges3__45__cpo9iter_swapE,@object
	.size		_ZN34_INTERNAL_743b9ef8_4_k_cu_9e32c8af4cuda3std6ranges3__45__cpo9iter_swapE,(_ZN34_INTERNAL_743b9ef8_4_k_cu_9e32c8af4cuda3std3__48unexpectE - _ZN34_INTERNAL_743b9ef8_4_k_cu_9e32c8af4cuda3std6ranges3__45__cpo9iter_swapE)
_ZN34_INTERNAL_743b9ef8_4_k_cu_9e32c8af4cuda3std6ranges3__45__cpo9iter_swapE:
	.zero		1
	.type		_ZN34_INTERNAL_743b9ef8_4_k_cu_9e32c8af4cuda3std3__48unexpectE,@object
	.size		_ZN34_INTERNAL_743b9ef8_4_k_cu_9e32c8af4cuda3std3__48unexpectE,(_ZN34_INTERNAL_743b9ef8_4_k_cu_9e32c8af6thrust24THRUST_300001_SM_1000_NS8cuda_cub3parE - _ZN34_INTERNAL_743b9ef8_4_k_cu_9e32c8af4cuda3std3__48unexpectE)
_ZN34_INTERNAL_743b9ef8_4_k_cu_9e32c8af4cuda3std3__48unexpectE:
	.zero		1
	.type		_ZN34_INTERNAL_743b9ef8_4_k_cu_9e32c8af6thrust24THRUST_300001_SM_1000_NS8cuda_cub3parE,@object
	.size		_ZN34_INTERNAL_743b9ef8_4_k_cu_9e32c8af6thrust24THRUST_300001_SM_1000_NS8cuda_cub3parE,(.L_29 - _ZN34_INTERNAL_743b9ef8_4_k_cu_9e32c8af6thrust24THRUST_300001_SM_1000_NS8cuda_cub3parE)
_ZN34_INTERNAL_743b9ef8_4_k_cu_9e32c8af6thrust24THRUST_300001_SM_1000_NS8cuda_cub3parE:
	.zero		1
.L_29:


//--------------------- .nv.shared._ZN3cub18CUB_300001_SM_10006detail4scan16DeviceScanKernelINS2_10policy_hubIiiijN4cuda3std3__44plusIvEEE10Policy1000EN6thrust24THRUST_300001_SM_1000_NS10device_ptrIiEESF_NS0_13ScanTileStateIiLb1EEES9_NS0_8NullTypeEjiLb0ESI_EEvT0_T1_T2_iT3_T4_T5_ --------------------------
	.section	.nv.shared._ZN3cub18CUB_300001_SM_10006detail4scan16DeviceScanKernelINS2_10policy_hubIiiijN4cuda3std3__44plusIvEEE10Policy1000EN6thrust24THRUST_300001_SM_1000_NS10device_ptrIiEESF_NS0_13ScanTileStateIiLb1EEES9_NS0_8NullTypeEjiLb0ESI_EEvT0_T1_T2_iT3_T4_T5_,"aw",@nobits
	.sectionflags	@""
	.align	16
.nv.shared._ZN3cub18CUB_300001_SM_10006detail4scan16DeviceScanKernelINS2_10policy_hubIiiijN4cuda3std3__44plusIvEEE10Policy1000EN6thrust24THRUST_300001_SM_1000_NS10device_ptrIiEESF_NS0_13ScanTileStateIiLb1EEES9_NS0_8NullTypeEjiLb0ESI_EEvT0_T1_T2_iT3_T4_T5_:
	.zero		34832


//--------------------- .nv.constant0._ZN3cub18CUB_300001_SM_10006detail4scan16DeviceScanKernelINS2_10policy_hubIiiimN4cuda3std3__44plusIvEEE10Policy1000EN6thrust24THRUST_300001_SM_1000_NS10device_ptrIiEESF_NS0_13ScanTileStateIiLb1EEES9_NS0_8NullTypeEmiLb0ESI_EEvT0_T1_T2_iT3_T4_T5_ --------------------------
	.section	.nv.constant0._ZN3cub18CUB_300001_SM_10006detail4scan16DeviceScanKernelINS2_10policy_hubIiiimN4cuda3std3__44plusIvEEE10Policy1000EN6thrust24THRUST_300001_SM_1000_NS10device_ptrIiEESF_NS0_13ScanTileStateIiLb1EEES9_NS0_8NullTypeEmiLb0ESI_EEvT0_T1_T2_iT3_T4_T5_,"a",@progbits
	.sectionflags	@""
	.align	4
.nv.constant0._ZN3cub18CUB_300001_SM_10006detail4scan16DeviceScanKernelINS2_10policy_hubIiiimN4cuda3std3__44plusIvEEE10Policy1000EN6thrust24THRUST_300001_SM_1000_NS10device_ptrIiEESF_NS0_13ScanTileStateIiLb1EEES9_NS0_8NullTypeEmiLb0ESI_EEvT0_T1_T2_iT3_T4_T5_:
	.zero		936


//--------------------- .nv.constant0._ZN3cub18CUB_300001_SM_10006detail4scan16DeviceScanKernelINS2_10policy_hubIiiijN4cuda3std3__44plusIvEEE10Policy1000EN6thrust24THRUST_300001_SM_1000_NS10device_ptrIiEESF_NS0_13ScanTileStateIiLb1EEES9_NS0_8NullTypeEjiLb0ESI_EEvT0_T1_T2_iT3_T4_T5_ --------------------------
	.section	.nv.constant0._ZN3cub18CUB_300001_SM_10006detail4scan16DeviceScanKernelINS2_10policy_hubIiiijN4cuda3std3__44plusIvEEE10Policy1000EN6thrust24THRUST_300001_SM_1000_NS10device_ptrIiEESF_NS0_13ScanTileStateIiLb1EEES9_NS0_8NullTypeEjiLb0ESI_EEvT0_T1_T2_iT3_T4_T5_,"a",@progbits
	.sectionflags	@""
	.align	4
.nv.constant0._ZN3cub18CUB_300001_SM_10006detail4scan16DeviceScanKernelINS2_10policy_hubIiiijN4cuda3std3__44plusIvEEE10Policy1000EN6thrust24THRUST_300001_SM_1000_NS10device_ptrIiEESF_NS0_13ScanTileStateIiLb1EEES9_NS0_8NullTypeEjiLb0ESI_EEvT0_T1_T2_iT3_T4_T5_:
	.zero		932


//--------------------- .nv.constant0._ZN3cub18CUB_300001_SM_10006detail4scan20DeviceScanInitKernelINS0_13ScanTileStateIiLb1EEEEEvT_i --------------------------
	.section	.nv.constant0._ZN3cub18CUB_300001_SM_10006detail4scan20DeviceScanInitKernelINS0_13ScanTileStateIiLb1EEEEEvT_i,"a",@progbits
	.sectionflags	@""
	.align	4
.nv.constant0._ZN3cub18CUB_300001_SM_10006detail4scan20DeviceScanInitKernelINS0_13ScanTileStateIiLb1EEEEEvT_i:
	.zero		908


//--------------------- .nv.constant0._ZN3cub18CUB_300001_SM_10006detail11EmptyKernelIvEEvv --------------------------
	.section	.nv.constant0._ZN3cub18CUB_300001_SM_10006detail11EmptyKernelIvEEvv,"a",@progbits
	.sectionflags	@""
	.align	4
.nv.constant0._ZN3cub18CUB_300001_SM_10006detail11EmptyKernelIvEEvv:
	.zero		896


//--------------------- .nv.constant0._Z3outPiS_S_i --------------------------
	.section	.nv.constant0._Z3outPiS_S_i,"a",@progbits
	.sectionflags	@""
	.align	4
.nv.constant0._Z3outPiS_S_i:
	.zero		924


//--------------------- .nv.constant0._Z9histogramPiS_i --------------------------
	.section	.nv.constant0._Z9histogramPiS_i,"a",@progbits
	.sectionflags	@""
	.align	4
.nv.constant0._Z9histogramPiS_i:
	.zero		916


//--------------------- SYMBOLS --------------------------

	.type		.nv.reservedSmem.offset0,@object
	.size		.nv.reservedSmem.offset0,0x4
	.type		.nv.reservedSmem.cap,@object
	.size		.nv.reservedSmem.cap,0x4
